// auto-generated by cutlass_sweep.gemm — config: {"arch": "sm_100", "cluster_m": 4, "cluster_n": 4, "dtype": "e5m2", "dtype_b": "e5m2", "layout": "nt", "stages": 0, "tile_k": 32, "tile_m": 256, "tile_n": 256}
#include "cutlass/cutlass.h"
#include "cutlass/gemm/collective/collective_builder.hpp"
#include "cutlass/gemm/device/gemm_universal_adapter.h"
#include "cutlass/gemm/kernel/gemm_universal.hpp"
#include "cutlass/epilogue/collective/collective_builder.hpp"

using ElemA = cutlass::float_e5m2_t;
using ElemB = cutlass::float_e5m2_t;
using ElemCD = cutlass::float_e5m2_t;
using Acc  = float;
using TileShape    = cute::Shape<cute::_256, cute::_256, cute::_32>;
using ClusterShape = cute::Shape<cute::_4, cute::_4, cute::_1>;

using CollectiveEpilogue = typename cutlass::epilogue::collective::CollectiveBuilder<
    cutlass::arch::Sm100, cutlass::arch::OpClassTensorOp,
    TileShape, ClusterShape,
    cutlass::epilogue::collective::EpilogueTileAuto,
    Acc, Acc,
    ElemCD, cutlass::layout::RowMajor, 128 / cutlass::sizeof_bits<ElemCD>::value,
    ElemCD, cutlass::layout::RowMajor, 128 / cutlass::sizeof_bits<ElemCD>::value,
    cutlass::epilogue::collective::EpilogueScheduleAuto
  >::CollectiveOp;

using CollectiveMainloop = typename cutlass::gemm::collective::CollectiveBuilder<
    cutlass::arch::Sm100, cutlass::arch::OpClassTensorOp,
    ElemA, cutlass::layout::RowMajor, 128 / cutlass::sizeof_bits<ElemA>::value,
    ElemB, cutlass::layout::ColumnMajor, 128 / cutlass::sizeof_bits<ElemB>::value,
    Acc,
    TileShape, ClusterShape,
    cutlass::gemm::collective::StageCountAutoCarveout<static_cast<int>(sizeof(typename CollectiveEpilogue::SharedStorage))>,
    cutlass::gemm::collective::KernelScheduleAuto
  >::CollectiveOp;

using GemmKernel = cutlass::gemm::kernel::GemmUniversal<
    cute::Shape<int,int,int,int>,
    CollectiveMainloop,
    CollectiveEpilogue
>;
using Gemm = cutlass::gemm::device::GemmUniversalAdapter<GemmKernel>;

// Force the device kernel symbol into the cubin without needing a host main.
auto* _anchor = &cutlass::device_kernel<GemmKernel>;


// ===== COMPILED SASS (sm_100a) =====

	.target	sm_100a

	.elftype	@"ET_EXEC"


//--------------------- .note.nv.tkinfo           --------------------------
	.section	.note.nv.tkinfo,"",@"SHT_NOTE"
	.sectionflags	@"SHF_NOTE_NV_TKINFO"
	.tkinfo
        /*0018*/ 	.word	0x00000002
        /*0030*/ 	.string	""
        /*0030*/ 	.string	"ptxas"
        /*0030*/ 	.string	"Cuda compilation tools, release 13.0, V13.0.88"
        /*0030*/ 	.string	"Build cuda_13.0.r13.0/compiler.36424714_0"
        /*0030*/ 	.string	"-arch sm_100a -m 64 "



//--------------------- .note.nv.cuinfo           --------------------------
	.section	.note.nv.cuinfo,"",@"SHT_NOTE"
	.sectionflags	@"SHF_NOTE_NV_CUINFO"
        /*0018*/ 	.short	0x0002
        /*001a*/ 	.short	0x0064
        /*001c*/ 	.short	0x0082
	.zero		2


//--------------------- .nv.info                  --------------------------
	.section	.nv.info,"",@"SHT_CUDA_INFO"
	.align	4


	//----- nvinfo : EIATTR_REGCOUNT
	.align		4
        /*0000*/ 	.byte	0x04, 0x2f
        /*0002*/ 	.short	(.L_20 - .L_19)
	.align		4
.L_19:
        /*0004*/ 	.word	index@(_ZN7cutlass13device_kernelINS_4gemm6kernel13GemmUniversalIN4cute5tupleIJiiiiEEENS1_10collective13CollectiveMmaINS1_35MainloopSm100TmaUmmaWarpSpecializedILi22ELi2ELi2ENS5_IJNS4_1CILi4EEESB_NSA_ILi1EEEEEEEENS5_IJNSA_ILi256EEESF_NSA_ILi32EEEEEENS_12float_e5m2_tENS5_IJlSC_lEEESI_SJ_NS4_8TiledMMAINS4_8MMA_AtomIJNS4_10MMA_TraitsINS4_25SM100_MMA_F8F6F4_2x1SM_SSEJSI_SI_fSF_SF_NS4_17integral_constantINS4_4UMMA5MajorELSQ_0EEESR_NSO_INSP_7ScaleInELSS_0EEEST_EEEEEENS4_6LayoutINS5_IJSC_SC_SC_EEENS5_IJNSA_ILi0EEESY_SY_EEEEENS5_IJNS4_10UnderscoreES11_S11_EEEEENS4_28SM100_TMA_2SM_LOAD_MULTICASTENS4_14ComposedLayoutINS4_7SwizzleILi1ELi4ELi3EEENS4_18smem_ptr_flag_bitsILi8EEENSW_INS5_IJNSA_ILi8EEESG_EEENS5_IJSG_SC_EEEEEEEvNS4_8identityES14_S1E_vS1F_EENS_8epilogue10collective18CollectiveEpilogueINS1H_23Sm100TmaWarpSpecializedILi4ELi2ELi64ELb0ELb0EEEJNS5_IJNSA_ILi128EEESF_SG_EEENS5_IJNSW_IS1M_SC_EENSW_INSA_ILi64EEESC_EEEEESI_SJ_SI_SJ_NS1H_6fusion15FusionCallbacksIS1L_NS1S_17LinearCombinationISI_fSI_fLNS_15FloatRoundStyleE2EEES1N_S1R_JEEENS4_5SM1004TMEM4LOAD26SM100_TMEM_LOAD_32dp32b64xENS4_13SM90_TMA_LOADENS15_INS16_ILi2ELi4ELi3EEES19_NSW_INS5_IJS1A_S1P_EEENS5_IJS1P_SC_EEEEEEENS4_39AutoVectorizingCopyWithAssumedAlignmentILi128EEENS4_14SM90_TMA_STOREES27_S29_S29_EEEvvEEEEvNT_6ParamsE)
        /*0008*/ 	.word	0x000000d2


	//----- nvinfo : EIATTR_FRAME_SIZE
	.align		4
.L_20:
        /*000c*/ 	.byte	0x04, 0x11
        /*000e*/ 	.short	(.L_22 - .L_21)
	.align		4
.L_21:
        /*0010*/ 	.word	index@($__internal_2_$__cuda_sm10x_tcgen05_guardrail_trap_unallocated_columns_being_dealloced)
        /*0014*/ 	.word	0x00000000


	//----- nvinfo : EIATTR_FRAME_SIZE
	.align		4
.L_22:
        /*0018*/ 	.byte	0x04, 0x11
        /*001a*/ 	.short	(.L_24 - .L_23)
	.align		4
.L_23:
        /*001c*/ 	.word	index@($__internal_1_$__cuda_sm10x_tcgen05_guardrail_trap_phase_invalid_during_alloc)
        /*0020*/ 	.word	0x00000000


	//----- nvinfo : EIATTR_FRAME_SIZE
	.align		4
.L_24:
        /*0024*/ 	.byte	0x04, 0x11
        /*0026*/ 	.short	(.L_26 - .L_25)
	.align		4
.L_25:
        /*0028*/ 	.word	index@($__internal_0_$__cuda_sm10x_tcgen05_guardrail_trap_col_being_dealloced_not_returned_by_alloc)
        /*002c*/ 	.word	0x00000000


	//----- nvinfo : EIATTR_FRAME_SIZE
	.align		4
.L_26:
        /*0030*/ 	.byte	0x04, 0x11
        /*0032*/ 	.short	(.L_28 - .L_27)
	.align		4
.L_27:
        /*0034*/ 	.word	index@(_ZN7cutlass13device_kernelINS_4gemm6kernel13GemmUniversalIN4cute5tupleIJiiiiEEENS1_10collective13CollectiveMmaINS1_35MainloopSm100TmaUmmaWarpSpecializedILi22ELi2ELi2ENS5_IJNS4_1CILi4EEESB_NSA_ILi1EEEEEEEENS5_IJNSA_ILi256EEESF_NSA_ILi32EEEEEENS_12float_e5m2_tENS5_IJlSC_lEEESI_SJ_NS4_8TiledMMAINS4_8MMA_AtomIJNS4_10MMA_TraitsINS4_25SM100_MMA_F8F6F4_2x1SM_SSEJSI_SI_fSF_SF_NS4_17integral_constantINS4_4UMMA5MajorELSQ_0EEESR_NSO_INSP_7ScaleInELSS_0EEEST_EEEEEENS4_6LayoutINS5_IJSC_SC_SC_EEENS5_IJNSA_ILi0EEESY_SY_EEEEENS5_IJNS4_10UnderscoreES11_S11_EEEEENS4_28SM100_TMA_2SM_LOAD_MULTICASTENS4_14ComposedLayoutINS4_7SwizzleILi1ELi4ELi3EEENS4_18smem_ptr_flag_bitsILi8EEENSW_INS5_IJNSA_ILi8EEESG_EEENS5_IJSG_SC_EEEEEEEvNS4_8identityES14_S1E_vS1F_EENS_8epilogue10collective18CollectiveEpilogueINS1H_23Sm100TmaWarpSpecializedILi4ELi2ELi64ELb0ELb0EEEJNS5_IJNSA_ILi128EEESF_SG_EEENS5_IJNSW_IS1M_SC_EENSW_INSA_ILi64EEESC_EEEEESI_SJ_SI_SJ_NS1H_6fusion15FusionCallbacksIS1L_NS1S_17LinearCombinationISI_fSI_fLNS_15FloatRoundStyleE2EEES1N_S1R_JEEENS4_5SM1004TMEM4LOAD26SM100_TMEM_LOAD_32dp32b64xENS4_13SM90_TMA_LOADENS15_INS16_ILi2ELi4ELi3EEES19_NSW_INS5_IJS1A_S1P_EEENS5_IJS1P_SC_EEEEEEENS4_39AutoVectorizingCopyWithAssumedAlignmentILi128EEENS4_14SM90_TMA_STOREES27_S29_S29_EEEvvEEEEvNT_6ParamsE)
        /*0038*/ 	.word	0x00000000


	//----- nvinfo : EIATTR_MIN_STACK_SIZE
	.align		4
.L_28:
        /*003c*/ 	.byte	0x04, 0x12
        /*003e*/ 	.short	(.L_30 - .L_29)
	.align		4
.L_29:
        /*0040*/ 	.word	index@(_ZN7cutlass13device_kernelINS_4gemm6kernel13GemmUniversalIN4cute5tupleIJiiiiEEENS1_10collective13CollectiveMmaINS1_35MainloopSm100TmaUmmaWarpSpecializedILi22ELi2ELi2ENS5_IJNS4_1CILi4EEESB_NSA_ILi1EEEEEEEENS5_IJNSA_ILi256EEESF_NSA_ILi32EEEEEENS_12float_e5m2_tENS5_IJlSC_lEEESI_SJ_NS4_8TiledMMAINS4_8MMA_AtomIJNS4_10MMA_TraitsINS4_25SM100_MMA_F8F6F4_2x1SM_SSEJSI_SI_fSF_SF_NS4_17integral_constantINS4_4UMMA5MajorELSQ_0EEESR_NSO_INSP_7ScaleInELSS_0EEEST_EEEEEENS4_6LayoutINS5_IJSC_SC_SC_EEENS5_IJNSA_ILi0EEESY_SY_EEEEENS5_IJNS4_10UnderscoreES11_S11_EEEEENS4_28SM100_TMA_2SM_LOAD_MULTICASTENS4_14ComposedLayoutINS4_7SwizzleILi1ELi4ELi3EEENS4_18smem_ptr_flag_bitsILi8EEENSW_INS5_IJNSA_ILi8EEESG_EEENS5_IJSG_SC_EEEEEEEvNS4_8identityES14_S1E_vS1F_EENS_8epilogue10collective18CollectiveEpilogueINS1H_23Sm100TmaWarpSpecializedILi4ELi2ELi64ELb0ELb0EEEJNS5_IJNSA_ILi128EEESF_SG_EEENS5_IJNSW_IS1M_SC_EENSW_INSA_ILi64EEESC_EEEEESI_SJ_SI_SJ_NS1H_6fusion15FusionCallbacksIS1L_NS1S_17LinearCombinationISI_fSI_fLNS_15FloatRoundStyleE2EEES1N_S1R_JEEENS4_5SM1004TMEM4LOAD26SM100_TMEM_LOAD_32dp32b64xENS4_13SM90_TMA_LOADENS15_INS16_ILi2ELi4ELi3EEES19_NSW_INS5_IJS1A_S1P_EEENS5_IJS1P_SC_EEEEEEENS4_39AutoVectorizingCopyWithAssumedAlignmentILi128EEENS4_14SM90_TMA_STOREES27_S29_S29_EEEvvEEEEvNT_6ParamsE)
        /*0044*/ 	.word	0x00000000
.L_30:


//--------------------- .nv.compat                --------------------------
	.section	.nv.compat,"",@"SHT_CUDA_COMPAT_INFO"
	.align	4
        /*0000*/ 	.byte	0x02, 0x09, 0x01, 0x00, 0x02, 0x02, 0x02, 0x00, 0x02, 0x05, 0x05, 0x00, 0x03, 0x07, 0x01, 0x01
        /*0010*/ 	.byte	0x02, 0x03, 0x01, 0x00, 0x02, 0x06, 0x01, 0x00, 0x04, 0x0b, 0x08, 0x00, 0x09, 0x00, 0x00, 0x00
        /*0020*/ 	.byte	0x00, 0x00, 0x00, 0x00


//--------------------- .nv.info._ZN7cutlass13device_kernelINS_4gemm6kernel13GemmUniversalIN4cute5tupleIJiiiiEEENS1_10collective13CollectiveMmaINS1_35MainloopSm100TmaUmmaWarpSpecializedILi22ELi2ELi2ENS5_IJNS4_1CILi4EEESB_NSA_ILi1EEEEEEEENS5_IJNSA_ILi256EEESF_NSA_ILi32EEEEEENS_12float_e5m2_tENS5_IJlSC_lEEESI_SJ_NS4_8TiledMMAINS4_8MMA_AtomIJNS4_10MMA_TraitsINS4_25SM100_MMA_F8F6F4_2x1SM_SSEJSI_SI_fSF_SF_NS4_17integral_constantINS4_4UMMA5MajorELSQ_0EEESR_NSO_INSP_7ScaleInELSS_0EEEST_EEEEEENS4_6LayoutINS5_IJSC_SC_SC_EEENS5_IJNSA_ILi0EEESY_SY_EEEEENS5_IJNS4_10UnderscoreES11_S11_EEEEENS4_28SM100_TMA_2SM_LOAD_MULTICASTENS4_14ComposedLayoutINS4_7SwizzleILi1ELi4ELi3EEENS4_18smem_ptr_flag_bitsILi8EEENSW_INS5_IJNSA_ILi8EEESG_EEENS5_IJSG_SC_EEEEEEEvNS4_8identityES14_S1E_vS1F_EENS_8epilogue10collective18CollectiveEpilogueINS1H_23Sm100TmaWarpSpecializedILi4ELi2ELi64ELb0ELb0EEEJNS5_IJNSA_ILi128EEESF_SG_EEENS5_IJNSW_IS1M_SC_EENSW_INSA_ILi64EEESC_EEEEESI_SJ_SI_SJ_NS1H_6fusion15FusionCallbacksIS1L_NS1S_17LinearCombinationISI_fSI_fLNS_15FloatRoundStyleE2EEES1N_S1R_JEEENS4_5SM1004TMEM4LOAD26SM100_TMEM_LOAD_32dp32b64xENS4_13SM90_TMA_LOADENS15_INS16_ILi2ELi4ELi3EEES19_NSW_INS5_IJS1A_S1P_EEENS5_IJS1P_SC_EEEEEEENS4_39AutoVectorizingCopyWithAssumedAlignmentILi128EEENS4_14SM90_TMA_STOREES27_S29_S29_EEEvvEEEEvNT_6ParamsE --------------------------
	.section	.nv.info._ZN7cutlass13device_kernelINS_4gemm6kernel13GemmUniversalIN4cute5tupleIJiiiiEEENS1_10collective13CollectiveMmaINS1_35MainloopSm100TmaUmmaWarpSpecializedILi22ELi2ELi2ENS5_IJNS4_1CILi4EEESB_NSA_ILi1EEEEEEEENS5_IJNSA_ILi256EEESF_NSA_ILi32EEEEEENS_12float_e5m2_tENS5_IJlSC_lEEESI_SJ_NS4_8TiledMMAINS4_8MMA_AtomIJNS4_10MMA_TraitsINS4_25SM100_MMA_F8F6F4_2x1SM_SSEJSI_SI_fSF_SF_NS4_17integral_constantINS4_4UMMA5MajorELSQ_0EEESR_NSO_INSP_7ScaleInELSS_0EEEST_EEEEEENS4_6LayoutINS5_IJSC_SC_SC_EEENS5_IJNSA_ILi0EEESY_SY_EEEEENS5_IJNS4_10UnderscoreES11_S11_EEEEENS4_28SM100_TMA_2SM_LOAD_MULTICASTENS4_14ComposedLayoutINS4_7SwizzleILi1ELi4ELi3EEENS4_18smem_ptr_flag_bitsILi8EEENSW_INS5_IJNSA_ILi8EEESG_EEENS5_IJSG_SC_EEEEEEEvNS4_8identityES14_S1E_vS1F_EENS_8epilogue10collective18CollectiveEpilogueINS1H_23Sm100TmaWarpSpecializedILi4ELi2ELi64ELb0ELb0EEEJNS5_IJNSA_ILi128EEESF_SG_EEENS5_IJNSW_IS1M_SC_EENSW_INSA_ILi64EEESC_EEEEESI_SJ_SI_SJ_NS1H_6fusion15FusionCallbacksIS1L_NS1S_17LinearCombinationISI_fSI_fLNS_15FloatRoundStyleE2EEES1N_S1R_JEEENS4_5SM1004TMEM4LOAD26SM100_TMEM_LOAD_32dp32b64xENS4_13SM90_TMA_LOADENS15_INS16_ILi2ELi4ELi3EEES19_NSW_INS5_IJS1A_S1P_EEENS5_IJS1P_SC_EEEEEEENS4_39AutoVectorizingCopyWithAssumedAlignmentILi128EEENS4_14SM90_TMA_STOREES27_S29_S29_EEEvvEEEEvNT_6ParamsE,"",@"SHT_CUDA_INFO"
	.sectionflags	@""
	.align	4


	//----- nvinfo : EIATTR_CUDA_API_VERSION
	.align		4
        /*0000*/ 	.byte	0x04, 0x37
        /*0002*/ 	.short	(.L_32 - .L_31)
.L_31:
        /*0004*/ 	.word	0x00000082


	//----- nvinfo : EIATTR_KPARAM_INFO
	.align		4
.L_32:
        /*0008*/ 	.byte	0x04, 0x17
        /*000a*/ 	.short	(.L_34 - .L_33)
.L_33:
        /*000c*/ 	.word	0x00000000
        /*0010*/ 	.short	0x0000
        /*0012*/ 	.short	0x0000
        /*0014*/ 	.byte	0x00, 0xf0, 0x01, 0x20


	//----- nvinfo : EIATTR_AT_ENTRY_FRAGMENTS
	.align		4
.L_34:
        /*0018*/ 	.byte	0x04, 0x4f
        /*001a*/ 	.short	(.L_36 - .L_35)


	//   ....[0]....
.L_35:
        /*001c*/ 	.word	0x00000007


	//----- nvinfo : EIATTR_RESERVED_SMEM_USED
	.align		4
.L_36:
        /*0020*/ 	.byte	0x01, 0x41
	.zero		2


	//----- nvinfo : EIATTR_SPARSE_MMA_MASK
	.align		4
        /*0024*/ 	.byte	0x03, 0x50
        /*0026*/ 	.short	0x0000


	//----- nvinfo : EIATTR_TCGEN05_2CTA_USED
	.align		4
        /*0028*/ 	.byte	0x01, 0x52
	.zero		2


	//----- nvinfo : EIATTR_MAXREG_COUNT
	.align		4
        /*002c*/ 	.byte	0x03, 0x1b
        /*002e*/ 	.short	0x00ff


	//----- nvinfo : EIATTR_NUM_BARRIERS
	.align		4
        /*0030*/ 	.byte	0x02, 0x4c
        /*0032*/ 	.byte	0x07
	.zero		1


	//----- nvinfo : EIATTR_EXTERNS
	.align		4
        /*0034*/ 	.byte	0x04, 0x0f
        /*0036*/ 	.short	(.L_38 - .L_37)


	//   ....[0]....
	.align		4
.L_37:
        /*0038*/ 	.word	index@(__assertfail)


	//----- nvinfo : EIATTR_MERCURY_ISA_VERSION
	.align		4
.L_38:
        /*003c*/ 	.byte	0x03, 0x5f
        /*003e*/ 	.short	0x0101


	//----- nvinfo : EIATTR_INT_WARP_WIDE_INSTR_OFFSETS
	.align		4
        /*0040*/ 	.byte	0x04, 0x31
        /*0042*/ 	.short	(.L_40 - .L_39)


	//   ....[0]....
.L_39:
        /*0044*/ 	.word	0x00000f90


	//   ....[1]....
        /*0048*/ 	.word	0x00001030


	//   ....[2]....
        /*004c*/ 	.word	0x00004f80


	//   ....[3]....
        /*0050*/ 	.word	0x00004fa0


	//   ....[4]....
        /*0054*/ 	.word	0x00004fd0


	//   ....[5]....
        /*0058*/ 	.word	0x00005b10


	//   ....[6]....
        /*005c*/ 	.word	0x00005b80


	//   ....[7]....
        /*0060*/ 	.word	0x00005c60


	//   ....[8]....
        /*0064*/ 	.word	0x00005ce0


	//   ....[9]....
        /*0068*/ 	.word	0x00005de0


	//   ....[10]....
        /*006c*/ 	.word	0x00005e60


	//   ....[11]....
        /*0070*/ 	.word	0x00005f50


	//   ....[12]....
        /*0074*/ 	.word	0x00006000


	//----- nvinfo : EIATTR_COOP_GROUP_MASK_REGIDS
	.align		4
.L_40:
        /*0078*/ 	.byte	0x04, 0x29
        /*007a*/ 	.short	(.L_42 - .L_41)


	//   ....[0]....
.L_41:
        /*007c*/ 	.word	0xffffffff


	//   ....[1]....
        /*0080*/ 	.word	0xffffffff


	//   ....[2]....
        /*0084*/ 	.word	0xffffffff


	//   ....[3]....
        /*0088*/ 	.word	0xffffffff


	//   ....[4]....
        /*008c*/ 	.word	0xffffffff


	//   ....[5]....
        /*0090*/ 	.word	0xffffffff


	//   ....[6]....
        /*0094*/ 	.word	0xffffffff


	//   ....[7]....
        /*0098*/ 	.word	0xffffffff


	//   ....[8]....
        /*009c*/ 	.word	0xffffffff


	//   ....[9]....
        /*00a0*/ 	.word	0xffffffff


	//   ....[10]....
        /*00a4*/ 	.word	0xffffffff


	//   ....[11]....
        /*00a8*/ 	.word	0xffffffff


	//   ....[12]....
        /*00ac*/ 	.word	0xffffffff


	//   ....[13]....
        /*00b0*/ 	.word	0xffffffff


	//----- nvinfo : EIATTR_COOP_GROUP_INSTR_OFFSETS
	.align		4
.L_42:
        /*00b4*/ 	.byte	0x04, 0x28
        /*00b6*/ 	.short	(.L_44 - .L_43)


	//   ....[0]....
.L_43:
        /*00b8*/ 	.word	0x000000b0


	//   ....[1]....
        /*00bc*/ 	.word	0x00000510


	//   ....[2]....
        /*00c0*/ 	.word	0x00000940


	//   ....[3]....
        /*00c4*/ 	.word	0x00000ad0


	//   ....[4]....
        /*00c8*/ 	.word	0x00000bc0


	//   ....[5]....
        /*00cc*/ 	.word	0x00000d20


	//   ....[6]....
        /*00d0*/ 	.word	0x00000e70


	//   ....[7]....
        /*00d4*/ 	.word	0x000010b0


	//   ....[8]....
        /*00d8*/ 	.word	0x00002700


	//   ....[9]....
        /*00dc*/ 	.word	0x00003fd0


	//   ....[10]....
        /*00e0*/ 	.word	0x000044a0


	//   ....[11]....
        /*00e4*/ 	.word	0x000044d0


	//   ....[12]....
        /*00e8*/ 	.word	0x00004e80


	//   ....[13]....
        /*00ec*/ 	.word	0x00005090


	//----- nvinfo : EIATTR_VRC_CTA_INIT_COUNT
	.align		4
.L_44:
        /*00f0*/ 	.byte	0x02, 0x4a
        /*00f2*/ 	.byte	0x80
	.zero		1


	//----- nvinfo : EIATTR_SYSCALL_OFFSETS
	.align		4
        /*00f4*/ 	.byte	0x04, 0x46
        /*00f6*/ 	.short	(.L_46 - .L_45)


	//   ....[0]....
.L_45:
        /*00f8*/ 	.word	0x00006c60


	//   ....[1]....
        /*00fc*/ 	.word	0x00006da0


	//   ....[2]....
        /*0100*/ 	.word	0x000075f0


	//   ....[3]....
        /*0104*/ 	.word	0x00008c10


	//   ....[4]....
        /*0108*/ 	.word	0x0000a1c0


	//   ....[5]....
        /*010c*/ 	.word	0x0000b790


	//----- nvinfo : EIATTR_MBARRIER_INSTR_OFFSETS
	.align		4
.L_46:
        /*0110*/ 	.byte	0x04, 0x39
        /*0112*/ 	.short	(.L_48 - .L_47)


	//   ....[0]....
.L_47:
        /*0114*/ 	.word	0x00000660
        /*0118*/ 	.word	0x000000ff
        /*011c*/ 	.word	0x00000000
        /*0120*/ 	.short	0x0100
        /*0122*/ 	.byte	0x04
	.zero		1


	//   ....[1]....
        /*0124*/ 	.word	0x00000670
        /*0128*/ 	.word	0x000000ff
        /*012c*/ 	.word	0x000000b0
        /*0130*/ 	.short	0x0100
        /*0132*/ 	.byte	0x04
	.zero		1


	//   ....[2]....
        /*0134*/ 	.word	0x00000680
        /*0138*/ 	.word	0x000000ff
        /*013c*/ 	.word	0x00000008
        /*0140*/ 	.short	0x0100
        /*0142*/ 	.byte	0x04
	.zero		1


	//   ....[3]....
        /*0144*/ 	.word	0x00000690
        /*0148*/ 	.word	0x000000ff
        /*014c*/ 	.word	0x000000b8
        /*0150*/ 	.short	0x0100
        /*0152*/ 	.byte	0x04
	.zero		1


	//   ....[4]....
        /*0154*/ 	.word	0x000006a0
        /*0158*/ 	.word	0x000000ff
        /*015c*/ 	.word	0x00000010
        /*0160*/ 	.short	0x0100
        /*0162*/ 	.byte	0x04
	.zero		1


	//   ....[5]....
        /*0164*/ 	.word	0x000006b0
        /*0168*/ 	.word	0x000000ff
        /*016c*/ 	.word	0x000000c0
        /*0170*/ 	.short	0x0100
        /*0172*/ 	.byte	0x04
	.zero		1


	//   ....[6]....
        /*0174*/ 	.word	0x000006c0
        /*0178*/ 	.word	0x000000ff
        /*017c*/ 	.word	0x00000018
        /*0180*/ 	.short	0x0100
        /*0182*/ 	.byte	0x04
	.zero		1


	//   ....[7]....
        /*0184*/ 	.word	0x000006d0
        /*0188*/ 	.word	0x000000ff
        /*018c*/ 	.word	0x000000c8
        /*0190*/ 	.short	0x0100
        /*0192*/ 	.byte	0x04
	.zero		1


	//   ....[8]....
        /*0194*/ 	.word	0x000006e0
        /*0198*/ 	.word	0x000000ff
        /*019c*/ 	.word	0x00000020
        /*01a0*/ 	.short	0x0100
        /*01a2*/ 	.byte	0x04
	.zero		1


	//   ....[9]....
        /*01a4*/ 	.word	0x000006f0
        /*01a8*/ 	.word	0x000000ff
        /*01ac*/ 	.word	0x000000d0
        /*01b0*/ 	.short	0x0100
        /*01b2*/ 	.byte	0x04
	.zero		1


	//   ....[10]....
        /*01b4*/ 	.word	0x00000700
        /*01b8*/ 	.word	0x000000ff
        /*01bc*/ 	.word	0x00000028
        /*01c0*/ 	.short	0x0100
        /*01c2*/ 	.byte	0x04
	.zero		1


	//   ....[11]....
        /*01c4*/ 	.word	0x00000710
        /*01c8*/ 	.word	0x000000ff
        /*01cc*/ 	.word	0x000000d8
        /*01d0*/ 	.short	0x0100
        /*01d2*/ 	.byte	0x04
	.zero		1


	//   ....[12]....
        /*01d4*/ 	.word	0x00000720
        /*01d8*/ 	.word	0x000000ff
        /*01dc*/ 	.word	0x00000030
        /*01e0*/ 	.short	0x0100
        /*01e2*/ 	.byte	0x04
	.zero		1


	//   ....[13]....
        /*01e4*/ 	.word	0x00000730
        /*01e8*/ 	.word	0x000000ff
        /*01ec*/ 	.word	0x000000e0
        /*01f0*/ 	.short	0x0100
        /*01f2*/ 	.byte	0x04
	.zero		1


	//   ....[14]....
        /*01f4*/ 	.word	0x00000740
        /*01f8*/ 	.word	0x000000ff
        /*01fc*/ 	.word	0x00000038
        /*0200*/ 	.short	0x0100
        /*0202*/ 	.byte	0x04
	.zero		1


	//   ....[15]....
        /*0204*/ 	.word	0x00000750
        /*0208*/ 	.word	0x000000ff
        /*020c*/ 	.word	0x000000e8
        /*0210*/ 	.short	0x0100
        /*0212*/ 	.byte	0x04
	.zero		1


	//   ....[16]....
        /*0214*/ 	.word	0x00000760
        /*0218*/ 	.word	0x000000ff
        /*021c*/ 	.word	0x00000040
        /*0220*/ 	.short	0x0100
        /*0222*/ 	.byte	0x04
	.zero		1


	//   ....[17]....
        /*0224*/ 	.word	0x00000770
        /*0228*/ 	.word	0x000000ff
        /*022c*/ 	.word	0x000000f0
        /*0230*/ 	.short	0x0100
        /*0232*/ 	.byte	0x04
	.zero		1


	//   ....[18]....
        /*0234*/ 	.word	0x00000780
        /*0238*/ 	.word	0x000000ff
        /*023c*/ 	.word	0x00000048
        /*0240*/ 	.short	0x0100
        /*0242*/ 	.byte	0x04
	.zero		1


	//   ....[19]....
        /*0244*/ 	.word	0x00000790
        /*0248*/ 	.word	0x000000ff
        /*024c*/ 	.word	0x000000f8
        /*0250*/ 	.short	0x0100
        /*0252*/ 	.byte	0x04
	.zero		1


	//   ....[20]....
        /*0254*/ 	.word	0x000007a0
        /*0258*/ 	.word	0x000000ff
        /*025c*/ 	.word	0x00000050
        /*0260*/ 	.short	0x0100
        /*0262*/ 	.byte	0x04
	.zero		1


	//   ....[21]....
        /*0264*/ 	.word	0x000007b0
        /*0268*/ 	.word	0x000000ff
        /*026c*/ 	.word	0x00000100
        /*0270*/ 	.short	0x0100
        /*0272*/ 	.byte	0x04
	.zero		1


	//   ....[22]....
        /*0274*/ 	.word	0x000007c0
        /*0278*/ 	.word	0x000000ff
        /*027c*/ 	.word	0x00000058
        /*0280*/ 	.short	0x0100
        /*0282*/ 	.byte	0x04
	.zero		1


	//   ....[23]....
        /*0284*/ 	.word	0x000007d0
        /*0288*/ 	.word	0x000000ff
        /*028c*/ 	.word	0x00000108
        /*0290*/ 	.short	0x0100
        /*0292*/ 	.byte	0x04
	.zero		1


	//   ....[24]....
        /*0294*/ 	.word	0x000007e0
        /*0298*/ 	.word	0x000000ff
        /*029c*/ 	.word	0x00000060
        /*02a0*/ 	.short	0x0100
        /*02a2*/ 	.byte	0x04
	.zero		1


	//   ....[25]....
        /*02a4*/ 	.word	0x000007f0
        /*02a8*/ 	.word	0x000000ff
        /*02ac*/ 	.word	0x00000110
        /*02b0*/ 	.short	0x0100
        /*02b2*/ 	.byte	0x04
	.zero		1


	//   ....[26]....
        /*02b4*/ 	.word	0x00000800
        /*02b8*/ 	.word	0x000000ff
        /*02bc*/ 	.word	0x00000068
        /*02c0*/ 	.short	0x0100
        /*02c2*/ 	.byte	0x04
	.zero		1


	//   ....[27]....
        /*02c4*/ 	.word	0x00000810
        /*02c8*/ 	.word	0x000000ff
        /*02cc*/ 	.word	0x00000118
        /*02d0*/ 	.short	0x0100
        /*02d2*/ 	.byte	0x04
	.zero		1


	//   ....[28]....
        /*02d4*/ 	.word	0x00000820
        /*02d8*/ 	.word	0x000000ff
        /*02dc*/ 	.word	0x00000070
        /*02e0*/ 	.short	0x0100
        /*02e2*/ 	.byte	0x04
	.zero		1


	//   ....[29]....
        /*02e4*/ 	.word	0x00000830
        /*02e8*/ 	.word	0x000000ff
        /*02ec*/ 	.word	0x00000120
        /*02f0*/ 	.short	0x0100
        /*02f2*/ 	.byte	0x04
	.zero		1


	//   ....[30]....
        /*02f4*/ 	.word	0x00000840
        /*02f8*/ 	.word	0x000000ff
        /*02fc*/ 	.word	0x00000078
        /*0300*/ 	.short	0x0100
        /*0302*/ 	.byte	0x04
	.zero		1


	//   ....[31]....
        /*0304*/ 	.word	0x00000850
        /*0308*/ 	.word	0x000000ff
        /*030c*/ 	.word	0x00000128
        /*0310*/ 	.short	0x0100
        /*0312*/ 	.byte	0x04
	.zero		1


	//   ....[32]....
        /*0314*/ 	.word	0x00000860
        /*0318*/ 	.word	0x000000ff
        /*031c*/ 	.word	0x00000080
        /*0320*/ 	.short	0x0100
        /*0322*/ 	.byte	0x04
	.zero		1


	//   ....[33]....
        /*0324*/ 	.word	0x00000870
        /*0328*/ 	.word	0x000000ff
        /*032c*/ 	.word	0x00000130
        /*0330*/ 	.short	0x0100
        /*0332*/ 	.byte	0x04
	.zero		1


	//   ....[34]....
        /*0334*/ 	.word	0x00000880
        /*0338*/ 	.word	0x000000ff
        /*033c*/ 	.word	0x00000088
        /*0340*/ 	.short	0x0100
        /*0342*/ 	.byte	0x04
	.zero		1


	//   ....[35]....
        /*0344*/ 	.word	0x00000890
        /*0348*/ 	.word	0x000000ff
        /*034c*/ 	.word	0x00000138
        /*0350*/ 	.short	0x0100
        /*0352*/ 	.byte	0x04
	.zero		1


	//   ....[36]....
        /*0354*/ 	.word	0x000008a0
        /*0358*/ 	.word	0x000000ff
        /*035c*/ 	.word	0x00000090
        /*0360*/ 	.short	0x0100
        /*0362*/ 	.byte	0x04
	.zero		1


	//   ....[37]....
        /*0364*/ 	.word	0x000008b0
        /*0368*/ 	.word	0x000000ff
        /*036c*/ 	.word	0x00000140
        /*0370*/ 	.short	0x0100
        /*0372*/ 	.byte	0x04
	.zero		1


	//   ....[38]....
        /*0374*/ 	.word	0x000008c0
        /*0378*/ 	.word	0x000000ff
        /*037c*/ 	.word	0x00000098
        /*0380*/ 	.short	0x0100
        /*0382*/ 	.byte	0x04
	.zero		1


	//   ....[39]....
        /*0384*/ 	.word	0x000008d0
        /*0388*/ 	.word	0x000000ff
        /*038c*/ 	.word	0x00000148
        /*0390*/ 	.short	0x0100
        /*0392*/ 	.byte	0x04
	.zero		1


	//   ....[40]....
        /*0394*/ 	.word	0x000008e0
        /*0398*/ 	.word	0x000000ff
        /*039c*/ 	.word	0x000000a0
        /*03a0*/ 	.short	0x0100
        /*03a2*/ 	.byte	0x04
	.zero		1


	//   ....[41]....
        /*03a4*/ 	.word	0x000008f0
        /*03a8*/ 	.word	0x000000ff
        /*03ac*/ 	.word	0x00000150
        /*03b0*/ 	.short	0x0100
        /*03b2*/ 	.byte	0x04
	.zero		1


	//   ....[42]....
        /*03b4*/ 	.word	0x00000900
        /*03b8*/ 	.word	0x000000ff
        /*03bc*/ 	.word	0x000000a8
        /*03c0*/ 	.short	0x0100
        /*03c2*/ 	.byte	0x04
	.zero		1


	//   ....[43]....
        /*03c4*/ 	.word	0x00000910
        /*03c8*/ 	.word	0x000000ff
        /*03cc*/ 	.word	0x00000158
        /*03d0*/ 	.short	0x0100
        /*03d2*/ 	.byte	0x04
	.zero		1


	//   ....[44]....
        /*03d4*/ 	.word	0x00000a40
        /*03d8*/ 	.word	0x000000ff
        /*03dc*/ 	.word	0x00000160
        /*03e0*/ 	.short	0x0100
        /*03e2*/ 	.byte	0x04
	.zero		1


	//   ....[45]....
        /*03e4*/ 	.word	0x00000a50
        /*03e8*/ 	.word	0x000000ff
        /*03ec*/ 	.word	0x00000180
        /*03f0*/ 	.short	0x0100
        /*03f2*/ 	.byte	0x04
	.zero		1


	//   ....[46]....
        /*03f4*/ 	.word	0x00000a60
        /*03f8*/ 	.word	0x000000ff
        /*03fc*/ 	.word	0x00000168
        /*0400*/ 	.short	0x0100
        /*0402*/ 	.byte	0x04
	.zero		1


	//   ....[47]....
        /*0404*/ 	.word	0x00000a70
        /*0408*/ 	.word	0x000000ff
        /*040c*/ 	.word	0x00000188
        /*0410*/ 	.short	0x0100
        /*0412*/ 	.byte	0x04
	.zero		1


	//   ....[48]....
        /*0414*/ 	.word	0x00000a80
        /*0418*/ 	.word	0x000000ff
        /*041c*/ 	.word	0x00000170
        /*0420*/ 	.short	0x0100
        /*0422*/ 	.byte	0x04
	.zero		1


	//   ....[49]....
        /*0424*/ 	.word	0x00000a90
        /*0428*/ 	.word	0x000000ff
        /*042c*/ 	.word	0x00000190
        /*0430*/ 	.short	0x0100
        /*0432*/ 	.byte	0x04
	.zero		1


	//   ....[50]....
        /*0434*/ 	.word	0x00000aa0
        /*0438*/ 	.word	0x000000ff
        /*043c*/ 	.word	0x00000178
        /*0440*/ 	.short	0x0100
        /*0442*/ 	.byte	0x04
	.zero		1


	//   ....[51]....
        /*0444*/ 	.word	0x00000ab0
        /*0448*/ 	.word	0x000000ff
        /*044c*/ 	.word	0x00000198
        /*0450*/ 	.short	0x0100
        /*0452*/ 	.byte	0x04
	.zero		1


	//   ....[52]....
        /*0454*/ 	.word	0x00000b90
        /*0458*/ 	.word	0x000000ff
        /*045c*/ 	.word	0x000001a0
        /*0460*/ 	.short	0x0100
        /*0462*/ 	.byte	0x06
	.zero		1


	//   ....[53]....
        /*0464*/ 	.word	0x00000ba0
        /*0468*/ 	.word	0x000000ff
        /*046c*/ 	.word	0x000001a8
        /*0470*/ 	.short	0x0100
        /*0472*/ 	.byte	0x06
	.zero		1


	//   ....[54]....
        /*0474*/ 	.word	0x00000cd0
        /*0478*/ 	.word	0x000000ff
        /*047c*/ 	.word	0x000001b0
        /*0480*/ 	.short	0x0100
        /*0482*/ 	.byte	0x06
	.zero		1


	//   ....[55]....
        /*0484*/ 	.word	0x00000ce0
        /*0488*/ 	.word	0x000000ff
        /*048c*/ 	.word	0x000001c0
        /*0490*/ 	.short	0x0100
        /*0492*/ 	.byte	0x06
	.zero		1


	//   ....[56]....
        /*0494*/ 	.word	0x00000cf0
        /*0498*/ 	.word	0x000000ff
        /*049c*/ 	.word	0x000001b8
        /*04a0*/ 	.short	0x0100
        /*04a2*/ 	.byte	0x06
	.zero		1


	//   ....[57]....
        /*04a4*/ 	.word	0x00000d00
        /*04a8*/ 	.word	0x000000ff
        /*04ac*/ 	.word	0x000001c8
        /*04b0*/ 	.short	0x0100
        /*04b2*/ 	.byte	0x06
	.zero		1


	//   ....[58]....
        /*04b4*/ 	.word	0x00000e20
        /*04b8*/ 	.word	0x000000ff
        /*04bc*/ 	.word	0x000001d0
        /*04c0*/ 	.short	0x0100
        /*04c2*/ 	.byte	0x04
	.zero		1


	//   ....[59]....
        /*04c4*/ 	.word	0x00000e30
        /*04c8*/ 	.word	0x000000ff
        /*04cc*/ 	.word	0x000001e0
        /*04d0*/ 	.short	0x0100
        /*04d2*/ 	.byte	0x04
	.zero		1


	//   ....[60]....
        /*04d4*/ 	.word	0x00000e40
        /*04d8*/ 	.word	0x000000ff
        /*04dc*/ 	.word	0x000001d8
        /*04e0*/ 	.short	0x0100
        /*04e2*/ 	.byte	0x04
	.zero		1


	//   ....[61]....
        /*04e4*/ 	.word	0x00000e50
        /*04e8*/ 	.word	0x000000ff
        /*04ec*/ 	.word	0x000001e8
        /*04f0*/ 	.short	0x0100
        /*04f2*/ 	.byte	0x04
	.zero		1


	//   ....[62]....
        /*04f4*/ 	.word	0x00000f40
        /*04f8*/ 	.word	0x000000ff
        /*04fc*/ 	.word	0x000001f0
        /*0500*/ 	.short	0x0100
        /*0502*/ 	.byte	0x04
	.zero		1


	//   ....[63]....
        /*0504*/ 	.word	0x00000f50
        /*0508*/ 	.word	0x000000ff
        /*050c*/ 	.word	0x00000200
        /*0510*/ 	.short	0x0100
        /*0512*/ 	.byte	0x04
	.zero		1


	//   ....[64]....
        /*0514*/ 	.word	0x00000f60
        /*0518*/ 	.word	0x000000ff
        /*051c*/ 	.word	0x000001f8
        /*0520*/ 	.short	0x0100
        /*0522*/ 	.byte	0x04
	.zero		1


	//   ....[65]....
        /*0524*/ 	.word	0x00000f70
        /*0528*/ 	.word	0x000000ff
        /*052c*/ 	.word	0x00000208
        /*0530*/ 	.short	0x0100
        /*0532*/ 	.byte	0x04
	.zero		1


	//   ....[66]....
        /*0534*/ 	.word	0x00001070
        /*0538*/ 	.word	0x000000ff
        /*053c*/ 	.word	0x00000210
        /*0540*/ 	.short	0x0100
        /*0542*/ 	.byte	0x06
	.zero		1


	//   ....[67]....
        /*0544*/ 	.word	0x00001ee0
        /*0548*/ 	.word	0x00000003
        /*054c*/ 	.word	0x00000200
        /*0550*/ 	.short	0x010a
        /*0552*/ 	.byte	0xff
	.zero		1


	//   ....[68]....
        /*0554*/ 	.word	0x00001f10
        /*0558*/ 	.word	0x00000003
        /*055c*/ 	.word	0x000001f0
        /*0560*/ 	.short	0x0101
        /*0562*/ 	.byte	0xff
	.zero		1


	//   ....[69]....
        /*0564*/ 	.word	0x00001fd0
        /*0568*/ 	.word	0x000000ff
        /*056c*/ 	.word	0x000000b0
        /*0570*/ 	.short	0x010a
        /*0572*/ 	.byte	0x04
	.zero		1


	//   ....[70]....
        /*0574*/ 	.word	0x000020a0
        /*0578*/ 	.word	0x000000ff
        /*057c*/ 	.word	0x000000b0
        /*0580*/ 	.short	0x010a
        /*0582*/ 	.byte	0x21
	.zero		1


	//   ....[71]....
        /*0584*/ 	.word	0x00002250
        /*0588*/ 	.word	0x000000ff
        /*058c*/ 	.word	0x000000b0
        /*0590*/ 	.short	0x010a
        /*0592*/ 	.byte	0x05
	.zero		1


	//   ....[72]....
        /*0594*/ 	.word	0x00002380
        /*0598*/ 	.word	0x000000ff
        /*059c*/ 	.word	0x000001a8
        /*05a0*/ 	.short	0x0101
        /*05a2*/ 	.byte	0x06
	.zero		1


	//   ....[73]....
        /*05a4*/ 	.word	0x000023a0
        /*05a8*/ 	.word	0x000000ff
        /*05ac*/ 	.word	0x000000b0
        /*05b0*/ 	.short	0x010a
        /*05b2*/ 	.byte	0x04
	.zero		1


	//   ....[74]....
        /*05b4*/ 	.word	0x00002420
        /*05b8*/ 	.word	0x000000ff
        /*05bc*/ 	.word	0x000000b0
        /*05c0*/ 	.short	0x010a
        /*05c2*/ 	.byte	0x11
	.zero		1


	//   ....[75]....
        /*05c4*/ 	.word	0x000025b0
        /*05c8*/ 	.word	0x000000ff
        /*05cc*/ 	.word	0x000000b0
        /*05d0*/ 	.short	0x010a
        /*05d2*/ 	.byte	0x05
	.zero		1


	//   ....[76]....
        /*05d4*/ 	.word	0x00002730
        /*05d8*/ 	.word	0x00000003
        /*05dc*/ 	.word	0x000001b0
        /*05e0*/ 	.short	0x010a
        /*05e2*/ 	.byte	0xff
	.zero		1


	//   ....[77]....
        /*05e4*/ 	.word	0x00002880
        /*05e8*/ 	.word	0x00000000
        /*05ec*/ 	.word	0x00000000
        /*05f0*/ 	.short	0x0101
        /*05f2*/ 	.byte	0xff
	.zero		1


	//   ....[78]....
        /*05f4*/ 	.word	0x00002e30
        /*05f8*/ 	.word	0x000000ff
        /*05fc*/ 	.word	0x00000000
        /*0600*/ 	.short	0x010a
        /*0602*/ 	.byte	0x04
	.zero		1


	//   ....[79]....
        /*0604*/ 	.word	0x00002ec0
        /*0608*/ 	.word	0x000000ff
        /*060c*/ 	.word	0x00000000
        /*0610*/ 	.short	0x010a
        /*0612*/ 	.byte	0x05
	.zero		1


	//   ....[80]....
        /*0614*/ 	.word	0x00002f50
        /*0618*/ 	.word	0x000000ff
        /*061c*/ 	.word	0x00000000
        /*0620*/ 	.short	0x010a
        /*0622*/ 	.byte	0x05
	.zero		1


	//   ....[81]....
        /*0624*/ 	.word	0x00002fe0
        /*0628*/ 	.word	0x000000ff
        /*062c*/ 	.word	0x00000000
        /*0630*/ 	.short	0x010a
        /*0632*/ 	.byte	0x05
	.zero		1


	//   ....[82]....
        /*0634*/ 	.word	0x00003070
        /*0638*/ 	.word	0x000000ff
        /*063c*/ 	.word	0x00000000
        /*0640*/ 	.short	0x010a
        /*0642*/ 	.byte	0x05
	.zero		1


	//   ....[83]....
        /*0644*/ 	.word	0x00003100
        /*0648*/ 	.word	0x000000ff
        /*064c*/ 	.word	0x00000000
        /*0650*/ 	.short	0x010a
        /*0652*/ 	.byte	0x05
	.zero		1


	//   ....[84]....
        /*0654*/ 	.word	0x00003190
        /*0658*/ 	.word	0x000000ff
        /*065c*/ 	.word	0x00000000
        /*0660*/ 	.short	0x010a
        /*0662*/ 	.byte	0x05
	.zero		1


	//   ....[85]....
        /*0664*/ 	.word	0x00003220
        /*0668*/ 	.word	0x000000ff
        /*066c*/ 	.word	0x00000000
        /*0670*/ 	.short	0x010a
        /*0672*/ 	.byte	0x05
	.zero		1


	//   ....[86]....
        /*0674*/ 	.word	0x000032b0
        /*0678*/ 	.word	0x000000ff
        /*067c*/ 	.word	0x00000000
        /*0680*/ 	.short	0x010a
        /*0682*/ 	.byte	0x05
	.zero		1


	//   ....[87]....
        /*0684*/ 	.word	0x00003340
        /*0688*/ 	.word	0x000000ff
        /*068c*/ 	.word	0x00000000
        /*0690*/ 	.short	0x010a
        /*0692*/ 	.byte	0x05
	.zero		1


	//   ....[88]....
        /*0694*/ 	.word	0x000033d0
        /*0698*/ 	.word	0x000000ff
        /*069c*/ 	.word	0x00000000
        /*06a0*/ 	.short	0x010a
        /*06a2*/ 	.byte	0x05
	.zero		1


	//   ....[89]....
        /*06a4*/ 	.word	0x00003460
        /*06a8*/ 	.word	0x000000ff
        /*06ac*/ 	.word	0x00000000
        /*06b0*/ 	.short	0x010a
        /*06b2*/ 	.byte	0x05
	.zero		1


	//   ....[90]....
        /*06b4*/ 	.word	0x000034f0
        /*06b8*/ 	.word	0x000000ff
        /*06bc*/ 	.word	0x00000000
        /*06c0*/ 	.short	0x010a
        /*06c2*/ 	.byte	0x05
	.zero		1


	//   ....[91]....
        /*06c4*/ 	.word	0x00003580
        /*06c8*/ 	.word	0x000000ff
        /*06cc*/ 	.word	0x00000000
        /*06d0*/ 	.short	0x010a
        /*06d2*/ 	.byte	0x05
	.zero		1


	//   ....[92]....
        /*06d4*/ 	.word	0x00003610
        /*06d8*/ 	.word	0x000000ff
        /*06dc*/ 	.word	0x00000000
        /*06e0*/ 	.short	0x010a
        /*06e2*/ 	.byte	0x05
	.zero		1


	//   ....[93]....
        /*06e4*/ 	.word	0x000036a0
        /*06e8*/ 	.word	0x000000ff
        /*06ec*/ 	.word	0x00000000
        /*06f0*/ 	.short	0x010a
        /*06f2*/ 	.byte	0x05
	.zero		1


	//   ....[94]....
        /*06f4*/ 	.word	0x00003730
        /*06f8*/ 	.word	0x000000ff
        /*06fc*/ 	.word	0x00000000
        /*0700*/ 	.short	0x010a
        /*0702*/ 	.byte	0x05
	.zero		1


	//   ....[95]....
        /*0704*/ 	.word	0x000037c0
        /*0708*/ 	.word	0x000000ff
        /*070c*/ 	.word	0x00000000
        /*0710*/ 	.short	0x010a
        /*0712*/ 	.byte	0x05
	.zero		1


	//   ....[96]....
        /*0714*/ 	.word	0x00003850
        /*0718*/ 	.word	0x000000ff
        /*071c*/ 	.word	0x00000000
        /*0720*/ 	.short	0x010a
        /*0722*/ 	.byte	0x05
	.zero		1


	//   ....[97]....
        /*0724*/ 	.word	0x000038e0
        /*0728*/ 	.word	0x000000ff
        /*072c*/ 	.word	0x00000000
        /*0730*/ 	.short	0x010a
        /*0732*/ 	.byte	0x05
	.zero		1


	//   ....[98]....
        /*0734*/ 	.word	0x00003970
        /*0738*/ 	.word	0x000000ff
        /*073c*/ 	.word	0x00000000
        /*0740*/ 	.short	0x010a
        /*0742*/ 	.byte	0x05
	.zero		1


	//   ....[99]....
        /*0744*/ 	.word	0x00003a10
        /*0748*/ 	.word	0x00000000
        /*074c*/ 	.word	0x00000000
        /*0750*/ 	.short	0x010a
        /*0752*/ 	.byte	0xff
	.zero		1


	//   ....[100]....
        /*0754*/ 	.word	0x00003b30
        /*0758*/ 	.word	0x00000002
        /*075c*/ 	.word	0x000001f0
        /*0760*/ 	.short	0x010a
        /*0762*/ 	.byte	0xff
	.zero		1


	//   ....[101]....
        /*0764*/ 	.word	0x00003b90
        /*0768*/ 	.word	0x00000004
        /*076c*/ 	.word	0x00000000
        /*0770*/ 	.short	0x0101
        /*0772*/ 	.byte	0xff
	.zero		1


	//   ....[102]....
        /*0774*/ 	.word	0x00003bb0
        /*0778*/ 	.word	0x000000ff
        /*077c*/ 	.word	0x000001c0
        /*0780*/ 	.short	0x010a
        /*0782*/ 	.byte	0x04
	.zero		1


	//   ....[103]....
        /*0784*/ 	.word	0x00003cd0
        /*0788*/ 	.word	0x00000002
        /*078c*/ 	.word	0x000001b0
        /*0790*/ 	.short	0x010a
        /*0792*/ 	.byte	0xff
	.zero		1


	//   ....[104]....
        /*0794*/ 	.word	0x00003de0
        /*0798*/ 	.word	0x00000002
        /*079c*/ 	.word	0x00000000
        /*07a0*/ 	.short	0x0101
        /*07a2*/ 	.byte	0xff
	.zero		1


	//   ....[105]....
        /*07a4*/ 	.word	0x00003e70
        /*07a8*/ 	.word	0x000000ff
        /*07ac*/ 	.word	0x000001c0
        /*07b0*/ 	.short	0x0106
        /*07b2*/ 	.byte	0x04
	.zero		1


	//   ....[106]....
        /*07b4*/ 	.word	0x00003e90
        /*07b8*/ 	.word	0x000000ff
        /*07bc*/ 	.word	0x000001c0
        /*07c0*/ 	.short	0x010a
        /*07c2*/ 	.byte	0x04
	.zero		1


	//   ....[107]....
        /*07c4*/ 	.word	0x00003f20
        /*07c8*/ 	.word	0x000000ff
        /*07cc*/ 	.word	0x000001c0
        /*07d0*/ 	.short	0x0106
        /*07d2*/ 	.byte	0x07
	.zero		1


	//   ....[108]....
        /*07d4*/ 	.word	0x00003f60
        /*07d8*/ 	.word	0x00000000
        /*07dc*/ 	.word	0x000001c0
        /*07e0*/ 	.short	0x010a
        /*07e2*/ 	.byte	0xff
	.zero		1


	//   ....[109]....
        /*07e4*/ 	.word	0x000041a0
        /*07e8*/ 	.word	0x000000ff
        /*07ec*/ 	.word	0x00000008
        /*07f0*/ 	.short	0x010a
        /*07f2*/ 	.byte	0x05
	.zero		1


	//   ....[110]....
        /*07f4*/ 	.word	0x000041c0
        /*07f8*/ 	.word	0x000000ff
        /*07fc*/ 	.word	0x00000008
        /*0800*/ 	.short	0x010a
        /*0802*/ 	.byte	0x05
	.zero		1


	//   ....[111]....
        /*0804*/ 	.word	0x00004350
        /*0808*/ 	.word	0x000000ff
        /*080c*/ 	.word	0x00000008
        /*0810*/ 	.short	0x010a
        /*0812*/ 	.byte	0x05
	.zero		1


	//   ....[112]....
        /*0814*/ 	.word	0x00004370
        /*0818*/ 	.word	0x000000ff
        /*081c*/ 	.word	0x00000008
        /*0820*/ 	.short	0x010a
        /*0822*/ 	.byte	0x05
	.zero		1


	//   ....[113]....
        /*0824*/ 	.word	0x00004430
        /*0828*/ 	.word	0x000000ff
        /*082c*/ 	.word	0x00000000
        /*0830*/ 	.short	0x0101
        /*0832*/ 	.byte	0x04
	.zero		1


	//   ....[114]....
        /*0834*/ 	.word	0x00004710
        /*0838*/ 	.word	0x00000000
        /*083c*/ 	.word	0x000001b0
        /*0840*/ 	.short	0x010a
        /*0842*/ 	.byte	0xff
	.zero		1


	//   ....[115]....
        /*0844*/ 	.word	0x000047d0
        /*0848*/ 	.word	0x00000000
        /*084c*/ 	.word	0x00000000
        /*0850*/ 	.short	0x0101
        /*0852*/ 	.byte	0xff
	.zero		1


	//   ....[116]....
        /*0854*/ 	.word	0x00004880
        /*0858*/ 	.word	0x000000ff
        /*085c*/ 	.word	0x00000000
        /*0860*/ 	.short	0x010a
        /*0862*/ 	.byte	0x04
	.zero		1


	//   ....[117]....
        /*0864*/ 	.word	0x00004890
        /*0868*/ 	.word	0x000000ff
        /*086c*/ 	.word	0x000001e0
        /*0870*/ 	.short	0x010a
        /*0872*/ 	.byte	0x13
	.zero		1


	//   ....[118]....
        /*0874*/ 	.word	0x00004950
        /*0878*/ 	.word	0x000000ff
        /*087c*/ 	.word	0x00000000
        /*0880*/ 	.short	0x010a
        /*0882*/ 	.byte	0x06
	.zero		1


	//   ....[119]....
        /*0884*/ 	.word	0x00004a70
        /*0888*/ 	.word	0x000000ff
        /*088c*/ 	.word	0x00000000
        /*0890*/ 	.short	0x010a
        /*0892*/ 	.byte	0x04
	.zero		1


	//   ....[120]....
        /*0894*/ 	.word	0x00004c90
        /*0898*/ 	.word	0x000000ff
        /*089c*/ 	.word	0x00000000
        /*08a0*/ 	.short	0x010a
        /*08a2*/ 	.byte	0x04
	.zero		1


	//   ....[121]....
        /*08a4*/ 	.word	0x00004d30
        /*08a8*/ 	.word	0x00000000
        /*08ac*/ 	.word	0x00000000
        /*08b0*/ 	.short	0x010a
        /*08b2*/ 	.byte	0xff
	.zero		1


	//   ....[122]....
        /*08b4*/ 	.word	0x00004d70
        /*08b8*/ 	.word	0x00000000
        /*08bc*/ 	.word	0x00000000
        /*08c0*/ 	.short	0x010a
        /*08c2*/ 	.byte	0xff
	.zero		1


	//   ....[123]....
        /*08c4*/ 	.word	0x00004de0
        /*08c8*/ 	.word	0x000000ff
        /*08cc*/ 	.word	0x00000000
        /*08d0*/ 	.short	0x0101
        /*08d2*/ 	.byte	0x04
	.zero		1


	//   ....[124]....
        /*08d4*/ 	.word	0x00004e20
        /*08d8*/ 	.word	0x000000ff
        /*08dc*/ 	.word	0x00000210
        /*08e0*/ 	.short	0x010a
        /*08e2*/ 	.byte	0x0d
	.zero		1


	//   ....[125]....
        /*08e4*/ 	.word	0x00004e70
        /*08e8*/ 	.word	0x000000ff
        /*08ec*/ 	.word	0x00000000
        /*08f0*/ 	.short	0x0101
        /*08f2*/ 	.byte	0x04
	.zero		1


	//   ....[126]....
        /*08f4*/ 	.word	0x00005310
        /*08f8*/ 	.word	0x0000000c
        /*08fc*/ 	.word	0x000001b0
        /*0900*/ 	.short	0x010a
        /*0902*/ 	.byte	0xff
	.zero		1


	//   ....[127]....
        /*0904*/ 	.word	0x00005480
        /*0908*/ 	.word	0x00000000
        /*090c*/ 	.word	0x00000000
        /*0910*/ 	.short	0x0101
        /*0912*/ 	.byte	0xff
	.zero		1


	//   ....[128]....
        /*0914*/ 	.word	0x00005910
        /*0918*/ 	.word	0x000000ff
        /*091c*/ 	.word	0x000001a8
        /*0920*/ 	.short	0x010a
        /*0922*/ 	.byte	0x15
	.zero		1


	//   ....[129]....
        /*0924*/ 	.word	0x00005a90
        /*0928*/ 	.word	0x000000ff
        /*092c*/ 	.word	0x00000180
        /*0930*/ 	.short	0x010a
        /*0932*/ 	.byte	0x15
	.zero		1


	//   ....[130]....
        /*0934*/ 	.word	0x00005c10
        /*0938*/ 	.word	0x000000ff
        /*093c*/ 	.word	0x00000160
        /*0940*/ 	.short	0x010b
        /*0942*/ 	.byte	0x15
	.zero		1


	//   ....[131]....
        /*0944*/ 	.word	0x00005c20
        /*0948*/ 	.word	0x000000ff
        /*094c*/ 	.word	0x00000000
        /*0950*/ 	.short	0x0101
        /*0952*/ 	.byte	0x06
	.zero		1


	//   ....[132]....
        /*0954*/ 	.word	0x00005c30
        /*0958*/ 	.word	0x000000ff
        /*095c*/ 	.word	0x00000188
        /*0960*/ 	.short	0x010a
        /*0962*/ 	.byte	0x15
	.zero		1


	//   ....[133]....
        /*0964*/ 	.word	0x00005d90
        /*0968*/ 	.word	0x000000ff
        /*096c*/ 	.word	0x00000168
        /*0970*/ 	.short	0x010b
        /*0972*/ 	.byte	0x15
	.zero		1


	//   ....[134]....
        /*0974*/ 	.word	0x00005da0
        /*0978*/ 	.word	0x000000ff
        /*097c*/ 	.word	0x00000000
        /*0980*/ 	.short	0x0101
        /*0982*/ 	.byte	0x06
	.zero		1


	//   ....[135]....
        /*0984*/ 	.word	0x00005db0
        /*0988*/ 	.word	0x000000ff
        /*098c*/ 	.word	0x00000190
        /*0990*/ 	.short	0x010a
        /*0992*/ 	.byte	0x15
	.zero		1


	//   ....[136]....
        /*0994*/ 	.word	0x00005f00
        /*0998*/ 	.word	0x000000ff
        /*099c*/ 	.word	0x00000170
        /*09a0*/ 	.short	0x010b
        /*09a2*/ 	.byte	0x15
	.zero		1


	//   ....[137]....
        /*09a4*/ 	.word	0x00005f10
        /*09a8*/ 	.word	0x000000ff
        /*09ac*/ 	.word	0x00000000
        /*09b0*/ 	.short	0x0101
        /*09b2*/ 	.byte	0x06
	.zero		1


	//   ....[138]....
        /*09b4*/ 	.word	0x00005f20
        /*09b8*/ 	.word	0x000000ff
        /*09bc*/ 	.word	0x00000198
        /*09c0*/ 	.short	0x010a
        /*09c2*/ 	.byte	0x15
	.zero		1


	//   ....[139]....
        /*09c4*/ 	.word	0x00006110
        /*09c8*/ 	.word	0x000000ff
        /*09cc*/ 	.word	0x00000178
        /*09d0*/ 	.short	0x010b
        /*09d2*/ 	.byte	0x15
	.zero		1


	//   ....[140]....
        /*09d4*/ 	.word	0x00006120
        /*09d8*/ 	.word	0x000000ff
        /*09dc*/ 	.word	0x00000000
        /*09e0*/ 	.short	0x0101
        /*09e2*/ 	.byte	0x25
	.zero		1


	//   ....[141]....
        /*09e4*/ 	.word	0x00006150
        /*09e8*/ 	.word	0x000000ff
        /*09ec*/ 	.word	0x00000180
        /*09f0*/ 	.short	0x010a
        /*09f2*/ 	.byte	0x15
	.zero		1


	//   ....[142]....
        /*09f4*/ 	.word	0x00006170
        /*09f8*/ 	.word	0x000000ff
        /*09fc*/ 	.word	0x00000188
        /*0a00*/ 	.short	0x010a
        /*0a02*/ 	.byte	0x15
	.zero		1


	//   ....[143]....
        /*0a04*/ 	.word	0x00006190
        /*0a08*/ 	.word	0x000000ff
        /*0a0c*/ 	.word	0x00000190
        /*0a10*/ 	.short	0x010a
        /*0a12*/ 	.byte	0x15
	.zero		1


	//   ....[144]....
        /*0a14*/ 	.word	0x000061d0
        /*0a18*/ 	.word	0x00000000
        /*0a1c*/ 	.word	0x00000198
        /*0a20*/ 	.short	0x010a
        /*0a22*/ 	.byte	0xff
	.zero		1


	//   ....[145]....
        /*0a24*/ 	.word	0x00006500
        /*0a28*/ 	.word	0x00000003
        /*0a2c*/ 	.word	0x000001b0
        /*0a30*/ 	.short	0x010a
        /*0a32*/ 	.byte	0xff
	.zero		1


	//   ....[146]....
        /*0a34*/ 	.word	0x00006680
        /*0a38*/ 	.word	0x00000000
        /*0a3c*/ 	.word	0x00000000
        /*0a40*/ 	.short	0x0101
        /*0a42*/ 	.byte	0xff
	.zero		1


	//   ....[147]....
        /*0a44*/ 	.word	0x000071b0
        /*0a48*/ 	.word	0x00000003
        /*0a4c*/ 	.word	0x00000160
        /*0a50*/ 	.short	0x010a
        /*0a52*/ 	.byte	0xff
	.zero		1


	//   ....[148]....
        /*0a54*/ 	.word	0x000071d0
        /*0a58*/ 	.word	0x000000a5
        /*0a5c*/ 	.word	0x000001d0
        /*0a60*/ 	.short	0x010a
        /*0a62*/ 	.byte	0xff
	.zero		1


	//   ....[149]....
        /*0a64*/ 	.word	0x00007300
        /*0a68*/ 	.word	0x00000003
        /*0a6c*/ 	.word	0x00000160
        /*0a70*/ 	.short	0x010a
        /*0a72*/ 	.byte	0xff
	.zero		1


	//   ....[150]....
        /*0a74*/ 	.word	0x00007440
        /*0a78*/ 	.word	0x00000000
        /*0a7c*/ 	.word	0x00000000
        /*0a80*/ 	.short	0x0101
        /*0a82*/ 	.byte	0xff
	.zero		1


	//   ....[151]....
        /*0a84*/ 	.word	0x000074c0
        /*0a88*/ 	.word	0x000000a5
        /*0a8c*/ 	.word	0x000001d0
        /*0a90*/ 	.short	0x010a
        /*0a92*/ 	.byte	0xff
	.zero		1


	//   ....[152]....
        /*0a94*/ 	.word	0x00008870
        /*0a98*/ 	.word	0x000000bf
        /*0a9c*/ 	.word	0x00000160
        /*0aa0*/ 	.short	0x010a
        /*0aa2*/ 	.byte	0xff
	.zero		1


	//   ....[153]....
        /*0aa4*/ 	.word	0x00008940
        /*0aa8*/ 	.word	0x000000bf
        /*0aac*/ 	.word	0x00000160
        /*0ab0*/ 	.short	0x010a
        /*0ab2*/ 	.byte	0xff
	.zero		1


	//   ....[154]....
        /*0ab4*/ 	.word	0x00008a80
        /*0ab8*/ 	.word	0x00000000
        /*0abc*/ 	.word	0x00000000
        /*0ac0*/ 	.short	0x0101
        /*0ac2*/ 	.byte	0xff
	.zero		1


	//   ....[155]....
        /*0ac4*/ 	.word	0x00009e20
        /*0ac8*/ 	.word	0x00000000
        /*0acc*/ 	.word	0x00000160
        /*0ad0*/ 	.short	0x010a
        /*0ad2*/ 	.byte	0xff
	.zero		1


	//   ....[156]....
        /*0ad4*/ 	.word	0x00009ef0
        /*0ad8*/ 	.word	0x00000000
        /*0adc*/ 	.word	0x00000160
        /*0ae0*/ 	.short	0x010a
        /*0ae2*/ 	.byte	0xff
	.zero		1


	//   ....[157]....
        /*0ae4*/ 	.word	0x0000a030
        /*0ae8*/ 	.word	0x00000000
        /*0aec*/ 	.word	0x00000000
        /*0af0*/ 	.short	0x0101
        /*0af2*/ 	.byte	0xff
	.zero		1


	//   ....[158]....
        /*0af4*/ 	.word	0x0000b400
        /*0af8*/ 	.word	0x00000000
        /*0afc*/ 	.word	0x00000160
        /*0b00*/ 	.short	0x010a
        /*0b02*/ 	.byte	0xff
	.zero		1


	//   ....[159]....
        /*0b04*/ 	.word	0x0000b4d0
        /*0b08*/ 	.word	0x00000000
        /*0b0c*/ 	.word	0x00000160
        /*0b10*/ 	.short	0x010a
        /*0b12*/ 	.byte	0xff
	.zero		1


	//   ....[160]....
        /*0b14*/ 	.word	0x0000b610
        /*0b18*/ 	.word	0x00000000
        /*0b1c*/ 	.word	0x00000000
        /*0b20*/ 	.short	0x0101
        /*0b22*/ 	.byte	0xff
	.zero		1


	//   ....[161]....
        /*0b24*/ 	.word	0x0000ba40
        /*0b28*/ 	.word	0x000000a5
        /*0b2c*/ 	.word	0x00000000
        /*0b30*/ 	.short	0x0101
        /*0b32*/ 	.byte	0xff
	.zero		1


	//   ....[162]....
        /*0b34*/ 	.word	0x0000caa0
        /*0b38*/ 	.word	0x00000003
        /*0b3c*/ 	.word	0x00000200
        /*0b40*/ 	.short	0x010a
        /*0b42*/ 	.byte	0xff
	.zero		1


	//   ....[163]....
        /*0b44*/ 	.word	0x0000cb00
        /*0b48*/ 	.word	0x00000000
        /*0b4c*/ 	.word	0x000000b0
        /*0b50*/ 	.short	0x010a
        /*0b52*/ 	.byte	0xff
	.zero		1


	//   ....[164]....
        /*0b54*/ 	.word	0x0000cb60
        /*0b58*/ 	.word	0x00000000
        /*0b5c*/ 	.word	0x000000b0
        /*0b60*/ 	.short	0x010a
        /*0b62*/ 	.byte	0xff
	.zero		1


	//   ....[165]....
        /*0b64*/ 	.word	0x0000cbb0
        /*0b68*/ 	.word	0x00000003
        /*0b6c*/ 	.word	0x000001b0
        /*0b70*/ 	.short	0x010a
        /*0b72*/ 	.byte	0xff
	.zero		1


	//   ....[166]....
        /*0b74*/ 	.word	0x0000cc10
        /*0b78*/ 	.word	0x00000000
        /*0b7c*/ 	.word	0x00000000
        /*0b80*/ 	.short	0x010a
        /*0b82*/ 	.byte	0xff
	.zero		1


	//   ....[167]....
        /*0b84*/ 	.word	0x0000cc70
        /*0b88*/ 	.word	0x00000000
        /*0b8c*/ 	.word	0x00000000
        /*0b90*/ 	.short	0x010a
        /*0b92*/ 	.byte	0xff
	.zero		1


	//   ....[168]....
        /*0b94*/ 	.word	0x0000ccd0
        /*0b98*/ 	.word	0x00000000
        /*0b9c*/ 	.word	0x00000000
        /*0ba0*/ 	.short	0x010a
        /*0ba2*/ 	.byte	0xff
	.zero		1


	//   ....[169]....
        /*0ba4*/ 	.word	0x0000cd30
        /*0ba8*/ 	.word	0x00000000
        /*0bac*/ 	.word	0x00000000
        /*0bb0*/ 	.short	0x010a
        /*0bb2*/ 	.byte	0xff
	.zero		1


	//   ....[170]....
        /*0bb4*/ 	.word	0x0000cd90
        /*0bb8*/ 	.word	0x00000000
        /*0bbc*/ 	.word	0x00000000
        /*0bc0*/ 	.short	0x010a
        /*0bc2*/ 	.byte	0xff
	.zero		1


	//   ....[171]....
        /*0bc4*/ 	.word	0x0000cdf0
        /*0bc8*/ 	.word	0x00000000
        /*0bcc*/ 	.word	0x00000000
        /*0bd0*/ 	.short	0x010a
        /*0bd2*/ 	.byte	0xff
	.zero		1


	//   ....[172]....
        /*0bd4*/ 	.word	0x0000ce50
        /*0bd8*/ 	.word	0x00000000
        /*0bdc*/ 	.word	0x00000000
        /*0be0*/ 	.short	0x010a
        /*0be2*/ 	.byte	0xff
	.zero		1


	//   ....[173]....
        /*0be4*/ 	.word	0x0000ceb0
        /*0be8*/ 	.word	0x00000000
        /*0bec*/ 	.word	0x00000000
        /*0bf0*/ 	.short	0x010a
        /*0bf2*/ 	.byte	0xff
	.zero		1


	//   ....[174]....
        /*0bf4*/ 	.word	0x0000cf10
        /*0bf8*/ 	.word	0x00000000
        /*0bfc*/ 	.word	0x00000000
        /*0c00*/ 	.short	0x010a
        /*0c02*/ 	.byte	0xff
	.zero		1


	//   ....[175]....
        /*0c04*/ 	.word	0x0000cf70
        /*0c08*/ 	.word	0x00000000
        /*0c0c*/ 	.word	0x00000000
        /*0c10*/ 	.short	0x010a
        /*0c12*/ 	.byte	0xff
	.zero		1


	//   ....[176]....
        /*0c14*/ 	.word	0x0000cfd0
        /*0c18*/ 	.word	0x00000000
        /*0c1c*/ 	.word	0x00000000
        /*0c20*/ 	.short	0x010a
        /*0c22*/ 	.byte	0xff
	.zero		1


	//   ....[177]....
        /*0c24*/ 	.word	0x0000d030
        /*0c28*/ 	.word	0x00000000
        /*0c2c*/ 	.word	0x00000000
        /*0c30*/ 	.short	0x010a
        /*0c32*/ 	.byte	0xff
	.zero		1


	//   ....[178]....
        /*0c34*/ 	.word	0x0000d090
        /*0c38*/ 	.word	0x00000000
        /*0c3c*/ 	.word	0x00000000
        /*0c40*/ 	.short	0x010a
        /*0c42*/ 	.byte	0xff
	.zero		1


	//   ....[179]....
        /*0c44*/ 	.word	0x0000d0f0
        /*0c48*/ 	.word	0x00000000
        /*0c4c*/ 	.word	0x00000000
        /*0c50*/ 	.short	0x010a
        /*0c52*/ 	.byte	0xff
	.zero		1


	//   ....[180]....
        /*0c54*/ 	.word	0x0000d150
        /*0c58*/ 	.word	0x00000000
        /*0c5c*/ 	.word	0x00000000
        /*0c60*/ 	.short	0x010a
        /*0c62*/ 	.byte	0xff
	.zero		1


	//   ....[181]....
        /*0c64*/ 	.word	0x0000d1b0
        /*0c68*/ 	.word	0x00000000
        /*0c6c*/ 	.word	0x00000000
        /*0c70*/ 	.short	0x010a
        /*0c72*/ 	.byte	0xff
	.zero		1


	//   ....[182]....
        /*0c74*/ 	.word	0x0000d210
        /*0c78*/ 	.word	0x00000000
        /*0c7c*/ 	.word	0x00000000
        /*0c80*/ 	.short	0x010a
        /*0c82*/ 	.byte	0xff
	.zero		1


	//   ....[183]....
        /*0c84*/ 	.word	0x0000d270
        /*0c88*/ 	.word	0x00000000
        /*0c8c*/ 	.word	0x00000000
        /*0c90*/ 	.short	0x010a
        /*0c92*/ 	.byte	0xff
	.zero		1


	//   ....[184]....
        /*0c94*/ 	.word	0x0000d2d0
        /*0c98*/ 	.word	0x00000000
        /*0c9c*/ 	.word	0x00000000
        /*0ca0*/ 	.short	0x010a
        /*0ca2*/ 	.byte	0xff
	.zero		1


	//   ....[185]....
        /*0ca4*/ 	.word	0x0000d330
        /*0ca8*/ 	.word	0x00000000
        /*0cac*/ 	.word	0x00000000
        /*0cb0*/ 	.short	0x010a
        /*0cb2*/ 	.byte	0xff
	.zero		1


	//   ....[186]....
        /*0cb4*/ 	.word	0x0000d390
        /*0cb8*/ 	.word	0x00000000
        /*0cbc*/ 	.word	0x00000000
        /*0cc0*/ 	.short	0x010a
        /*0cc2*/ 	.byte	0xff
	.zero		1


	//   ....[187]....
        /*0cc4*/ 	.word	0x0000d3e0
        /*0cc8*/ 	.word	0x00000002
        /*0ccc*/ 	.word	0x000001f0
        /*0cd0*/ 	.short	0x010a
        /*0cd2*/ 	.byte	0xff
	.zero		1


	//   ....[188]....
        /*0cd4*/ 	.word	0x0000d440
        /*0cd8*/ 	.word	0x00000002
        /*0cdc*/ 	.word	0x000001c0
        /*0ce0*/ 	.short	0x010a
        /*0ce2*/ 	.byte	0xff
	.zero		1


	//   ....[189]....
        /*0ce4*/ 	.word	0x0000d490
        /*0ce8*/ 	.word	0x00000002
        /*0cec*/ 	.word	0x000001b0
        /*0cf0*/ 	.short	0x010a
        /*0cf2*/ 	.byte	0xff
	.zero		1


	//   ....[190]....
        /*0cf4*/ 	.word	0x0000d4f0
        /*0cf8*/ 	.word	0x00000000
        /*0cfc*/ 	.word	0x000001c0
        /*0d00*/ 	.short	0x010a
        /*0d02*/ 	.byte	0xff
	.zero		1


	//   ....[191]....
        /*0d04*/ 	.word	0x0000d550
        /*0d08*/ 	.word	0x00000000
        /*0d0c*/ 	.word	0x00000008
        /*0d10*/ 	.short	0x010a
        /*0d12*/ 	.byte	0xff
	.zero		1


	//   ....[192]....
        /*0d14*/ 	.word	0x0000d640
        /*0d18*/ 	.word	0x00000000
        /*0d1c*/ 	.word	0x00000008
        /*0d20*/ 	.short	0x010a
        /*0d22*/ 	.byte	0xff
	.zero		1


	//   ....[193]....
        /*0d24*/ 	.word	0x0000d690
        /*0d28*/ 	.word	0x00000000
        /*0d2c*/ 	.word	0x000001b0
        /*0d30*/ 	.short	0x010a
        /*0d32*/ 	.byte	0xff
	.zero		1


	//   ....[194]....
        /*0d34*/ 	.word	0x0000d6f0
        /*0d38*/ 	.word	0x00000000
        /*0d3c*/ 	.word	0x000001e0
        /*0d40*/ 	.short	0x010a
        /*0d42*/ 	.byte	0xff
	.zero		1


	//   ....[195]....
        /*0d44*/ 	.word	0x0000d750
        /*0d48*/ 	.word	0x00000000
        /*0d4c*/ 	.word	0x00000000
        /*0d50*/ 	.short	0x010a
        /*0d52*/ 	.byte	0xff
	.zero		1


	//   ....[196]....
        /*0d54*/ 	.word	0x0000d7b0
        /*0d58*/ 	.word	0x00000000
        /*0d5c*/ 	.word	0x00000000
        /*0d60*/ 	.short	0x010a
        /*0d62*/ 	.byte	0xff
	.zero		1


	//   ....[197]....
        /*0d64*/ 	.word	0x0000d810
        /*0d68*/ 	.word	0x00000000
        /*0d6c*/ 	.word	0x00000210
        /*0d70*/ 	.short	0x010a
        /*0d72*/ 	.byte	0xff
	.zero		1


	//   ....[198]....
        /*0d74*/ 	.word	0x0000d860
        /*0d78*/ 	.word	0x0000000c
        /*0d7c*/ 	.word	0x000001b0
        /*0d80*/ 	.short	0x010a
        /*0d82*/ 	.byte	0xff
	.zero		1


	//   ....[199]....
        /*0d84*/ 	.word	0x0000d8c0
        /*0d88*/ 	.word	0x00000000
        /*0d8c*/ 	.word	0x000001a8
        /*0d90*/ 	.short	0x010a
        /*0d92*/ 	.byte	0xff
	.zero		1


	//   ....[200]....
        /*0d94*/ 	.word	0x0000d920
        /*0d98*/ 	.word	0x00000000
        /*0d9c*/ 	.word	0x00000180
        /*0da0*/ 	.short	0x010a
        /*0da2*/ 	.byte	0xff
	.zero		1


	//   ....[201]....
        /*0da4*/ 	.word	0x0000d980
        /*0da8*/ 	.word	0x00000000
        /*0dac*/ 	.word	0x00000188
        /*0db0*/ 	.short	0x010a
        /*0db2*/ 	.byte	0xff
	.zero		1


	//   ....[202]....
        /*0db4*/ 	.word	0x0000d9e0
        /*0db8*/ 	.word	0x00000000
        /*0dbc*/ 	.word	0x00000190
        /*0dc0*/ 	.short	0x010a
        /*0dc2*/ 	.byte	0xff
	.zero		1


	//   ....[203]....
        /*0dc4*/ 	.word	0x0000da40
        /*0dc8*/ 	.word	0x00000000
        /*0dcc*/ 	.word	0x00000198
        /*0dd0*/ 	.short	0x010a
        /*0dd2*/ 	.byte	0xff
	.zero		1


	//   ....[204]....
        /*0dd4*/ 	.word	0x0000daa0
        /*0dd8*/ 	.word	0x00000000
        /*0ddc*/ 	.word	0x00000180
        /*0de0*/ 	.short	0x010a
        /*0de2*/ 	.byte	0xff
	.zero		1


	//   ....[205]....
        /*0de4*/ 	.word	0x0000db00
        /*0de8*/ 	.word	0x00000000
        /*0dec*/ 	.word	0x00000188
        /*0df0*/ 	.short	0x010a
        /*0df2*/ 	.byte	0xff
	.zero		1


	//   ....[206]....
        /*0df4*/ 	.word	0x0000db60
        /*0df8*/ 	.word	0x00000000
        /*0dfc*/ 	.word	0x00000190
        /*0e00*/ 	.short	0x010a
        /*0e02*/ 	.byte	0xff
	.zero		1


	//   ....[207]....
        /*0e04*/ 	.word	0x0000dbb0
        /*0e08*/ 	.word	0x00000003
        /*0e0c*/ 	.word	0x000001b0
        /*0e10*/ 	.short	0x010a
        /*0e12*/ 	.byte	0xff
	.zero		1


	//   ....[208]....
        /*0e14*/ 	.word	0x0000dc00
        /*0e18*/ 	.word	0x00000003
        /*0e1c*/ 	.word	0x00000160
        /*0e20*/ 	.short	0x010a
        /*0e22*/ 	.byte	0xff
	.zero		1


	//   ....[209]....
        /*0e24*/ 	.word	0x0000dc50
        /*0e28*/ 	.word	0x000000a5
        /*0e2c*/ 	.word	0x000001d0
        /*0e30*/ 	.short	0x010a
        /*0e32*/ 	.byte	0xff
	.zero		1


	//   ....[210]....
        /*0e34*/ 	.word	0x0000dca0
        /*0e38*/ 	.word	0x000000bf
        /*0e3c*/ 	.word	0x00000160
        /*0e40*/ 	.short	0x010a
        /*0e42*/ 	.byte	0xff
	.zero		1


	//   ....[211]....
        /*0e44*/ 	.word	0x0000dcf0
        /*0e48*/ 	.word	0x00000000
        /*0e4c*/ 	.word	0x00000160
        /*0e50*/ 	.short	0x010a
        /*0e52*/ 	.byte	0xff
	.zero		1


	//   ....[212]....
        /*0e54*/ 	.word	0x0000dd40
        /*0e58*/ 	.word	0x00000000
        /*0e5c*/ 	.word	0x00000160
        /*0e60*/ 	.short	0x010a
        /*0e62*/ 	.byte	0xff
	.zero		1


	//----- nvinfo : EIATTR_NUM_MBARRIERS
	.align		4
.L_48:
        /*0e64*/ 	.byte	0x03, 0x38
        /*0e66*/ 	.short	0x0043


	//----- nvinfo : EIATTR_EXIT_INSTR_OFFSETS
	.align		4
        /*0e68*/ 	.byte	0x04, 0x1c
        /*0e6a*/ 	.short	(.L_50 - .L_49)


	//   ....[0]....
.L_49:
        /*0e6c*/ 	.word	0x00003a40


	//   ....[1]....
        /*0e70*/ 	.word	0x00003f30


	//   ....[2]....
        /*0e74*/ 	.word	0x00003f90


	//   ....[3]....
        /*0e78*/ 	.word	0x000050a0


	//   ....[4]....
        /*0e7c*/ 	.word	0x00006200


	//   ....[5]....
        /*0e80*/ 	.word	0x00006240


	//   ....[6]....
        /*0e84*/ 	.word	0x0000ca90


	//----- nvinfo : EIATTR_MAX_THREADS
	.align		4
.L_50:
        /*0e88*/ 	.byte	0x04, 0x05
        /*0e8a*/ 	.short	(.L_52 - .L_51)
.L_51:
        /*0e8c*/ 	.word	0x00000100
        /*0e90*/ 	.word	0x00000001
        /*0e94*/ 	.word	0x00000001


	//----- nvinfo : EIATTR_CRS_STACK_SIZE
	.align		4
.L_52:
        /*0e98*/ 	.byte	0x04, 0x1e
        /*0e9a*/ 	.short	(.L_54 - .L_53)
.L_53:
        /*0e9c*/ 	.word	0x00000000


	//----- nvinfo : EIATTR_CBANK_PARAM_SIZE
	.align		4
.L_54:
        /*0ea0*/ 	.byte	0x03, 0x19
        /*0ea2*/ 	.short	0x0800


	//----- nvinfo : EIATTR_PARAM_CBANK
	.align		4
        /*0ea4*/ 	.byte	0x04, 0x0a
        /*0ea6*/ 	.short	(.L_56 - .L_55)
	.align		4
.L_55:
        /*0ea8*/ 	.word	index@(.nv.constant0._ZN7cutlass13device_kernelINS_4gemm6kernel13GemmUniversalIN4cute5tupleIJiiiiEEENS1_10collective13CollectiveMmaINS1_35MainloopSm100TmaUmmaWarpSpecializedILi22ELi2ELi2ENS5_IJNS4_1CILi4EEESB_NSA_ILi1EEEEEEEENS5_IJNSA_ILi256EEESF_NSA_ILi32EEEEEENS_12float_e5m2_tENS5_IJlSC_lEEESI_SJ_NS4_8TiledMMAINS4_8MMA_AtomIJNS4_10MMA_TraitsINS4_25SM100_MMA_F8F6F4_2x1SM_SSEJSI_SI_fSF_SF_NS4_17integral_constantINS4_4UMMA5MajorELSQ_0EEESR_NSO_INSP_7ScaleInELSS_0EEEST_EEEEEENS4_6LayoutINS5_IJSC_SC_SC_EEENS5_IJNSA_ILi0EEESY_SY_EEEEENS5_IJNS4_10UnderscoreES11_S11_EEEEENS4_28SM100_TMA_2SM_LOAD_MULTICASTENS4_14ComposedLayoutINS4_7SwizzleILi1ELi4ELi3EEENS4_18smem_ptr_flag_bitsILi8EEENSW_INS5_IJNSA_ILi8EEESG_EEENS5_IJSG_SC_EEEEEEEvNS4_8identityES14_S1E_vS1F_EENS_8epilogue10collective18CollectiveEpilogueINS1H_23Sm100TmaWarpSpecializedILi4ELi2ELi64ELb0ELb0EEEJNS5_IJNSA_ILi128EEESF_SG_EEENS5_IJNSW_IS1M_SC_EENSW_INSA_ILi64EEESC_EEEEESI_SJ_SI_SJ_NS1H_6fusion15FusionCallbacksIS1L_NS1S_17LinearCombinationISI_fSI_fLNS_15FloatRoundStyleE2EEES1N_S1R_JEEENS4_5SM1004TMEM4LOAD26SM100_TMEM_LOAD_32dp32b64xENS4_13SM90_TMA_LOADENS15_INS16_ILi2ELi4ELi3EEES19_NSW_INS5_IJS1A_S1P_EEENS5_IJS1P_SC_EEEEEEENS4_39AutoVectorizingCopyWithAssumedAlignmentILi128EEENS4_14SM90_TMA_STOREES27_S29_S29_EEEvvEEEEvNT_6ParamsE)
        /*0eac*/ 	.short	0x0380
        /*0eae*/ 	.short	0x0800


	//----- nvinfo : EIATTR_SW_WAR
	.align		4
.L_56:
        /*0eb0*/ 	.byte	0x04, 0x36
        /*0eb2*/ 	.short	(.L_58 - .L_57)
.L_57:
        /*0eb4*/ 	.word	0x00000008
.L_58:


//--------------------- .nv.callgraph             --------------------------
	.section	.nv.callgraph,"",@"SHT_CUDA_CALLGRAPH"
	.align	4
	.sectionentsize	8
	.align		4
        /*0000*/ 	.word	0x00000000
	.align		4
        /*0004*/ 	.word	0xffffffff
	.align		4
        /*0008*/ 	.word	index@(_ZN7cutlass13device_kernelINS_4gemm6kernel13GemmUniversalIN4cute5tupleIJiiiiEEENS1_10collective13CollectiveMmaINS1_35MainloopSm100TmaUmmaWarpSpecializedILi22ELi2ELi2ENS5_IJNS4_1CILi4EEESB_NSA_ILi1EEEEEEEENS5_IJNSA_ILi256EEESF_NSA_ILi32EEEEEENS_12float_e5m2_tENS5_IJlSC_lEEESI_SJ_NS4_8TiledMMAINS4_8MMA_AtomIJNS4_10MMA_TraitsINS4_25SM100_MMA_F8F6F4_2x1SM_SSEJSI_SI_fSF_SF_NS4_17integral_constantINS4_4UMMA5MajorELSQ_0EEESR_NSO_INSP_7ScaleInELSS_0EEEST_EEEEEENS4_6LayoutINS5_IJSC_SC_SC_EEENS5_IJNSA_ILi0EEESY_SY_EEEEENS5_IJNS4_10UnderscoreES11_S11_EEEEENS4_28SM100_TMA_2SM_LOAD_MULTICASTENS4_14ComposedLayoutINS4_7SwizzleILi1ELi4ELi3EEENS4_18smem_ptr_flag_bitsILi8EEENSW_INS5_IJNSA_ILi8EEESG_EEENS5_IJSG_SC_EEEEEEEvNS4_8identityES14_S1E_vS1F_EENS_8epilogue10collective18CollectiveEpilogueINS1H_23Sm100TmaWarpSpecializedILi4ELi2ELi64ELb0ELb0EEEJNS5_IJNSA_ILi128EEESF_SG_EEENS5_IJNSW_IS1M_SC_EENSW_INSA_ILi64EEESC_EEEEESI_SJ_SI_SJ_NS1H_6fusion15FusionCallbacksIS1L_NS1S_17LinearCombinationISI_fSI_fLNS_15FloatRoundStyleE2EEES1N_S1R_JEEENS4_5SM1004TMEM4LOAD26SM100_TMEM_LOAD_32dp32b64xENS4_13SM90_TMA_LOADENS15_INS16_ILi2ELi4ELi3EEES19_NSW_INS5_IJS1A_S1P_EEENS5_IJS1P_SC_EEEEEEENS4_39AutoVectorizingCopyWithAssumedAlignmentILi128EEENS4_14SM90_TMA_STOREES27_S29_S29_EEEvvEEEEvNT_6ParamsE)
	.align		4
        /*000c*/ 	.word	index@(__assertfail)
	.align		4
        /*0010*/ 	.word	0x00000000
	.align		4
        /*0014*/ 	.word	0xfffffffe
	.align		4
        /*0018*/ 	.word	0x00000000
	.align		4
        /*001c*/ 	.word	0xfffffffd
	.align		4
        /*0020*/ 	.word	0x00000000
	.align		4
        /*0024*/ 	.word	0xfffffffc


//--------------------- .nv.constant4             --------------------------
	.section	.nv.constant4,"a",@progbits
	.align	8
	.align		8
.nv.constant4:
        /*0000*/ 	.dword	__assertfail
	.align		8
        /*0008*/ 	.dword	__unnamed_1
	.align		8
        /*0010*/ 	.dword	__unnamed_2
	.align		8
        /*0018*/ 	.dword	__unnamed_3
	.align		8
        /*0020*/ 	.dword	_ZN40_INTERNAL_18430318_4_k_cu_98753835_183954cuda3std3__45__cpo5beginE
	.align		8
        /*0028*/ 	.dword	_ZN40_INTERNAL_18430318_4_k_cu_98753835_183954cuda3std3__45__cpo3endE
	.align		8
        /*0030*/ 	.dword	_ZN40_INTERNAL_18430318_4_k_cu_98753835_183954cuda3std3__45__cpo6cbeginE
	.align		8
        /*0038*/ 	.dword	_ZN40_INTERNAL_18430318_4_k_cu_98753835_183954cuda3std3__45__cpo4cendE
	.align		8
        /*0040*/ 	.dword	_ZN40_INTERNAL_18430318_4_k_cu_98753835_183954cuda3std3__442_GLOBAL__N__18430318_4_k_cu_98753835_183956ignoreE
	.align		8
        /*0048*/ 	.dword	_ZN40_INTERNAL_18430318_4_k_cu_98753835_183954cuda3std3__419piecewise_constructE
	.align		8
        /*0050*/ 	.dword	_ZN40_INTERNAL_18430318_4_k_cu_98753835_183954cuda3std3__48in_placeE
	.align		8
        /*0058*/ 	.dword	_ZN40_INTERNAL_18430318_4_k_cu_98753835_183954cuda3std6ranges3__45__cpo4swapE
	.align		8
        /*0060*/ 	.dword	_ZN40_INTERNAL_18430318_4_k_cu_98753835_183954cuda3std6ranges3__45__cpo9iter_moveE
	.align		8
        /*0068*/ 	.dword	_ZN40_INTERNAL_18430318_4_k_cu_98753835_183954cute7productE
	.align		8
        /*0070*/ 	.dword	_ZN40_INTERNAL_18430318_4_k_cu_98753835_183954cute1_E
	.align		8
        /*0078*/ 	.dword	$str$25
	.align		8
        /*0080*/ 	.dword	$str$26
	.align		8
        /*0088*/ 	.dword	$str$27
	.align		8
        /*0090*/ 	.dword	$str$28


//--------------------- .text._ZN7cutlass13device_kernelINS_4gemm6kernel13GemmUniversalIN4cute5tupleIJiiiiEEENS1_10collective13CollectiveMmaINS1_35MainloopSm100TmaUmmaWarpSpecializedILi22ELi2ELi2ENS5_IJNS4_1CILi4EEESB_NSA_ILi1EEEEEEEENS5_IJNSA_ILi256EEESF_NSA_ILi32EEEEEENS_12float_e5m2_tENS5_IJlSC_lEEESI_SJ_NS4_8TiledMMAINS4_8MMA_AtomIJNS4_10MMA_TraitsINS4_25SM100_MMA_F8F6F4_2x1SM_SSEJSI_SI_fSF_SF_NS4_17integral_constantINS4_4UMMA5MajorELSQ_0EEESR_NSO_INSP_7ScaleInELSS_0EEEST_EEEEEENS4_6LayoutINS5_IJSC_SC_SC_EEENS5_IJNSA_ILi0EEESY_SY_EEEEENS5_IJNS4_10UnderscoreES11_S11_EEEEENS4_28SM100_TMA_2SM_LOAD_MULTICASTENS4_14ComposedLayoutINS4_7SwizzleILi1ELi4ELi3EEENS4_18smem_ptr_flag_bitsILi8EEENSW_INS5_IJNSA_ILi8EEESG_EEENS5_IJSG_SC_EEEEEEEvNS4_8identityES14_S1E_vS1F_EENS_8epilogue10collective18CollectiveEpilogueINS1H_23Sm100TmaWarpSpecializedILi4ELi2ELi64ELb0ELb0EEEJNS5_IJNSA_ILi128EEESF_SG_EEENS5_IJNSW_IS1M_SC_EENSW_INSA_ILi64EEESC_EEEEESI_SJ_SI_SJ_NS1H_6fusion15FusionCallbacksIS1L_NS1S_17LinearCombinationISI_fSI_fLNS_15FloatRoundStyleE2EEES1N_S1R_JEEENS4_5SM1004TMEM4LOAD26SM100_TMEM_LOAD_32dp32b64xENS4_13SM90_TMA_LOADENS15_INS16_ILi2ELi4ELi3EEES19_NSW_INS5_IJS1A_S1P_EEENS5_IJS1P_SC_EEEEEEENS4_39AutoVectorizingCopyWithAssumedAlignmentILi128EEENS4_14SM90_TMA_STOREES27_S29_S29_EEEvvEEEEvNT_6ParamsE --------------------------
	.section	.text._ZN7cutlass13device_kernelINS_4gemm6kernel13GemmUniversalIN4cute5tupleIJiiiiEEENS1_10collective13CollectiveMmaINS1_35MainloopSm100TmaUmmaWarpSpecializedILi22ELi2ELi2ENS5_IJNS4_1CILi4EEESB_NSA_ILi1EEEEEEEENS5_IJNSA_ILi256EEESF_NSA_ILi32EEEEEENS_12float_e5m2_tENS5_IJlSC_lEEESI_SJ_NS4_8TiledMMAINS4_8MMA_AtomIJNS4_10MMA_TraitsINS4_25SM100_MMA_F8F6F4_2x1SM_SSEJSI_SI_fSF_SF_NS4_17integral_constantINS4_4UMMA5MajorELSQ_0EEESR_NSO_INSP_7ScaleInELSS_0EEEST_EEEEEENS4_6LayoutINS5_IJSC_SC_SC_EEENS5_IJNSA_ILi0EEESY_SY_EEEEENS5_IJNS4_10UnderscoreES11_S11_EEEEENS4_28SM100_TMA_2SM_LOAD_MULTICASTENS4_14ComposedLayoutINS4_7SwizzleILi1ELi4ELi3EEENS4_18smem_ptr_flag_bitsILi8EEENSW_INS5_IJNSA_ILi8EEESG_EEENS5_IJSG_SC_EEEEEEEvNS4_8identityES14_S1E_vS1F_EENS_8epilogue10collective18CollectiveEpilogueINS1H_23Sm100TmaWarpSpecializedILi4ELi2ELi64ELb0ELb0EEEJNS5_IJNSA_ILi128EEESF_SG_EEENS5_IJNSW_IS1M_SC_EENSW_INSA_ILi64EEESC_EEEEESI_SJ_SI_SJ_NS1H_6fusion15FusionCallbacksIS1L_NS1S_17LinearCombinationISI_fSI_fLNS_15FloatRoundStyleE2EEES1N_S1R_JEEENS4_5SM1004TMEM4LOAD26SM100_TMEM_LOAD_32dp32b64xENS4_13SM90_TMA_LOADENS15_INS16_ILi2ELi4ELi3EEES19_NSW_INS5_IJS1A_S1P_EEENS5_IJS1P_SC_EEEEEEENS4_39AutoVectorizingCopyWithAssumedAlignmentILi128EEENS4_14SM90_TMA_STOREES27_S29_S29_EEEvvEEEEvNT_6ParamsE,"ax",@progbits
	.align	128
.text._ZN7cutlass13device_kernelINS_4gemm6kernel13GemmUniversalIN4cute5tupleIJiiiiEEENS1_10collective13CollectiveMmaINS1_35MainloopSm100TmaUmmaWarpSpecializedILi22ELi2ELi2ENS5_IJNS4_1CILi4EEESB_NSA_ILi1EEEEEEEENS5_IJNSA_ILi256EEESF_NSA_ILi32EEEEEENS_12float_e5m2_tENS5_IJlSC_lEEESI_SJ_NS4_8TiledMMAINS4_8MMA_AtomIJNS4_10MMA_TraitsINS4_25SM100_MMA_F8F6F4_2x1SM_SSEJSI_SI_fSF_SF_NS4_17integral_constantINS4_4UMMA5MajorELSQ_0EEESR_NSO_INSP_7ScaleInELSS_0EEEST_EEEEEENS4_6LayoutINS5_IJSC_SC_SC_EEENS5_IJNSA_ILi0EEESY_SY_EEEEENS5_IJNS4_10UnderscoreES11_S11_EEEEENS4_28SM100_TMA_2SM_LOAD_MULTICASTENS4_14ComposedLayoutINS4_7SwizzleILi1ELi4ELi3EEENS4_18smem_ptr_flag_bitsILi8EEENSW_INS5_IJNSA_ILi8EEESG_EEENS5_IJSG_SC_EEEEEEEvNS4_8identityES14_S1E_vS1F_EENS_8epilogue10collective18CollectiveEpilogueINS1H_23Sm100TmaWarpSpecializedILi4ELi2ELi64ELb0ELb0EEEJNS5_IJNSA_ILi128EEESF_SG_EEENS5_IJNSW_IS1M_SC_EENSW_INSA_ILi64EEESC_EEEEESI_SJ_SI_SJ_NS1H_6fusion15FusionCallbacksIS1L_NS1S_17LinearCombinationISI_fSI_fLNS_15FloatRoundStyleE2EEES1N_S1R_JEEENS4_5SM1004TMEM4LOAD26SM100_TMEM_LOAD_32dp32b64xENS4_13SM90_TMA_LOADENS15_INS16_ILi2ELi4ELi3EEES19_NSW_INS5_IJS1A_S1P_EEENS5_IJS1P_SC_EEEEEEENS4_39AutoVectorizingCopyWithAssumedAlignmentILi128EEENS4_14SM90_TMA_STOREES27_S29_S29_EEEvvEEEEvNT_6ParamsE:
        .type           _ZN7cutlass13device_kernelINS_4gemm6kernel13GemmUniversalIN4cute5tupleIJiiiiEEENS1_10collective13CollectiveMmaINS1_35MainloopSm100TmaUmmaWarpSpecializedILi22ELi2ELi2ENS5_IJNS4_1CILi4EEESB_NSA_ILi1EEEEEEEENS5_IJNSA_ILi256EEESF_NSA_ILi32EEEEEENS_12float_e5m2_tENS5_IJlSC_lEEESI_SJ_NS4_8TiledMMAINS4_8MMA_AtomIJNS4_10MMA_TraitsINS4_25SM100_MMA_F8F6F4_2x1SM_SSEJSI_SI_fSF_SF_NS4_17integral_constantINS4_4UMMA5MajorELSQ_0EEESR_NSO_INSP_7ScaleInELSS_0EEEST_EEEEEENS4_6LayoutINS5_IJSC_SC_SC_EEENS5_IJNSA_ILi0EEESY_SY_EEEEENS5_IJNS4_10UnderscoreES11_S11_EEEEENS4_28SM100_TMA_2SM_LOAD_MULTICASTENS4_14ComposedLayoutINS4_7SwizzleILi1ELi4ELi3EEENS4_18smem_ptr_flag_bitsILi8EEENSW_INS5_IJNSA_ILi8EEESG_EEENS5_IJSG_SC_EEEEEEEvNS4_8identityES14_S1E_vS1F_EENS_8epilogue10collective18CollectiveEpilogueINS1H_23Sm100TmaWarpSpecializedILi4ELi2ELi64ELb0ELb0EEEJNS5_IJNSA_ILi128EEESF_SG_EEENS5_IJNSW_IS1M_SC_EENSW_INSA_ILi64EEESC_EEEEESI_SJ_SI_SJ_NS1H_6fusion15FusionCallbacksIS1L_NS1S_17LinearCombinationISI_fSI_fLNS_15FloatRoundStyleE2EEES1N_S1R_JEEENS4_5SM1004TMEM4LOAD26SM100_TMEM_LOAD_32dp32b64xENS4_13SM90_TMA_LOADENS15_INS16_ILi2ELi4ELi3EEES19_NSW_INS5_IJS1A_S1P_EEENS5_IJS1P_SC_EEEEEEENS4_39AutoVectorizingCopyWithAssumedAlignmentILi128EEENS4_14SM90_TMA_STOREES27_S29_S29_EEEvvEEEEvNT_6ParamsE,@function
        .size           _ZN7cutlass13device_kernelINS_4gemm6kernel13GemmUniversalIN4cute5tupleIJiiiiEEENS1_10collective13CollectiveMmaINS1_35MainloopSm100TmaUmmaWarpSpecializedILi22ELi2ELi2ENS5_IJNS4_1CILi4EEESB_NSA_ILi1EEEEEEEENS5_IJNSA_ILi256EEESF_NSA_ILi32EEEEEENS_12float_e5m2_tENS5_IJlSC_lEEESI_SJ_NS4_8TiledMMAINS4_8MMA_AtomIJNS4_10MMA_TraitsINS4_25SM100_MMA_F8F6F4_2x1SM_SSEJSI_SI_fSF_SF_NS4_17integral_constantINS4_4UMMA5MajorELSQ_0EEESR_NSO_INSP_7ScaleInELSS_0EEEST_EEEEEENS4_6LayoutINS5_IJSC_SC_SC_EEENS5_IJNSA_ILi0EEESY_SY_EEEEENS5_IJNS4_10UnderscoreES11_S11_EEEEENS4_28SM100_TMA_2SM_LOAD_MULTICASTENS4_14ComposedLayoutINS4_7SwizzleILi1ELi4ELi3EEENS4_18smem_ptr_flag_bitsILi8EEENSW_INS5_IJNSA_ILi8EEESG_EEENS5_IJSG_SC_EEEEEEEvNS4_8identityES14_S1E_vS1F_EENS_8epilogue10collective18CollectiveEpilogueINS1H_23Sm100TmaWarpSpecializedILi4ELi2ELi64ELb0ELb0EEEJNS5_IJNSA_ILi128EEESF_SG_EEENS5_IJNSW_IS1M_SC_EENSW_INSA_ILi64EEESC_EEEEESI_SJ_SI_SJ_NS1H_6fusion15FusionCallbacksIS1L_NS1S_17LinearCombinationISI_fSI_fLNS_15FloatRoundStyleE2EEES1N_S1R_JEEENS4_5SM1004TMEM4LOAD26SM100_TMEM_LOAD_32dp32b64xENS4_13SM90_TMA_LOADENS15_INS16_ILi2ELi4ELi3EEES19_NSW_INS5_IJS1A_S1P_EEENS5_IJS1P_SC_EEEEEEENS4_39AutoVectorizingCopyWithAssumedAlignmentILi128EEENS4_14SM90_TMA_STOREES27_S29_S29_EEEvvEEEEvNT_6ParamsE,(.L_x_243 - _ZN7cutlass13device_kernelINS_4gemm6kernel13GemmUniversalIN4cute5tupleIJiiiiEEENS1_10collective13CollectiveMmaINS1_35MainloopSm100TmaUmmaWarpSpecializedILi22ELi2ELi2ENS5_IJNS4_1CILi4EEESB_NSA_ILi1EEEEEEEENS5_IJNSA_ILi256EEESF_NSA_ILi32EEEEEENS_12float_e5m2_tENS5_IJlSC_lEEESI_SJ_NS4_8TiledMMAINS4_8MMA_AtomIJNS4_10MMA_TraitsINS4_25SM100_MMA_F8F6F4_2x1SM_SSEJSI_SI_fSF_SF_NS4_17integral_constantINS4_4UMMA5MajorELSQ_0EEESR_NSO_INSP_7ScaleInELSS_0EEEST_EEEEEENS4_6LayoutINS5_IJSC_SC_SC_EEENS5_IJNSA_ILi0EEESY_SY_EEEEENS5_IJNS4_10UnderscoreES11_S11_EEEEENS4_28SM100_TMA_2SM_LOAD_MULTICASTENS4_14ComposedLayoutINS4_7SwizzleILi1ELi4ELi3EEENS4_18smem_ptr_flag_bitsILi8EEENSW_INS5_IJNSA_ILi8EEESG_EEENS5_IJSG_SC_EEEEEEEvNS4_8identityES14_S1E_vS1F_EENS_8epilogue10collective18CollectiveEpilogueINS1H_23Sm100TmaWarpSpecializedILi4ELi2ELi64ELb0ELb0EEEJNS5_IJNSA_ILi128EEESF_SG_EEENS5_IJNSW_IS1M_SC_EENSW_INSA_ILi64EEESC_EEEEESI_SJ_SI_SJ_NS1H_6fusion15FusionCallbacksIS1L_NS1S_17LinearCombinationISI_fSI_fLNS_15FloatRoundStyleE2EEES1N_S1R_JEEENS4_5SM1004TMEM4LOAD26SM100_TMEM_LOAD_32dp32b64xENS4_13SM90_TMA_LOADENS15_INS16_ILi2ELi4ELi3EEES19_NSW_INS5_IJS1A_S1P_EEENS5_IJS1P_SC_EEEEEEENS4_39AutoVectorizingCopyWithAssumedAlignmentILi128EEENS4_14SM90_TMA_STOREES27_S29_S29_EEEvvEEEEvNT_6ParamsE)
        .other          _ZN7cutlass13device_kernelINS_4gemm6kernel13GemmUniversalIN4cute5tupleIJiiiiEEENS1_10collective13CollectiveMmaINS1_35MainloopSm100TmaUmmaWarpSpecializedILi22ELi2ELi2ENS5_IJNS4_1CILi4EEESB_NSA_ILi1EEEEEEEENS5_IJNSA_ILi256EEESF_NSA_ILi32EEEEEENS_12float_e5m2_tENS5_IJlSC_lEEESI_SJ_NS4_8TiledMMAINS4_8MMA_AtomIJNS4_10MMA_TraitsINS4_25SM100_MMA_F8F6F4_2x1SM_SSEJSI_SI_fSF_SF_NS4_17integral_constantINS4_4UMMA5MajorELSQ_0EEESR_NSO_INSP_7ScaleInELSS_0EEEST_EEEEEENS4_6LayoutINS5_IJSC_SC_SC_EEENS5_IJNSA_ILi0EEESY_SY_EEEEENS5_IJNS4_10UnderscoreES11_S11_EEEEENS4_28SM100_TMA_2SM_LOAD_MULTICASTENS4_14ComposedLayoutINS4_7SwizzleILi1ELi4ELi3EEENS4_18smem_ptr_flag_bitsILi8EEENSW_INS5_IJNSA_ILi8EEESG_EEENS5_IJSG_SC_EEEEEEEvNS4_8identityES14_S1E_vS1F_EENS_8epilogue10collective18CollectiveEpilogueINS1H_23Sm100TmaWarpSpecializedILi4ELi2ELi64ELb0ELb0EEEJNS5_IJNSA_ILi128EEESF_SG_EEENS5_IJNSW_IS1M_SC_EENSW_INSA_ILi64EEESC_EEEEESI_SJ_SI_SJ_NS1H_6fusion15FusionCallbacksIS1L_NS1S_17LinearCombinationISI_fSI_fLNS_15FloatRoundStyleE2EEES1N_S1R_JEEENS4_5SM1004TMEM4LOAD26SM100_TMEM_LOAD_32dp32b64xENS4_13SM90_TMA_LOADENS15_INS16_ILi2ELi4ELi3EEES19_NSW_INS5_IJS1A_S1P_EEENS5_IJS1P_SC_EEEEEEENS4_39AutoVectorizingCopyWithAssumedAlignmentILi128EEENS4_14SM90_TMA_STOREES27_S29_S29_EEEvvEEEEvNT_6ParamsE,@"STO_CUDA_ENTRY STV_DEFAULT"
_ZN7cutlass13device_kernelINS_4gemm6kernel13GemmUniversalIN4cute5tupleIJiiiiEEENS1_10collective13CollectiveMmaINS1_35MainloopSm100TmaUmmaWarpSpecializedILi22ELi2ELi2ENS5_IJNS4_1CILi4EEESB_NSA_ILi1EEEEEEEENS5_IJNSA_ILi256EEESF_NSA_ILi32EEEEEENS_12float_e5m2_tENS5_IJlSC_lEEESI_SJ_NS4_8TiledMMAINS4_8MMA_AtomIJNS4_10MMA_TraitsINS4_25SM100_MMA_F8F6F4_2x1SM_SSEJSI_SI_fSF_SF_NS4_17integral_constantINS4_4UMMA5MajorELSQ_0EEESR_NSO_INSP_7ScaleInELSS_0EEEST_EEEEEENS4_6LayoutINS5_IJSC_SC_SC_EEENS5_IJNSA_ILi0EEESY_SY_EEEEENS5_IJNS4_10UnderscoreES11_S11_EEEEENS4_28SM100_TMA_2SM_LOAD_MULTICASTENS4_14ComposedLayoutINS4_7SwizzleILi1ELi4ELi3EEENS4_18smem_ptr_flag_bitsILi8EEENSW_INS5_IJNSA_ILi8EEESG_EEENS5_IJSG_SC_EEEEEEEvNS4_8identityES14_S1E_vS1F_EENS_8epilogue10collective18CollectiveEpilogueINS1H_23Sm100TmaWarpSpecializedILi4ELi2ELi64ELb0ELb0EEEJNS5_IJNSA_ILi128EEESF_SG_EEENS5_IJNSW_IS1M_SC_EENSW_INSA_ILi64EEESC_EEEEESI_SJ_SI_SJ_NS1H_6fusion15FusionCallbacksIS1L_NS1S_17LinearCombinationISI_fSI_fLNS_15FloatRoundStyleE2EEES1N_S1R_JEEENS4_5SM1004TMEM4LOAD26SM100_TMEM_LOAD_32dp32b64xENS4_13SM90_TMA_LOADENS15_INS16_ILi2ELi4ELi3EEES19_NSW_INS5_IJS1A_S1P_EEENS5_IJS1P_SC_EEEEEEENS4_39AutoVectorizingCopyWithAssumedAlignmentILi128EEENS4_14SM90_TMA_STOREES27_S29_S29_EEEvvEEEEvNT_6ParamsE:
[----:B------:R-:W1:Y:S01]  /*0000*/  LDC R1, c[0x0][0x37c] ;  /* 0x0000df00ff017b82 */ /* 0x000e620000000800 */
[----:B------:R-:W2:Y:S01]  /*0010*/  S2R R174, SR_TID.X ;  /* 0x0000000000ae7919 */ /* 0x000ea20000002100 */
[----:B------:R-:W3:Y:S06]  /*0020*/  LDCU.64 UR8, c[0x0][0x890] ;  /* 0x00011200ff0877ac */ /* 0x000eec0008000a00 */
[----:B------:R-:W4:Y:S01]  /*0030*/  S2UR UR45, SR_CgaCtaId ;  /* 0x00000000002d79c3 */ /* 0x000f220000008800 */
[----:B------:R-:W-:Y:S02]  /*0040*/  PRMT R162, RZ, 0x7610, R162 ;  /* 0x00007610ffa27816 */ /* 0x000fe400000000a2 */
[----:B------:R-:W-:-:S02]  /*0050*/  ELECT P0, URZ, PT ;  /* 0x0000000000ff782f */ /* 0x000fc40003800000 */
[----:B---3--:R-:W-:-:S04]  /*0060*/  ISETP.NE.U32.AND P1, PT, RZ, UR8, PT ;  /* 0x00000008ff007c0c */ /* 0x008fc8000bf25070 */
[----:B------:R-:W-:Y:S01]  /*0070*/  ISETP.NE.AND.EX P2, PT, RZ, UR9, PT, P1 ;  /* 0x00000009ff007c0c */ /* 0x000fe2000bf45310 */
[----:B----4-:R-:W-:Y:S02]  /*0080*/  ULOP3.LUT UR29, UR45, 0x1, URZ, 0xc0, !UPT ;  /* 0x000000012d1d7892 */ /* 0x010fe4000f8ec0ff */
[----:B------:R-:W-:Y:S01]  /*0090*/  ULOP3.LUT UR28, UR45, 0x1, URZ, 0x3c, !UPT ;  /* 0x000000012d1c7892 */ /* 0x000fe2000f8e3cff */
[----:B--2---:R-:W-:-:S05]  /*00a0*/  SHF.R.U32.HI R163, RZ, 0x5, R174 ;  /* 0x00000005ffa37819 */ /* 0x004fca00000116ae */
[----:B------:R-:W2:Y:S02]  /*00b0*/  SHFL.IDX PT, R0, R163, RZ, 0x1f ;  /* 0x00001fffa3007589 */ /* 0x000ea400000e0000 */
[----:B--2---:R-:W-:Y:S02]  /*00c0*/  R2UR UR25, R0 ;  /* 0x00000000001972ca */ /* 0x004fe400000e0000 */
[----:B-1----:R-:W-:Y:S05]  /*00d0*/  @P2 BRA `(.L_x_0) ;  /* 0x0000000000302947 */ /* 0x002fea0003800000 */
[----:B------:R-:W1:Y:S02]  /*00e0*/  LDCU.64 UR4, c[0x0][0x888] ;  /* 0x00011100ff0477ac */ /* 0x000e640008000a00 */
[----:B-1----:R-:W-:-:S04]  /*00f0*/  UISETP.NE.U32.AND UP0, UPT, UR4, URZ, UPT ;  /* 0x000000ff0400728c */ /* 0x002fc8000bf05070 */
[----:B------:R-:W-:-:S09]  /*0100*/  UISETP.NE.AND.EX UP0, UPT, UR5, URZ, UPT, UP0 ;  /* 0x000000ff0500728c */ /* 0x000fd2000bf05300 */
[----:B------:R-:W-:Y:S05]  /*0110*/  BRA.U !UP0, `(.L_x_1) ;  /* 0x0000000108147547 */ /* 0x000fea000b800000 */
[----:B------:R-:W1:Y:S01]  /*0120*/  LDC.64 R2, c[0x0][0x888] ;  /* 0x00022200ff027b82 */ /* 0x000e620000000a00 */
[----:B------:R-:W1:Y:S02]  /*0130*/  LDCU.64 UR4, c[0x0][0x358] ;  /* 0x00006b00ff0477ac */ /* 0x000e640008000a00 */
[----:B-1----:R1:W5:Y:S01]  /*0140*/  LDG.E R73, desc[UR4][R2.64] ;  /* 0x0000000402497981 */ /* 0x002362000c1e1900 */
[----:B------:R-:W-:Y:S01]  /*0150*/  HFMA2 R162, -RZ, RZ, 0, 5.9604644775390625e-08 ;  /* 0x00000001ffa27431 */ /* 0x000fe200000001ff */
[----:B------:R-:W-:Y:S05]  /*0160*/  BRA `(.L_x_0) ;  /* 0x00000000000c7947 */ /* 0x000fea0003800000 */
.L_x_1:
[----:B------:R-:W1:Y:S01]  /*0170*/  LDCU UR4, c[0x0][0x880] ;  /* 0x00011000ff0477ac */ /* 0x000e620008000800 */
[----:B------:R-:W-:Y:S01]  /*0180*/  HFMA2 R162, -RZ, RZ, 0, 5.9604644775390625e-08 ;  /* 0x00000001ffa27431 */ /* 0x000fe200000001ff */
[----:B-1----:R-:W-:-:S07]  /*0190*/  MOV R73, UR4 ;  /* 0x0000000400497c02 */ /* 0x002fce0008000f00 */
.L_x_0:
[----:B------:R-:W2:Y:S02]  /*01a0*/  LDCU.64 UR4, c[0x0][0x8b0] ;  /* 0x00011600ff0477ac */ /* 0x000ea40008000a00 */
[----:B--2---:R-:W-:-:S04]  /*01b0*/  UISETP.NE.U32.AND UP0, UPT, UR4, URZ, UPT ;  /* 0x000000ff0400728c */ /* 0x004fc8000bf05070 */
[----:B------:R-:W-:-:S09]  /*01c0*/  UISETP.NE.AND.EX UP0, UPT, UR5, URZ, UPT, UP0 ;  /* 0x000000ff0500728c */ /* 0x000fd2000bf05300 */
[----:B------:R-:W-:Y:S05]  /*01d0*/  BRA.U UP0, `(.L_x_2) ;  /* 0x0000000100287547 */ /* 0x000fea000b800000 */
[----:B------:R-:W2:Y:S02]  /*01e0*/  LDCU.64 UR4, c[0x0][0x8a8] ;  /* 0x00011500ff0477ac */ /* 0x000ea40008000a00 */
[----:B--2---:R-:W-:-:S04]  /*01f0*/  UISETP.NE.U32.AND UP0, UPT, UR4, URZ, UPT ;  /* 0x000000ff0400728c */ /* 0x004fc8000bf05070 */
[----:B------:R-:W-:-:S09]  /*0200*/  UISETP.NE.AND.EX UP0, UPT, UR5, URZ, UPT, UP0 ;  /* 0x000000ff0500728c */ /* 0x000fd2000bf05300 */
[----:B------:R-:W-:Y:S05]  /*0210*/  BRA.U !UP0, `(.L_x_3) ;  /* 0x0000000108107547 */ /* 0x000fea000b800000 */
[----:B------:R-:W2:Y:S01]  /*0220*/  LDC.64 R70, c[0x0][0x8a8] ;  /* 0x00022a00ff467b82 */ /* 0x000ea20000000a00 */
[----:B------:R-:W2:Y:S02]  /*0230*/  LDCU.64 UR4, c[0x0][0x358] ;  /* 0x00006b00ff0477ac */ /* 0x000ea40008000a00 */
[----:B--2---:R2:W5:Y:S01]  /*0240*/  LDG.E R70, desc[UR4][R70.64] ;  /* 0x0000000446467981 */ /* 0x004562000c1e1900 */
[----:B------:R-:W-:Y:S05]  /*0250*/  BRA `(.L_x_2) ;  /* 0x0000000000087947 */ /* 0x000fea0003800000 */
.L_x_3:
[----:B------:R-:W2:Y:S02]  /*0260*/  LDCU UR4, c[0x0][0x8a0] ;  /* 0x00011400ff0477ac */ /* 0x000ea40008000800 */
[----:B--2---:R-:W-:Y:S02]  /*0270*/  MOV R70, UR4 ;  /* 0x0000000400467c02 */ /* 0x004fe40008000f00 */
.L_x_2:
[----:B------:R-:W-:Y:S01]  /*0280*/  IMAD.U32 R0, RZ, RZ, UR25 ;  /* 0x00000019ff007e24 */ /* 0x000fe2000f8e00ff */
[----:B------:R-:W-:Y:S04]  /*0290*/  BSSY.RECONVERGENT B0, `(.L_x_4) ;  /* 0x000000c000007945 */ /* 0x000fe80003800200 */
[C---:B------:R-:W-:Y:S02]  /*02a0*/  ISETP.NE.OR P3, PT, R0.reuse, 0x1, !P0 ;  /* 0x000000010000780c */ /* 0x040fe40004765670 */
[----:B------:R-:W-:-:S11]  /*02b0*/  ISETP.NE.OR P2, PT, R0, 0x3, !P0 ;  /* 0x000000030000780c */ /* 0x000fd60004745670 */
[----:B------:R-:W-:Y:S05]  /*02c0*/  @P3 BRA `(.L_x_5) ;  /* 0x0000000000203947 */ /* 0x000fea0003800000 */
[----:B------:R-:W3:Y:S02]  /*02d0*/  LDCU.64 UR4, c[0x0][0x348] ;  /* 0x00006900ff0477ac */ /* 0x000ee40008000a00 */
[----:B---3--:R-:W-:Y:S02]  /*02e0*/  UIADD3 UR6, UP1, UPT, UR4, 0x80, URZ ;  /* 0x0000008004067890 */ /* 0x008fe4000ff3e0ff */
[----:B------:R-:W-:Y:S02]  /*02f0*/  UIADD3 UR4, UP0, UPT, UR4, 0x180, URZ ;  /* 0x0000018004047890 */ /* 0x000fe4000ff1e0ff */
[----:B------:R-:W-:Y:S02]  /*0300*/  UIADD3.X UR7, UPT, UPT, URZ, UR5, URZ, UP1, !UPT ;  /* 0x00000005ff077290 */ /* 0x000fe40008ffe4ff */
[----:B------:R-:W-:-:S07]  /*0310*/  UIADD3.X UR5, UPT, UPT, URZ, UR5, URZ, UP0, !UPT ;  /* 0x00000005ff057290 */ /* 0x000fce00087fe4ff */
[----:B------:R3:W-:Y:S02]  /*0320*/  UTMACCTL.PF [UR6] ;  /* 0x00000000060079b9 */ /* 0x0007e40008040000 */
[----:B------:R3:W-:Y:S02]  /*0330*/  UTMACCTL.PF [UR4] ;  /* 0x00000000040079b9 */ /* 0x0007e40008040000 */
[----:B---3--:R-:W-:Y:S01]  /*0340*/  NOP ;  /* 0x0000000000007918 */ /* 0x008fe20000000000 */
.L_x_5:
[----:B------:R-:W-:Y:S05]  /*0350*/  BSYNC.RECONVERGENT B0 ;  /* 0x0000000000007941 */ /* 0x000fea0003800200 */
.L_x_4:
[----:B------:R-:W-:Y:S04]  /*0360*/  BSSY.RECONVERGENT B0, `(.L_x_6) ;  /* 0x000000a000007945 */ /* 0x000fe80003800200 */
        /* <DEDUP_REMOVED lines=9> */
.L_x_7:
[----:B------:R-:W-:Y:S05]  /*0400*/  BSYNC.RECONVERGENT B0 ;  /* 0x0000000000007941 */ /* 0x000fea0003800200 */
.L_x_6:
[----:B------:R-:W3:Y:S01]  /*0410*/  LDCU.64 UR4, c[0x0][0x888] ;  /* 0x00011100ff0477ac */ /* 0x000ee20008000a00 */
[----:B------:R-:W-:Y:S01]  /*0420*/  ISETP.NE.AND.EX P1, PT, RZ, UR9, PT, P1 ;  /* 0x00000009ff007c0c */ /* 0x000fe2000bf25310 */
[----:B------:R-:W-:Y:S01]  /*0430*/  UPLOP3.LUT UP3, UPT, UPT, UPT, UPT, 0x80, 0x8 ;  /* 0x000000000008789c */ /* 0x000fe20003f6f070 */
[----:B---3--:R-:W-:-:S04]  /*0440*/  ISETP.NE.U32.AND P2, PT, RZ, UR4, PT ;  /* 0x00000004ff007c0c */ /* 0x008fc8000bf45070 */
[----:B------:R-:W-:-:S13]  /*0450*/  ISETP.NE.AND.EX P2, PT, RZ, UR5, PT, P2 ;  /* 0x00000005ff007c0c */ /* 0x000fda000bf45320 */
[----:B------:R-:W-:Y:S05]  /*0460*/  @P2 BRA P1, `(.L_x_8) ;  /* 0x0000000000282947 */ /* 0x000fea0000800000 */
[----:B------:R-:W-:Y:S01]  /*0470*/  UISETP.NE.U32.AND UP0, UPT, UR8, URZ, UPT ;  /* 0x000000ff0800728c */ /* 0x000fe2000bf05070 */
[----:B-----5:R-:W-:Y:S01]  /*0480*/  FSETP.NEU.AND P1, PT, R73, RZ, PT ;  /* 0x000000ff4900720b */ /* 0x020fe20003f2d000 */
[----:B------:R-:W-:Y:S02]  /*0490*/  UISETP.NE.U32.AND UP2, UPT, UR4, URZ, UPT ;  /* 0x000000ff0400728c */ /* 0x000fe4000bf45070 */
[----:B------:R-:W-:Y:S02]  /*04a0*/  UISETP.NE.AND.EX UP1, UPT, UR9, URZ, UPT, UP0 ;  /* 0x000000ff0900728c */ /* 0x000fe4000bf25300 */
[----:B------:R-:W-:-:S04]  /*04b0*/  UISETP.NE.AND.EX UP0, UPT, UR5, URZ, UPT, UP2 ;  /* 0x000000ff0500728c */ /* 0x000fc8000bf05320 */
[----:B------:R-:W-:-:S04]  /*04c0*/  USEL UR4, URZ, 0xffffffff, UP0 ;  /* 0xffffffffff047887 */ /* 0x000fc80008000000 */
[----:B------:R-:W-:Y:S01]  /*04d0*/  VOTEU.ANY UP0, P1 ;  /* 0x0000000000ff7886 */ /* 0x000fe20000800100 */
[----:B------:R-:W-:-:S04]  /*04e0*/  @!UP1 USEL UR4, URZ, 0xffffffff, UP0 ;  /* 0xffffffffff049887 */ /* 0x000fc80008000000 */
[----:B------:R-:W-:-:S04]  /*04f0*/  ULOP3.LUT UR4, UR4, 0x1, URZ, 0xc0, !UPT ;  /* 0x0000000104047892 */ /* 0x000fc8000f8ec0ff */
[----:B------:R-:W-:-:S11]  /*0500*/  UISETP.NE.U32.AND UP3, UPT, UR4, 0x1, UPT ;  /* 0x000000010400788c */ /* 0x000fd6000bf65070 */
.L_x_8:
[----:B------:R-:W3:Y:S01]  /*0510*/  SHFL.IDX PT, R0, R163, RZ, 0x1f ;  /* 0x00001fffa3007589 */ /* 0x000ee200000e0000 */
[----:B------:R-:W-:-:S04]  /*0520*/  UISETP.NE.AND UP0, UPT, UR25, 0x2, UPT ;  /* 0x000000021900788c */ /* 0x000fc8000bf05270 */
[----:B------:R-:W-:Y:S02]  /*0530*/  UISETP.EQ.AND UP1, UPT, UR29, URZ, !UP0 ;  /* 0x000000ff1d00728c */ /* 0x000fe4000c722270 */
[----:B------:R-:W-:-:S04]  /*0540*/  USEL UR44, URZ, 0x1, UP0 ;  /* 0x00000001ff2c7887 */ /* 0x000fc80008000000 */
[----:B------:R-:W-:Y:S02]  /*0550*/  PLOP3.LUT P3, PT, P0, PT, UP1, 0x80, 0x8 ;  /* 0x000000000008781c */ /* 0x000fe4000076f018 */
[----:B---3--:R-:W-:-:S13]  /*0560*/  ISETP.NE.AND P1, PT, R0, RZ, PT ;  /* 0x000000ff0000720c */ /* 0x008fda0003f25270 */
[----:B------:R-:W-:Y:S05]  /*0570*/  @P1 BRA `(.L_x_9) ;  /* 0x0000000000f01947 */ /* 0x000fea0003800000 */
[----:B------:R-:W-:Y:S01]  /*0580*/  ELECT P1, URZ, PT ;  /* 0x0000000000ff782f */ /* 0x000fe20003820000 */
[----:B------:R-:W-:-:S12]  /*0590*/  BSSY.RECONVERGENT B0, `(.L_x_9) ;  /* 0x000003a000007945 */ /* 0x000fd80003800200 */
[----:B------:R-:W-:Y:S05]  /*05a0*/  @!P1 BRA `(.L_x_10) ;  /* 0x0000000000e09947 */ /* 0x000fea0003800000 */
[----:B------:R-:W-:Y:S01]  /*05b0*/  UMOV UR4, 0x400 ;  /* 0x0000040000047882 */ /* 0x000fe20000000000 */
[----:B------:R-:W-:Y:S01]  /*05c0*/  UMOV UR8, 0x1 ;  /* 0x0000000100087882 */ /* 0x000fe20000000000 */
[----:B------:R-:W-:Y:S01]  /*05d0*/  UMOV UR6, 0x5 ;  /* 0x0000000500067882 */ /* 0x000fe20000000000 */
[----:B------:R-:W-:Y:S02]  /*05e0*/  ULEA UR4, UR45, UR4, 0x18 ;  /* 0x000000042d047291 */ /* 0x000fe4000f8ec0ff */
[----:B------:R-:W-:-:S04]  /*05f0*/  UIADD3 UR8, UPT, UPT, -UR8, 0x100000, URZ ;  /* 0x0010000008087890 */ /* 0x000fc8000fffe1ff */
[----:B------:R-:W-:Y:S02]  /*0600*/  USHF.L.U32 UR9, UR8, 0xb, URZ ;  /* 0x0000000b08097899 */ /* 0x000fe400080006ff */
[----:B------:R-:W-:Y:S02]  /*0610*/  USHF.L.U32 UR8, UR8, 0x1, URZ ;  /* 0x0000000108087899 */ /* 0x000fe400080006ff */
[----:B------:R-:W-:-:S04]  /*0620*/  UIADD3 UR6, UPT, UPT, -UR6, 0x100000, URZ ;  /* 0x0010000006067890 */ /* 0x000fc8000fffe1ff */
[----:B------:R-:W-:Y:S02]  /*0630*/  USHF.L.U32 UR7, UR6, 0xb, URZ ;  /* 0x0000000b06077899 */ /* 0x000fe400080006ff */
[----:B------:R-:W-:Y:S01]  /*0640*/  USHF.L.U32 UR6, UR6, 0x1, URZ ;  /* 0x0000000106067899 */ /* 0x000fe200080006ff */
[----:B------:R-:W3:Y:S03]  /*0650*/  FENCE.VIEW.ASYNC.S ;  /* 0x00000000000073c6 */ /* 0x000ee60000000000 */
[----:B---3--:R3:W4:Y:S08]  /*0660*/  SYNCS.EXCH.64 URZ, [UR4], UR8 ;  /* 0x0000000804ff75b2 */ /* 0x0087300008000100 */
[----:B------:R3:W1:Y:S01]  /*0670*/  SYNCS.EXCH.64 URZ, [UR4+0xb0], UR6 ;  /* 0x0000b00604ff75b2 */ /* 0x0006620008000100 */
        /* <DEDUP_REMOVED lines=41> */
[----:B------:R3:W1:Y:S02]  /*0910*/  SYNCS.EXCH.64 URZ, [UR4+0x158], UR6 ;  /* 0x0001580604ff75b2 */ /* 0x0006640008000100 */
[----:B---34-:R-:W-:Y:S01]  /*0920*/  NOP ;  /* 0x0000000000007918 */ /* 0x018fe20000000000 */
.L_x_10:
[----:B------:R-:W-:Y:S05]  /*0930*/  BSYNC.RECONVERGENT B0 ;  /* 0x0000000000007941 */ /* 0x000fea0003800200 */
.L_x_9:
[----:B------:R-:W3:Y:S01]  /*0940*/  SHFL.IDX PT, R0, R163, RZ, 0x1f ;  /* 0x00001fffa3007589 */ /* 0x000ee200000e0000 */
[----:B------:R-:W-:Y:S01]  /*0950*/  NOP ;  /* 0x0000000000007918 */ /* 0x000fe20000000000 */
[----:B---3--:R-:W-:-:S13]  /*0960*/  ISETP.NE.AND P1, PT, R0, 0x1, PT ;  /* 0x000000010000780c */ /* 0x008fda0003f25270 */
[----:B------:R-:W-:Y:S05]  /*0970*/  @P1 BRA `(.L_x_11) ;  /* 0x0000000000541947 */ /* 0x000fea0003800000 */
        /* <DEDUP_REMOVED lines=10> */
[----:B------:R-:W-:Y:S01]  /*0a20*/  ELECT P1, URZ, PT ;  /* 0x0000000000ff782f */ /* 0x000fe20003820000 */
[----:B------:R-:W3:Y:S02]  /*0a30*/  FENCE.VIEW.ASYNC.S ;  /* 0x00000000000073c6 */ /* 0x000ee40000000000 */
[----:B---3--:R3:W4:Y:S08]  /*0a40*/  SYNCS.EXCH.64 URZ, [UR4+0x160], UR8 ;  /* 0x0001600804ff75b2 */ /* 0x0087300008000100 */
[----:B------:R3:W1:Y:S01]  /*0a50*/  SYNCS.EXCH.64 URZ, [UR4+0x180], UR6 ;  /* 0x0001800604ff75b2 */ /* 0x0006620008000100 */
[----:B------:R3:W1:Y:S01]  /*0a60*/  SYNCS.EXCH.64 URZ, [UR4+0x168], UR8 ;  /* 0x0001680804ff75b2 */ /* 0x0006620008000100 */
[----:B------:R3:W1:Y:S01]  /*0a70*/  SYNCS.EXCH.64 URZ, [UR4+0x188], UR6 ;  /* 0x0001880604ff75b2 */ /* 0x0006620008000100 */
[----:B------:R3:W1:Y:S01]  /*0a80*/  SYNCS.EXCH.64 URZ, [UR4+0x170], UR8 ;  /* 0x0001700804ff75b2 */ /* 0x0006620008000100 */
[----:B------:R3:W1:Y:S01]  /*0a90*/  SYNCS.EXCH.64 URZ, [UR4+0x190], UR6 ;  /* 0x0001900604ff75b2 */ /* 0x0006620008000100 */
[----:B------:R3:W1:Y:S01]  /*0aa0*/  SYNCS.EXCH.64 URZ, [UR4+0x178], UR8 ;  /* 0x0001780804ff75b2 */ /* 0x0006620008000100 */
[----:B------:R3:W1:Y:S01]  /*0ab0*/  SYNCS.EXCH.64 URZ, [UR4+0x198], UR6 ;  /* 0x0001980604ff75b2 */ /* 0x0006620008000100 */
[----:B------:R-:W-:Y:S01]  /*0ac0*/  NOP ;  /* 0x0000000000007918 */ /* 0x000fe20000000000 */
.L_x_11:
[----:B------:R-:W2:Y:S01]  /*0ad0*/  SHFL.IDX PT, R0, R163, RZ, 0x1f ;  /* 0x00001fffa3007589 */ /* 0x000ea200000e0000 */
[----:B------:R-:W-:Y:S01]  /*0ae0*/  NOP ;  /* 0x0000000000007918 */ /* 0x000fe20000000000 */
[----:B--2---:R-:W-:-:S13]  /*0af0*/  ISETP.NE.AND P1, PT, R0, 0x3, PT ;  /* 0x000000030000780c */ /* 0x004fda0003f25270 */
[----:B------:R-:W-:Y:S05]  /*0b00*/  @P1 BRA `(.L_x_12) ;  /* 0x00000000002c1947 */ /* 0x000fea0003800000 */
[----:B---3--:R-:W-:Y:S01]  /*0b10*/  UMOV UR6, 0x400 ;  /* 0x0000040000067882 */ /* 0x008fe20000000000 */
[----:B------:R-:W-:Y:S01]  /*0b20*/  UMOV UR4, 0x20 ;  /* 0x0000002000047882 */ /* 0x000fe20000000000 */
[----:B------:R-:W-:Y:S02]  /*0b30*/  ULEA UR6, UR45, UR6, 0x18 ;  /* 0x000000062d067291 */ /* 0x000fe4000f8ec0ff */
[----:B------:R-:W-:-:S04]  /*0b40*/  UIADD3 UR4, UPT, UPT, -UR4, 0x100000, URZ ;  /* 0x0010000004047890 */ /* 0x000fc8000fffe1ff */
[----:B------:R-:W-:Y:S02]  /*0b50*/  USHF.L.U32 UR5, UR4, 0xb, URZ ;  /* 0x0000000b04057899 */ /* 0x000fe400080006ff */
[----:B------:R-:W-:Y:S01]  /*0b60*/  USHF.L.U32 UR4, UR4, 0x1, URZ ;  /* 0x0000000104047899 */ /* 0x000fe200080006ff */
[----:B------:R-:W-:Y:S01]  /*0b70*/  ELECT P1, URZ, PT ;  /* 0x0000000000ff782f */ /* 0x000fe20003820000 */
[----:B------:R-:W2:Y:S10]  /*0b80*/  FENCE.VIEW.ASYNC.S ;  /* 0x00000000000073c6 */ /* 0x000eb40000000000 */
[----:B--2---:R2:W3:Y:S01]  /*0b90*/  SYNCS.EXCH.64 URZ, [UR6+0x1a0], UR4 ;  /* 0x0001a00406ff75b2 */ /* 0x0044e20008000100 */
[----:B------:R2:W1:Y:S01]  /*0ba0*/  SYNCS.EXCH.64 URZ, [UR6+0x1a8], UR4 ;  /* 0x0001a80406ff75b2 */ /* 0x0004620008000100 */
[----:B------:R-:W-:Y:S01]  /*0bb0*/  NOP ;  /* 0x0000000000007918 */ /* 0x000fe20000000000 */
.L_x_12:
[----:B------:R-:W4:Y:S01]  /*0bc0*/  SHFL.IDX PT, R0, R163, RZ, 0x1f ;  /* 0x00001fffa3007589 */ /* 0x000f2200000e0000 */
[----:B------:R-:W-:Y:S01]  /*0bd0*/  NOP ;  /* 0x0000000000007918 */ /* 0x000fe20000000000 */
[----:B----4-:R-:W-:-:S13]  /*0be0*/  ISETP.NE.AND P1, PT, R0, 0x4, PT ;  /* 0x000000040000780c */ /* 0x010fda0003f25270 */
[----:B------:R-:W-:Y:S05]  /*0bf0*/  @P1 BRA `(.L_x_13) ;  /* 0x0000000000481947 */ /* 0x000fea0003800000 */
[----:B--23--:R-:W-:Y:S01]  /*0c00*/  UMOV UR4, 0xe20 ;  /* 0x00000e2000047882 */ /* 0x00cfe20000000000 */
[----:B------:R-:W-:Y:S01]  /*0c10*/  UMOV UR6, 0x400 ;  /* 0x0000040000067882 */ /* 0x000fe20000000000 */
[----:B------:R-:W-:Y:S01]  /*0c20*/  USEL UR4, UR4, 0xc20, UP3 ;  /* 0x00000c2004047887 */ /* 0x000fe20009800000 */
        /* <DEDUP_REMOVED lines=9> */
[----:B------:R-:W2:Y:S02]  /*0cc0*/  FENCE.VIEW.ASYNC.S ;  /* 0x00000000000073c6 */ /* 0x000ea40000000000 */
[----:B--2---:R4:W2:Y:S08]  /*0cd0*/  SYNCS.EXCH.64 URZ, [UR6+0x1b0], UR8 ;  /* 0x0001b00806ff75b2 */ /* 0x0048b00008000100 */
[----:B------:R4:W3:Y:S01]  /*0ce0*/  SYNCS.EXCH.64 URZ, [UR6+0x1c0], UR4 ;  /* 0x0001c00406ff75b2 */ /* 0x0008e20008000100 */
[----:B------:R4:W1:Y:S01]  /*0cf0*/  SYNCS.EXCH.64 URZ, [UR6+0x1b8], UR8 ;  /* 0x0001b80806ff75b2 */ /* 0x0008620008000100 */
[----:B------:R4:W1:Y:S02]  /*0d00*/  SYNCS.EXCH.64 URZ, [UR6+0x1c8], UR4 ;  /* 0x0001c80406ff75b2 */ /* 0x0008640008000100 */
[----:B----4-:R-:W-:Y:S01]  /*0d10*/  NOP ;  /* 0x0000000000007918 */ /* 0x010fe20000000000 */
.L_x_13:
[----:B------:R-:W4:Y:S01]  /*0d20*/  SHFL.IDX PT, R0, R163, RZ, 0x1f ;  /* 0x00001fffa3007589 */ /* 0x000f2200000e0000 */
[----:B------:R-:W-:Y:S01]  /*0d30*/  NOP ;  /* 0x0000000000007918 */ /* 0x000fe20000000000 */
[----:B----4-:R-:W-:-:S13]  /*0d40*/  ISETP.NE.AND P1, PT, R0, 0x5, PT ;  /* 0x000000050000780c */ /* 0x010fda0003f25270 */
[----:B------:R-:W-:Y:S05]  /*0d50*/  @P1 BRA `(.L_x_14) ;  /* 0x0000000000441947 */ /* 0x000fea0003800000 */
[----:B--23--:R-:W-:Y:S01]  /*0d60*/  UMOV UR4, 0x400 ;  /* 0x0000040000047882 */ /* 0x00cfe20000000000 */
        /* <DEDUP_REMOVED lines=16> */
.L_x_14:
[----:B------:R-:W4:Y:S01]  /*0e70*/  SHFL.IDX PT, R0, R163, RZ, 0x1f ;  /* 0x00001fffa3007589 */ /* 0x000f2200000e0000 */
[----:B------:R-:W-:Y:S01]  /*0e80*/  ISETP.NE.OR P0, PT, RZ, UR25, !P0 ;  /* 0x00000019ff007c0c */ /* 0x000fe2000c705670 */
[----:B------:R-:W-:Y:S01]  /*0e90*/  NOP ;  /* 0x0000000000007918 */ /* 0x000fe20000000000 */
[----:B----4-:R-:W-:-:S13]  /*0ea0*/  ISETP.NE.AND P1, PT, R0, 0x3, PT ;  /* 0x000000030000780c */ /* 0x010fda0003f25270 */
[----:B------:R-:W-:Y:S05]  /*0eb0*/  @P1 BRA `(.L_x_15) ;  /* 0x0000000000341947 */ /* 0x000fea0003800000 */
[----:B--23--:R-:W-:Y:S01]  /*0ec0*/  UMOV UR4, 0x400 ;  /* 0x0000040000047882 */ /* 0x00cfe20000000000 */
[----:B------:R-:W-:Y:S01]  /*0ed0*/  UMOV UR6, 0x20 ;  /* 0x0000002000067882 */ /* 0x000fe20000000000 */
[----:B------:R-:W-:Y:S02]  /*0ee0*/  ULEA UR4, UR45, UR4, 0x18 ;  /* 0x000000042d047291 */ /* 0x000fe4000f8ec0ff */
[----:B------:R-:W-:-:S04]  /*0ef0*/  UIADD3 UR6, UPT, UPT, -UR6, 0x100000, URZ ;  /* 0x0010000006067890 */ /* 0x000fc8000fffe1ff */
[----:B------:R-:W-:Y:S02]  /*0f00*/  USHF.L.U32 UR7, UR6, 0xb, URZ ;  /* 0x0000000b06077899 */ /* 0x000fe400080006ff */
[----:B------:R-:W-:Y:S01]  /*0f10*/  USHF.L.U32 UR6, UR6, 0x1, URZ ;  /* 0x0000000106067899 */ /* 0x000fe200080006ff */
[----:B------:R-:W-:Y:S01]  /*0f20*/  ELECT P1, URZ, PT ;  /* 0x0000000000ff782f */ /* 0x000fe20003820000 */
[----:B------:R-:W2:Y:S10]  /*0f30*/  FENCE.VIEW.ASYNC.S ;  /* 0x00000000000073c6 */ /* 0x000eb40000000000 */
[----:B--2---:R4:W2:Y:S01]  /*0f40*/  SYNCS.EXCH.64 URZ, [UR4+0x1f0], UR6 ;  /* 0x0001f00604ff75b2 */ /* 0x0048a20008000100 */
[----:B------:R4:W3:Y:S01]  /*0f50*/  SYNCS.EXCH.64 URZ, [UR4+0x200], UR6 ;  /* 0x0002000604ff75b2 */ /* 0x0008e20008000100 */
[----:B------:R4:W1:Y:S01]  /*0f60*/  SYNCS.EXCH.64 URZ, [UR4+0x1f8], UR6 ;  /* 0x0001f80604ff75b2 */ /* 0x0008620008000100 */
[----:B------:R4:W1:Y:S02]  /*0f70*/  SYNCS.EXCH.64 URZ, [UR4+0x208], UR6 ;  /* 0x0002080604ff75b2 */ /* 0x0008640008000100 */
[----:B----4-:R-:W-:Y:S01]  /*0f80*/  NOP ;  /* 0x0000000000007918 */ /* 0x010fe20000000000 */
.L_x_15:
[----:B------:R-:W-:Y:S01]  /*0f90*/  VOTEU.ALL UP0, P0 ;  /* 0x0000000000ff7886 */ /* 0x000fe20000000000 */
[----:B--23--:R-:W-:Y:S01]  /*0fa0*/  UMOV UR4, 0x20 ;  /* 0x0000002000047882 */ /* 0x00cfe20000000000 */
[----:B------:R-:W2:Y:S01]  /*0fb0*/  LDCU UR34, c[0x0][0x36c] ;  /* 0x00006d80ff2277ac */ /* 0x000ea20008000800 */
[----:B------:R-:W-:Y:S01]  /*0fc0*/  NOP ;  /* 0x0000000000007918 */ /* 0x000fe20000000000 */
[----:B------:R-:W-:Y:S01]  /*0fd0*/  LOP3.LUT R0, R174, 0x1f, RZ, 0xc0, !PT ;  /* 0x0000001fae007812 */ /* 0x000fe200078ec0ff */
[----:B------:R-:W-:Y:S01]  /*0fe0*/  @!UP0 UMOV UR6, 0x400 ;  /* 0x0000040000068882 */ /* 0x000fe20000000000 */
[----:B------:R-:W-:-:S04]  /*0ff0*/  @!UP0 UIADD3 UR4, UPT, UPT, -UR4, 0x100000, URZ ;  /* 0x0010000004048890 */ /* 0x000fc8000fffe1ff */
[----:B------:R-:W-:Y:S02]  /*1000*/  @!UP0 USHF.L.U32 UR5, UR4, 0xb, URZ ;  /* 0x0000000b04058899 */ /* 0x000fe400080006ff */
[----:B------:R-:W-:Y:S02]  /*1010*/  @!UP0 USHF.L.U32 UR4, UR4, 0x1, URZ ;  /* 0x0000000104048899 */ /* 0x000fe400080006ff */
[----:B------:R-:W-:Y:S01]  /*1020*/  @!UP0 ULEA UR6, UR45, UR6, 0x18 ;  /* 0x000000062d068291 */ /* 0x000fe2000f8ec0ff */
[----:B------:R-:W-:Y:S01]  /*1030*/  VOTEU.ALL UP0, P0 ;  /* 0x0000000000ff7886 */ /* 0x000fe20000000000 */
[----:B------:R-:W-:Y:S02]  /*1040*/  UISETP.NE.AND UP4, UPT, UR25, URZ, UPT ;  /* 0x000000ff1900728c */ /* 0x000fe4000bf85270 */
[----:B--2---:R-:W-:Y:S01]  /*1050*/  UISETP.EQ.U32.AND UP1, UPT, UR34, 0x1, UPT ;  /* 0x000000012200788c */ /* 0x004fe2000bf22070 */
[----:B------:R-:W2:Y:S07]  /*1060*/  FENCE.VIEW.ASYNC.S ;  /* 0x00000000000073c6 */ /* 0x000eae0000000000 */
[----:B--2---:R2:W3:Y:S01]  /*1070*/  @!UP0 SYNCS.EXCH.64 URZ, [UR6+0x210], UR4 ;  /* 0x0002100406ff85b2 */ /* 0x0044e20008000100 */
[----:B------:R-:W-:Y:S05]  /*1080*/  BRA.U !UP1, `(.L_x_16) ;  /* 0x0000000109087547 */ /* 0x000fea000b800000 */
[----:B-1-3--:R-:W-:Y:S01]  /*1090*/  UCGABAR_ARV ;  /* 0x00000000000079c7 */ /* 0x00afe20008000000 */
[----:B------:R-:W-:Y:S05]  /*10a0*/  BRA `(.L_x_17) ;  /* 0x0000000000047947 */ /* 0x000fea0003800000 */
.L_x_16:
[----:B-1-3--:R-:W-:Y:S01]  /*10b0*/  NOP ;  /* 0x0000000000007918 */ /* 0x00afe20000000000 */
.L_x_17:
[----:B------:R-:W1:Y:S01]  /*10c0*/  S2UR UR8, SR_CTAID.Y ;  /* 0x00000000000879c3 */ /* 0x000e620000002600 */
[----:B------:R-:W-:-:S05]  /*10d0*/  CS2R.32 R164, SR_CgaSize ;  /* 0x0000000000a47805 */ /* 0x000fca0000008a00 */
[----:B------:R-:W-:-:S05]  /*10e0*/  IMAD R164, R164, -0xa0, RZ ;  /* 0xffffff60a4a47824 */ /* 0x000fca00078e02ff */
[----:B------:R-:W-:-:S14]  /*10f0*/  R2UR UR9, R164 ;  /* 0x00000000a40972ca */ /* 0x000fdc00000e0000 */
[----:B------:R-:W3:Y:S01]  /*1100*/  LDCU UR9, c[0x0][UR9+0x2b4] ;  /* 0x00005680090977ac */ /* 0x000ee20008000800 */
[----:B------:R-:W-:-:S05]  /*1110*/  CS2R.32 R164, SR_CgaSize ;  /* 0x0000000000a47805 */ /* 0x000fca0000008a00 */
[----:B------:R-:W-:-:S05]  /*1120*/  IMAD R164, R164, -0xa0, RZ ;  /* 0xffffff60a4a47824 */ /* 0x000fca00078e02ff */
[----:B------:R-:W-:-:S14]  /*1130*/  R2UR UR10, R164 ;  /* 0x00000000a40a72ca */ /* 0x000fdc00000e0000 */
[----:B------:R-:W4:Y:S01]  /*1140*/  LDCU UR10, c[0x0][UR10+0x2b0] ;  /* 0x000056000a0a77ac */ /* 0x000f220008000800 */
[----:B------:R-:W4:Y:S01]  /*1150*/  S2UR UR32, SR_CTAID.X ;  /* 0x00000000002079c3 */ /* 0x000f220000002500 */
[----:B--2---:R-:W-:Y:S02]  /*1160*/  USHF.R.U32.HI UR4, URZ, 0x2, UR45 ;  /* 0x00000002ff047899 */ /* 0x004fe4000801162d */
[----:B------:R-:W-:Y:S02]  /*1170*/  USHF.R.U32.HI UR7, URZ, 0x1, UR45 ;  /* 0x00000001ff077899 */ /* 0x000fe4000801162d */
[----:B------:R-:W-:Y:S02]  /*1180*/  ULOP3.LUT UR46, UR4, 0x3, URZ, 0xc0, !UPT ;  /* 0x00000003042e7892 */ /* 0x000fe4000f8ec0ff */
[----:B------:R-:W-:Y:S01]  /*1190*/  ULOP3.LUT UR5, UR29, 0xc, UR45, 0xf8, !UPT ;  /* 0x0000000c1d057892 */ /* 0x000fe2000f8ef82d */
[----:B------:R-:W2:Y:S01]  /*11a0*/  S2UR UR36, SR_CTAID.Z ;  /* 0x00000000002479c3 */ /* 0x000ea20000002700 */
[----:B------:R-:W-:-:S05]  /*11b0*/  CS2R.32 R164, SR_CgaSize ;  /* 0x0000000000a47805 */ /* 0x000fca0000008a00 */
[----:B------:R-:W-:-:S05]  /*11c0*/  IMAD R164, R164, -0xa0, RZ ;  /* 0xffffff60a4a47824 */ /* 0x000fca00078e02ff */
[----:B------:R-:W-:-:S14]  /*11d0*/  R2UR UR61, R164 ;  /* 0x00000000a43d72ca */ /* 0x000fdc00000e0000 */
[----:B------:R-:W2:Y:S01]  /*11e0*/  LDCU UR61, c[0x0][UR61+0x2a0] ;  /* 0x000054003d3d77ac */ /* 0x000ea20008000800 */
[----:B------:R-:W2:Y:S01]  /*11f0*/  LDCU UR30, c[0x0][0xb24] ;  /* 0x00016480ff1e77ac */ /* 0x000ea20008000800 */
[----:B-1----:R-:W-:Y:S01]  /*1200*/  I2FP.F32.U32 R2, UR8 ;  /* 0x0000000800027c45 */ /* 0x002fe20008201000 */
[----:B------:R-:W-:Y:S02]  /*1210*/  ULOP3.LUT UR48, UR7, 0x1, URZ, 0xc0, !UPT ;  /* 0x0000000107307892 */ /* 0x000fe4000f8ec0ff */
[----:B------:R-:W-:Y:S02]  /*1220*/  UISETP.GT.U32.AND UP0, UPT, UR5, 0xffff, UPT ;  /* 0x0000ffff0500788c */ /* 0x000fe4000bf04070 */
[----:B---3--:R-:W-:Y:S01]  /*1230*/  FMUL R2, R2, UR9 ;  /* 0x0000000902027c20 */ /* 0x008fe20008400000 */
[----:B------:R-:W-:Y:S01]  /*1240*/  ULOP3.LUT UR6, UR45, 0x3, URZ, 0xc0, !UPT ;  /* 0x000000032d067892 */ /* 0x000fe2000f8ec0ff */
[----:B----4-:R-:W-:Y:S01]  /*1250*/  I2FP.F32.U32 R3, UR32 ;  /* 0x0000002000037c45 */ /* 0x010fe20008201000 */
[----:B------:R-:W-:-:S03]  /*1260*/  USEL UR5, UR5, 0xffff, !UP0 ;  /* 0x0000ffff05057887 */ /* 0x000fc6000c000000 */
[----:B------:R-:W1:Y:S01]  /*1270*/  F2I.U32.TRUNC.NTZ R2, R2 ;  /* 0x0000000200027305 */ /* 0x000e62000020f000 */
[----:B------:R-:W-:Y:S01]  /*1280*/  UISETP.GT.U32.AND UP1, UPT, UR6, 0xffff, UPT ;  /* 0x0000ffff0600788c */ /* 0x000fe2000bf24070 */
[----:B------:R-:W-:Y:S01]  /*1290*/  FMUL R3, R3, UR10 ;  /* 0x0000000a03037c20 */ /* 0x000fe20008400000 */
[----:B------:R-:W-:-:S05]  /*12a0*/  CS2R.32 R164, SR_CgaSize ;  /* 0x0000000000a47805 */ /* 0x000fca0000008a00 */
[----:B------:R-:W-:-:S05]  /*12b0*/  IMAD R164, R164, -0xa0, RZ ;  /* 0xffffff60a4a47824 */ /* 0x000fca00078e02ff */
[----:B------:R-:W-:-:S14]  /*12c0*/  R2UR UR10, R164 ;  /* 0x00000000a40a72ca */ /* 0x000fdc00000e0000 */
[----:B------:R-:W3:Y:S01]  /*12d0*/  LDCU UR10, c[0x0][UR10+0x2a4] ;  /* 0x000054800a0a77ac */ /* 0x000ee20008000800 */
[----:B------:R-:W-:Y:S01]  /*12e0*/  ULOP3.LUT UR5, UR5, 0xffff, URZ, 0xc0, !UPT ;  /* 0x0000ffff05057892 */ /* 0x000fe2000f8ec0ff */
[----:B------:R-:W4:Y:S01]  /*12f0*/  F2I.U32.TRUNC.NTZ R3, R3 ;  /* 0x0000000300037305 */ /* 0x000f22000020f000 */
[----:B------:R-:W-:Y:S01]  /*1300*/  USEL UR6, UR6, 0xffff, !UP1 ;  /* 0x0000ffff06067887 */ /* 0x000fe2000c800000 */
[----:B------:R-:W-:Y:S01]  /*1310*/  UMOV UR21, 0x5 ;  /* 0x0000000500157882 */ /* 0x000fe20000000000 */
[----:B------:R-:W-:Y:S02]  /*1320*/  USHF.L.U32 UR27, UR45, 0x8, URZ ;  /* 0x000000082d1b7899 */ /* 0x000fe400080006ff */
[----:B------:R-:W-:Y:S01]  /*1330*/  USHF.L.U32 UR21, UR21, UR5, URZ ;  /* 0x0000000515157299 */ /* 0x000fe200080006ff */
[----:B-1----:R-:W-:Y:S01]  /*1340*/  R2UR UR4, R2 ;  /* 0x00000000020472ca */ /* 0x002fe200000e0000 */
[----:B------:R-:W-:Y:S01]  /*1350*/  USHF.L.U32 UR26, UR45, 0xa, URZ ;  /* 0x0000000a2d1a7899 */ /* 0x000fe200080006ff */
[----:B------:R-:W-:Y:S01]  /*1360*/  PRMT R2, RZ, 0x7610, R2 ;  /* 0x00007610ff027816 */ /* 0x000fe20000000002 */
[----:B------:R-:W-:Y:S01]  /*1370*/  ULOP3.LUT UR6, UR6, 0xffff, URZ, 0xc0, !UPT ;  /* 0x0000ffff06067892 */ /* 0x000fe2000f8ec0ff */
[----:B------:R-:W-:Y:S01]  /*1380*/  UMOV UR24, 0x1111 ;  /* 0x0000111100187882 */ /* 0x000fe20000000000 */
[----:B------:R-:W1:Y:S01]  /*1390*/  LDCU UR42, c[0x0][0xb24] ;  /* 0x00016480ff2a77ac */ /* 0x000e620008000800 */
[----:B----4-:R-:W-:-:S02]  /*13a0*/  R2UR UR7, R3 ;  /* 0x00000000030772ca */ /* 0x010fc400000e0000 */
[----:B------:R-:W-:Y:S01]  /*13b0*/  PRMT R3, RZ, 0x7610, R3 ;  /* 0x00007610ff037816 */ /* 0x000fe20000000003 */
[----:B------:R-:W4:Y:S04]  /*13c0*/  LDCU UR33, c[0x0][0xb30] ;  /* 0x00016600ff2177ac */ /* 0x000f280008000800 */
[----:B------:R-:W-:Y:S02]  /*13d0*/  UIADD3 UR4, UPT, UPT, -UR4, URZ, URZ ;  /* 0x000000ff04047290 */ /* 0x000fe4000fffe1ff */
[----:B------:R-:W-:Y:S02]  /*13e0*/  UISETP.NE.AND UP5, UPT, UR25, 0x2, UPT ;  /* 0x000000021900788c */ /* 0x000fe4000bfa5270 */
[----:B---3--:R-:W-:Y:S02]  /*13f0*/  UIMAD UR4, UR10, UR4, UR8 ;  /* 0x000000040a0472a4 */ /* 0x008fe4000f8e0208 */
[----:B------:R-:W-:-:S02]  /*1400*/  UIADD3 UR5, UPT, UPT, -UR7, URZ, URZ ;  /* 0x000000ff07057290 */ /* 0x000fc4000fffe1ff */
[----:B------:R-:W-:Y:S02]  /*1410*/  ULOP3.LUT UR27, UR27, 0xc00, URZ, 0xc0, !UPT ;  /* 0x00000c001b1b7892 */ /* 0x000fe4000f8ec0ff */
[----:B------:R-:W-:Y:S01]  /*1420*/  IMAD.U32 R164, RZ, RZ, UR4 ;  /* 0x00000004ffa47e24 */ /* 0x000fe2000f8e00ff */
[----:B------:R-:W-:Y:S02]  /*1430*/  ULOP3.LUT UR26, UR26, 0x800, URZ, 0xc0, !UPT ;  /* 0x000008001a1a7892 */ /* 0x000fe4000f8ec0ff */
[----:B--2---:R-:W-:Y:S01]  /*1440*/  UISETP.GE.AND UP6, UPT, UR30, 0x1, UPT ;  /* 0x000000011e00788c */ /* 0x004fe2000bfc6270 */
[----:B------:R-:W-:Y:S01]  /*1450*/  UMOV UR20, UR8 ;  /* 0x0000000800147c82 */ /* 0x000fe20008000000 */
[----:B------:R-:W-:Y:S01]  /*1460*/  UMOV UR16, UR32 ;  /* 0x0000002000107c82 */ /* 0x000fe20008000000 */
[----:B------:R-:W-:Y:S02]  /*1470*/  USHF.L.U32 UR24, UR24, UR6, URZ ;  /* 0x0000000618187299 */ /* 0x000fe400080006ff */
[----:B------:R-:W-:Y:S01]  /*1480*/  UIMAD UR61, UR61, UR5, UR32 ;  /* 0x000000053d3d72a4 */ /* 0x000fe2000f8e0220 */
[----:B-1--4-:R-:W-:Y:S11]  /*1490*/  BRA.U UP4, `(.L_x_18) ;  /* 0x0000000104b07547 */ /* 0x012ff6000b800000 */
[----:B------:R-:W-:Y:S01]  /*14a0*/  R2UR UR18, R164 ;  /* 0x00000000a41272ca */ /* 0x000fe200000e0000 */
[----:B------:R-:W-:-:S12]  /*14b0*/  ULOP3.LUT UR4, UR61, 0x2, URZ, 0x3c, !UPT ;  /* 0x000000023d047892 */ /* 0x000fd8000f8e3cff */
[----:B------:R-:W-:Y:S02]  /*14c0*/  UISETP.NE.AND UP0, UPT, UR18, URZ, UPT ;  /* 0x000000ff1200728c */ /* 0x000fe4000bf05270 */
[----:B------:R-:W-:Y:S02]  /*14d0*/  UISETP.NE.AND UP2, UPT, UR18, 0x1, UPT ;  /* 0x000000011200788c */ /* 0x000fe4000bf45270 */
[----:B------:R-:W-:Y:S02]  /*14e0*/  UISETP.GT.U32.AND UP1, UPT, UR61, 0x1, UP0 ;  /* 0x000000013d00788c */ /* 0x000fe40008724070 */
[----:B------:R-:W-:Y:S02]  /*14f0*/  UISETP.GT.U32.AND UP0, UPT, UR4, 0x1, UP0 ;  /* 0x000000010400788c */ /* 0x000fe40008704070 */
[----:B------:R-:W-:Y:S02]  /*1500*/  USEL UR7, URZ, 0x1, UP1 ;  /* 0x00000001ff077887 */ /* 0x000fe40008800000 */
[----:B------:R-:W-:-:S02]  /*1510*/  USEL UR8, URZ, 0x2, UP1 ;  /* 0x00000002ff087887 */ /* 0x000fc40008800000 */
[----:B------:R-:W-:Y:S02]  /*1520*/  UISETP.GT.U32.AND UP1, UPT, UR61, 0x1, UP2 ;  /* 0x000000013d00788c */ /* 0x000fe40009724070 */
[----:B------:R-:W-:Y:S02]  /*1530*/  USEL UR12, URZ, 0x4, UP0 ;  /* 0x00000004ff0c7887 */ /* 0x000fe40008000000 */
[----:B------:R-:W-:Y:S02]  /*1540*/  USEL UR15, URZ, 0x8, UP0 ;  /* 0x00000008ff0f7887 */ /* 0x000fe40008000000 */
[----:B------:R-:W-:Y:S02]  /*1550*/  UISETP.GT.U32.AND UP0, UPT, UR4, 0x1, UP2 ;  /* 0x000000010400788c */ /* 0x000fe40009704070 */
[----:B------:R-:W-:Y:S02]  /*1560*/  USEL UR6, URZ, 0x10, UP1 ;  /* 0x00000010ff067887 */ /* 0x000fe40008800000 */
[----:B------:R-:W-:-:S02]  /*1570*/  USEL UR11, URZ, 0x20, UP1 ;  /* 0x00000020ff0b7887 */ /* 0x000fc40008800000 */
[----:B------:R-:W-:Y:S02]  /*1580*/  UISETP.NE.AND UP1, UPT, UR18, 0x2, UPT ;  /* 0x000000021200788c */ /* 0x000fe4000bf25270 */
[----:B------:R-:W-:Y:S02]  /*1590*/  USEL UR14, URZ, 0x40, UP0 ;  /* 0x00000040ff0e7887 */ /* 0x000fe40008000000 */
[----:B------:R-:W-:Y:S02]  /*15a0*/  USEL UR17, URZ, 0x80, UP0 ;  /* 0x00000080ff117887 */ /* 0x000fe40008000000 */
[----:B------:R-:W-:Y:S02]  /*15b0*/  UISETP.GT.U32.AND UP0, UPT, UR61, 0x1, UP1 ;  /* 0x000000013d00788c */ /* 0x000fe40008f04070 */
[----:B------:R-:W-:Y:S02]  /*15c0*/  UISETP.NE.AND UP2, UPT, UR18, 0x3, UPT ;  /* 0x000000031200788c */ /* 0x000fe4000bf45270 */
[----:B------:R-:W-:-:S02]  /*15d0*/  USEL UR5, URZ, 0x100, UP0 ;  /* 0x00000100ff057887 */ /* 0x000fc40008000000 */
[----:B------:R-:W-:Y:S02]  /*15e0*/  USEL UR10, URZ, 0x200, UP0 ;  /* 0x00000200ff0a7887 */ /* 0x000fe40008000000 */
[----:B------:R-:W-:Y:S02]  /*15f0*/  UISETP.GT.U32.AND UP0, UPT, UR61, 0x1, UP2 ;  /* 0x000000013d00788c */ /* 0x000fe40009704070 */
[----:B------:R-:W-:Y:S02]  /*1600*/  UIADD3 UR5, UPT, UPT, UR5, UR6, UR7 ;  /* 0x0000000605057290 */ /* 0x000fe4000fffe007 */
[----:B------:R-:W-:Y:S02]  /*1610*/  USEL UR9, URZ, 0x1000, UP0 ;  /* 0x00001000ff097887 */ /* 0x000fe40008000000 */
[----:B------:R-:W-:Y:S02]  /*1620*/  USEL UR13, URZ, 0x2000, UP0 ;  /* 0x00002000ff0d7887 */ /* 0x000fe40008000000 */
[----:B------:R-:W-:-:S02]  /*1630*/  UIADD3 UR5, UPT, UPT, UR8, UR9, UR5 ;  /* 0x0000000908057290 */ /* 0x000fc4000fffe005 */
[----:B------:R-:W-:Y:S02]  /*1640*/  UISETP.GT.U32.AND UP1, UPT, UR4, 0x1, UP1 ;  /* 0x000000010400788c */ /* 0x000fe40008f24070 */
[----:B------:R-:W-:Y:S02]  /*1650*/  UIADD3 UR5, UPT, UPT, UR10, UR11, UR5 ;  /* 0x0000000b0a057290 */ /* 0x000fe4000fffe005 */
[----:B------:R-:W-:Y:S02]  /*1660*/  UISETP.GT.U32.AND UP0, UPT, UR4, 0x1, UP2 ;  /* 0x000000010400788c */ /* 0x000fe40009704070 */
[----:B------:R-:W-:Y:S02]  /*1670*/  USEL UR4, URZ, 0x400, UP1 ;  /* 0x00000400ff047887 */ /* 0x000fe40008800000 */
[----:B------:R-:W-:Y:S02]  /*1680*/  UIADD3 UR5, UPT, UPT, UR12, UR13, UR5 ;  /* 0x0000000d0c057290 */ /* 0x000fe4000fffe005 */
[----:B------:R-:W-:-:S02]  /*1690*/  USEL UR6, URZ, 0x4000, UP0 ;  /* 0x00004000ff067887 */ /* 0x000fc40008000000 */
[----:B------:R-:W-:Y:S02]  /*16a0*/  UIADD3 UR5, UPT, UPT, UR4, UR14, UR5 ;  /* 0x0000000e04057290 */ /* 0x000fe4000fffe005 */
[----:B------:R-:W-:Y:S02]  /*16b0*/  USEL UR7, URZ, 0x800, UP1 ;  /* 0x00000800ff077887 */ /* 0x000fe40008800000 */
[----:B------:R-:W-:Y:S02]  /*16c0*/  ULOP3.LUT UR4, UR61, 0xfffffffe, URZ, 0xc0, !UPT ;  /* 0xfffffffe3d047892 */ /* 0x000fe4000f8ec0ff */
[----:B------:R-:W-:Y:S02]  /*16d0*/  UIADD3 UR5, UPT, UPT, UR15, UR6, UR5 ;  /* 0x000000060f057290 */ /* 0x000fe4000fffe005 */
[----:B------:R-:W-:Y:S02]  /*16e0*/  ULEA UR4, UR18, UR4, 0x2 ;  /* 0x0000000412047291 */ /* 0x000fe4000f8e10ff */
[----:B------:R-:W-:-:S02]  /*16f0*/  USEL UR6, URZ, 0x8000, UP0 ;  /* 0x00008000ff067887 */ /* 0x000fc40008000000 */
[----:B------:R-:W-:-:S03]  /*1700*/  UIADD3 UR5, UPT, UPT, UR7, UR17, UR5 ;  /* 0x0000001107057290 */ /* 0x000fc6000fffe005 */
[----:B------:R-:W-:Y:S01]  /*1710*/  UMOV UR7, 0x3 ;  /* 0x0000000300077882 */ /* 0x000fe20000000000 */
[----:B------:R-:W-:Y:S02]  /*1720*/  UIADD3 UR5, UPT, UPT, UR5, UR6, URZ ;  /* 0x0000000605057290 */ /* 0x000fe4000fffe0ff */
[----:B------:R-:W-:-:S04]  /*1730*/  USHF.L.U32 UR4, UR7, UR4, URZ ;  /* 0x0000000407047299 */ /* 0x000fc800080006ff */
[----:B------:R-:W-:Y:S02]  /*1740*/  MOV R3, UR5 ;  /* 0x0000000500037c02 */ /* 0x000fe40008000f00 */
[----:B------:R-:W-:Y:S02]  /*1750*/  IMAD.U32 R2, RZ, RZ, UR4 ;  /* 0x00000004ff027e24 */ /* 0x000fe4000f8e00ff */
.L_x_18:
[----:B------:R-:W-:Y:S05]  /*1760*/  BRA.U !UP6, `(.L_x_19) ;  /* 0x000000010ed47547 */ /* 0x000fea000b800000 */
[----:B------:R-:W1:Y:S01]  /*1770*/  LDCU.128 UR12, c[0x0][0xb10] ;  /* 0x00016200ff0c77ac */ /* 0x000e620008000c00 */
[----:B------:R-:W2:Y:S01]  /*1780*/  LDCU UR6, c[0x0][0x370] ;  /* 0x00006e00ff0677ac */ /* 0x000ea20008000800 */
[----:B------:R-:W3:Y:S01]  /*1790*/  LDCU UR5, c[0x0][0x374] ;  /* 0x00006e80ff0577ac */ /* 0x000ee20008000800 */
[----:B------:R-:W4:Y:S01]  /*17a0*/  LDCU UR31, c[0x0][0xb0c] ;  /* 0x00016180ff1f77ac */ /* 0x000f220008000800 */
[----:B------:R-:W4:Y:S01]  /*17b0*/  LDCU UR4, c[0x0][0xb20] ;  /* 0x00016400ff0477ac */ /* 0x000f220008000800 */
[----:B------:R-:W4:Y:S01]  /*17c0*/  LDCU.64 UR8, c[0x0][0xb28] ;  /* 0x00016500ff0877ac */ /* 0x000f220008000a00 */
[----:B-1----:R-:W-:Y:S02]  /*17d0*/  UISETP.NE.AND UP0, UPT, UR14, 0x1, UPT ;  /* 0x000000010e00788c */ /* 0x002fe4000bf05270 */
[----:B---3--:R-:W-:Y:S02]  /*17e0*/  UIMAD.WIDE.U32 UR10, UR5, UR15, URZ ;  /* 0x0000000f050a72a5 */ /* 0x008fe4000f8e00ff */
[----:B--2---:R-:W-:-:S02]  /*17f0*/  UIMAD.WIDE.U32 UR18, UR6, UR12, URZ ;  /* 0x0000000c061272a5 */ /* 0x004fc4000f8e00ff */
[----:B----4-:R-:W-:Y:S02]  /*1800*/  UISETP.NE.AND UP1, UPT, UR31, 0x1, UPT ;  /* 0x000000011f00788c */ /* 0x010fe4000bf25270 */
[----:B------:R-:W-:Y:S01]  /*1810*/  UISETP.NE.AND UP2, UPT, UR30, 0x1, UPT ;  /* 0x000000011e00788c */ /* 0x000fe2000bf45270 */
[----:B------:R-:W-:Y:S02]  /*1820*/  UMOV UR10, UR11 ;  /* 0x0000000b000a7c82 */ /* 0x000fe40008000000 */
[----:B------:R-:W-:Y:S01]  /*1830*/  UMOV UR18, UR19 ;  /* 0x0000001300127c82 */ /* 0x000fe20008000000 */
[----:B------:R-:W-:Y:S02]  /*1840*/  @UP0 USHF.R.U32.HI UR5, URZ, UR4, UR10 ;  /* 0x00000004ff050299 */ /* 0x000fe4000801160a */
[----:B------:R-:W-:Y:S02]  /*1850*/  UIMAD.WIDE.U32 UR22, UR20, UR15, URZ ;  /* 0x0000000f141672a5 */ /* 0x000fe4000f8e00ff */
[----:B------:R-:W-:-:S02]  /*1860*/  UIMAD.WIDE.U32 UR10, UR5, UR8, URZ ;  /* 0x00000008050a72a5 */ /* 0x000fc4000f8e00ff */
[----:B------:R-:W-:Y:S02]  /*1870*/  @UP1 USHF.R.U32.HI UR6, URZ, UR13, UR18 ;  /* 0x0000000dff061299 */ /* 0x000fe40008011612 */
[----:B------:R-:W-:Y:S02]  /*1880*/  UIMAD.WIDE.U32 UR16, UR32, UR12, URZ ;  /* 0x0000000c201072a5 */ /* 0x000fe4000f8e00ff */
[----:B------:R-:W-:Y:S01]  /*1890*/  UIMAD.WIDE.U32 UR18, UR6, UR8, URZ ;  /* 0x00000008061272a5 */ /* 0x000fe2000f8e00ff */
[----:B------:R-:W-:Y:S01]  /*18a0*/  UMOV UR22, UR23 ;  /* 0x0000001700167c82 */ /* 0x000fe20008000000 */
[----:B------:R-:W-:Y:S01]  /*18b0*/  UMOV UR10, UR11 ;  /* 0x0000000b000a7c82 */ /* 0x000fe20008000000 */
[----:B------:R-:W-:Y:S02]  /*18c0*/  USHF.R.U32.HI UR22, URZ, UR4, UR22 ;  /* 0x00000004ff167299 */ /* 0x000fe40008011616 */
[----:B------:R-:W-:Y:S02]  /*18d0*/  @UP2 USHF.R.U32.HI UR5, URZ, UR9, UR10 ;  /* 0x00000009ff052299 */ /* 0x000fe4000801160a */
[----:B------:R-:W-:Y:S01]  /*18e0*/  UMOV UR7, UR19 ;  /* 0x0000001300077c82 */ /* 0x000fe20008000000 */
[----:B------:R-:W-:Y:S01]  /*18f0*/  UMOV UR16, UR17 ;  /* 0x0000001100107c82 */ /* 0x000fe20008000000 */
[----:B------:R-:W-:-:S02]  /*1900*/  @UP2 USHF.R.U32.HI UR6, URZ, UR9, UR7 ;  /* 0x00000009ff062299 */ /* 0x000fc40008011607 */
[----:B------:R-:W-:Y:S02]  /*1910*/  USHF.R.U32.HI UR16, URZ, UR13, UR16 ;  /* 0x0000000dff107299 */ /* 0x000fe40008011610 */
[----:B------:R-:W-:Y:S02]  /*1920*/  USEL UR4, UR20, UR22, !UP0 ;  /* 0x0000001614047287 */ /* 0x000fe4000c000000 */
[----:B------:R-:W-:Y:S02]  /*1930*/  UIMAD UR7, UR5, UR30, URZ ;  /* 0x0000001e050772a4 */ /* 0x000fe4000f8e02ff */
[----:B------:R-:W-:Y:S02]  /*1940*/  USEL UR5, UR32, UR16, !UP1 ;  /* 0x0000001020057287 */ /* 0x000fe4000c800000 */
[----:B------:R-:W-:Y:S02]  /*1950*/  UIMAD UR12, UR6, UR30, URZ ;  /* 0x0000001e060c72a4 */ /* 0x000fe4000f8e02ff */
[----:B------:R-:W-:-:S02]  /*1960*/  UISETP.GE.AND UP0, UPT, UR4, UR7, UPT ;  /* 0x000000070400728c */ /* 0x000fc4000bf06270 */
[----:B------:R-:W-:Y:S02]  /*1970*/  UIMAD.WIDE.U32 UR10, UR4, UR8, URZ ;  /* 0x00000008040a72a5 */ /* 0x000fe4000f8e00ff */
[----:B------:R-:W-:Y:S02]  /*1980*/  UISETP.GE.OR UP0, UPT, UR5, UR12, UP0 ;  /* 0x0000000c0500728c */ /* 0x000fe40008706670 */
[----:B------:R-:W-:Y:S02]  /*1990*/  UIMAD.WIDE.U32 UR12, UR5, UR8, URZ ;  /* 0x00000008050c72a5 */ /* 0x000fe4000f8e00ff */
[----:B------:R-:W-:Y:S01]  /*19a0*/  UIADD3 UR10, UPT, UPT, -UR4, URZ, URZ ;  /* 0x000000ff040a7290 */ /* 0x000fe2000fffe1ff */
[----:B------:R-:W-:Y:S01]  /*19b0*/  UMOV UR8, UR11 ;  /* 0x0000000b00087c82 */ /* 0x000fe20008000000 */
[----:B------:R-:W-:Y:S02]  /*19c0*/  UIADD3 UR16, UPT, UPT, -UR5, URZ, URZ ;  /* 0x000000ff05107290 */ /* 0x000fe4000fffe1ff */
[----:B------:R-:W-:-:S03]  /*19d0*/  USHF.R.U32.HI UR8, URZ, UR9, UR8 ;  /* 0x00000009ff087299 */ /* 0x000fc60008011608 */
[----:B------:R-:W-:Y:S01]  /*19e0*/  @!UP0 UMOV UR7, UR13 ;  /* 0x0000000d00078c82 */ /* 0x000fe20008000000 */
[----:B------:R-:W-:Y:S02]  /*19f0*/  UIMAD UR20, UR14, UR10, UR20 ;  /* 0x0000000a0e1472a4 */ /* 0x000fe4000f8e0214 */
[----:B------:R-:W-:Y:S02]  /*1a00*/  USEL UR8, UR4, UR8, !UP2 ;  /* 0x0000000804087287 */ /* 0x000fe4000d000000 */
[----:B------:R-:W-:Y:S02]  /*1a10*/  @!UP0 USHF.R.U32.HI UR7, URZ, UR9, UR7 ;  /* 0x00000009ff078299 */ /* 0x000fe40008011607 */
[----:B------:R-:W-:Y:S02]  /*1a20*/  UIADD3 UR9, UPT, UPT, -UR8, URZ, URZ ;  /* 0x000000ff08097290 */ /* 0x000fe4000fffe1ff */
[----:B------:R-:W-:Y:S02]  /*1a30*/  @!UP0 USEL UR7, UR5, UR7, !UP2 ;  /* 0x0000000705078287 */ /* 0x000fe4000d000000 */
[----:B------:R-:W-:-:S02]  /*1a40*/  UIMAD UR9, UR30, UR9, UR4 ;  /* 0x000000091e0972a4 */ /* 0x000fc4000f8e0204 */
[----:B------:R-:W-:Y:S02]  /*1a50*/  @!UP0 UIADD3 UR8, UPT, UPT, UR8, -UR7, URZ ;  /* 0x8000000708088290 */ /* 0x000fe4000fffe0ff */
[----:B------:R-:W-:Y:S02]  /*1a60*/  @!UP0 UIMAD UR6, UR9, UR6, UR7 ;  /* 0x00000006090682a4 */ /* 0x000fe4000f8e0207 */
[----:B------:R-:W-:Y:S02]  /*1a70*/  @!UP0 UIMAD UR4, UR8, UR30, UR5 ;  /* 0x0000001e080482a4 */ /* 0x000fe4000f8e0205 */
[----:B------:R-:W-:Y:S02]  /*1a80*/  UIMAD UR16, UR31, UR16, UR32 ;  /* 0x000000101f1072a4 */ /* 0x000fe4000f8e0220 */
[----:B------:R-:W-:Y:S01]  /*1a90*/  UIMAD UR20, UR4, UR14, UR20 ;  /* 0x0000000e041472a4 */ /* 0x000fe2000f8e0214 */
[----:B------:R-:W-:Y:S02]  /*1aa0*/  @!UP0 UMOV UR5, UR6 ;  /* 0x0000000600058c82 */ /* 0x000fe40008000000 */
[----:B------:R-:W-:-:S12]  /*1ab0*/  UIMAD UR16, UR5, UR31, UR16 ;  /* 0x0000001f051072a4 */ /* 0x000fd8000f8e0210 */
.L_x_19:
[----:B------:R-:W-:-:S09]  /*1ac0*/  UISETP.NE.AND UP0, UPT, UR33, 0x1, UPT ;  /* 0x000000012100788c */ /* 0x000fd2000bf05270 */
[----:B------:R-:W-:Y:S05]  /*1ad0*/  BRA.U UP0, `(.L_x_20) ;  /* 0x0000000100447547 */ /* 0x000fea000b800000 */
[----:B------:R-:W1:Y:S01]  /*1ae0*/  LDCU.128 UR8, c[0x0][0xb10] ;  /* 0x00016200ff0877ac */ /* 0x000e620008000c00 */
[----:B------:R-:W2:Y:S01]  /*1af0*/  LDCU UR12, c[0x0][0xb0c] ;  /* 0x00016180ff0c77ac */ /* 0x000ea20008000800 */
[----:B------:R-:W3:Y:S01]  /*1b00*/  LDCU UR13, c[0x0][0xb20] ;  /* 0x00016400ff0d77ac */ /* 0x000ee20008000800 */
[----:B-1----:R-:W-:Y:S02]  /*1b10*/  UIMAD.WIDE.U32 UR6, UR16, UR8, URZ ;  /* 0x00000008100672a5 */ /* 0x002fe4000f8e00ff */
[----:B------:R-:W-:Y:S02]  /*1b20*/  UIMAD.WIDE.U32 UR4, UR20, UR11, URZ ;  /* 0x0000000b140472a5 */ /* 0x000fe4000f8e00ff */
[----:B--2---:R-:W-:Y:S02]  /*1b30*/  UISETP.NE.AND UP1, UPT, UR12, 0x1, UPT ;  /* 0x000000010c00788c */ /* 0x004fe4000bf25270 */
[----:B------:R-:W-:Y:S01]  /*1b40*/  UISETP.NE.AND UP0, UPT, UR10, 0x1, UPT ;  /* 0x000000010a00788c */ /* 0x000fe2000bf05270 */
[----:B------:R-:W-:-:S02]  /*1b50*/  UMOV UR6, UR7 ;  /* 0x0000000700067c82 */ /* 0x000fc40008000000 */
[----:B------:R-:W-:Y:S01]  /*1b60*/  UMOV UR4, UR5 ;  /* 0x0000000500047c82 */ /* 0x000fe20008000000 */
[----:B------:R-:W-:Y:S02]  /*1b70*/  USHF.R.U32.HI UR9, URZ, UR9, UR6 ;  /* 0x00000009ff097299 */ /* 0x000fe40008011606 */
[----:B---3--:R-:W-:Y:S02]  /*1b80*/  USHF.R.U32.HI UR4, URZ, UR13, UR4 ;  /* 0x0000000dff047299 */ /* 0x008fe40008011604 */
[----:B------:R-:W-:Y:S02]  /*1b90*/  USEL UR5, UR16, UR9, !UP1 ;  /* 0x0000000910057287 */ /* 0x000fe4000c800000 */
[----:B------:R-:W-:-:S04]  /*1ba0*/  USEL UR4, UR20, UR4, !UP0 ;  /* 0x0000000414047287 */ /* 0x000fc8000c000000 */
[----:B------:R-:W-:Y:S02]  /*1bb0*/  UIADD3 UR6, UPT, UPT, -UR4, UR5, URZ ;  /* 0x0000000504067290 */ /* 0x000fe4000fffe1ff */
[----:B------:R-:W-:Y:S02]  /*1bc0*/  UIADD3 UR4, UPT, UPT, UR4, -UR5, URZ ;  /* 0x8000000504047290 */ /* 0x000fe4000fffe0ff */
[----:B------:R-:W-:Y:S02]  /*1bd0*/  UIMAD UR20, UR6, UR10, UR20 ;  /* 0x0000000a061472a4 */ /* 0x000fe4000f8e0214 */
[----:B------:R-:W-:-:S12]  /*1be0*/  UIMAD UR16, UR4, UR12, UR16 ;  /* 0x0000000c041072a4 */ /* 0x000fd8000f8e0210 */
.L_x_20:
[----:B------:R-:W-:-:S09]  /*1bf0*/  UISETP.EQ.U32.AND UP0, UPT, UR34, 0x1, UPT ;  /* 0x000000012200788c */ /* 0x000fd2000bf02070 */
[----:B------:R-:W-:Y:S05]  /*1c00*/  BRA.U !UP0, `(.L_x_21) ;  /* 0x00000001080c7547 */ /* 0x000fea000b800000 */
[----:B------:R-:W-:Y:S01]  /*1c10*/  UCGABAR_WAIT ;  /* 0x0000000000007dc7 */ /* 0x000fe20008000000 */
[----:B------:R-:W-:Y:S01]  /*1c20*/  CCTL.IVALL ;  /* 0x00000000ff00798f */ /* 0x000fe20002000000 */
[----:B------:R-:W-:Y:S05]  /*1c30*/  BRA `(.L_x_22) ;  /* 0x0000000000047947 */ /* 0x000fea0003800000 */
.L_x_21:
[----:B------:R-:W-:Y:S06]  /*1c40*/  BAR.SYNC.DEFER_BLOCKING 0x0 ;  /* 0x0000000000007b1d */ /* 0x000fec0000010000 */
.L_x_22:
[----:B------:R-:W-:Y:S05]  /*1c50*/  BRA.U UP5, `(.L_x_23) ;  /* 0x0000001d05807547 */ /* 0x000fea000b800000 */
[----:B------:R-:W1:Y:S01]  /*1c60*/  LDCU UR6, c[0x0][0x38c] ;  /* 0x00007180ff0677ac */ /* 0x000e620008000800 */
[----:B------:R-:W-:Y:S01]  /*1c70*/  PLOP3.LUT P1, PT, PT, PT, UP3, 0x80, 0x8 ;  /* 0x000000000008781c */ /* 0x000fe20003f2f038 */
[----:B------:R-:W-:Y:S01]  /*1c80*/  IMAD.MOV.U32 R12, RZ, RZ, 0x1 ;  /* 0x00000001ff0c7424 */ /* 0x000fe200078e00ff */
[----:B------:R-:W-:Y:S01]  /*1c90*/  ISETP.NE.AND P2, PT, R0, RZ, P3 ;  /* 0x000000ff0000720c */ /* 0x000fe20001f45270 */
[----:B------:R-:W-:Y:S01]  /*1ca0*/  USHF.L.U32 UR7, UR32, 0x7, URZ ;  /* 0x0000000720077899 */ /* 0x000fe200080006ff */
[----:B------:R-:W-:Y:S01]  /*1cb0*/  PLOP3.LUT P1, PT, P1, PT, PT, 0x8, 0x80 ;  /* 0x000000000080781c */ /* 0x000fe20000f2e170 */
[----:B------:R-:W-:Y:S01]  /*1cc0*/  UISETP.NE.AND UP1, UPT, UR25, URZ, UPT ;  /* 0x000000ff1900728c */ /* 0x000fe2000bf25270 */
[----:B------:R-:W-:Y:S01]  /*1cd0*/  CS2R R10, SRZ ;  /* 0x00000000000a7805 */ /* 0x000fe2000001ff00 */
[----:B------:R-:W-:Y:S01]  /*1ce0*/  IMAD.MOV.U32 R9, RZ, RZ, RZ ;  /* 0x000000ffff097224 */ /* 0x000fe200078e00ff */
[----:B------:R-:W2:Y:S01]  /*1cf0*/  LDCU UR40, c[0x0][0x370] ;  /* 0x00006e00ff2877ac */ /* 0x000ea20008000800 */
[----:B------:R-:W-:Y:S01]  /*1d00*/  IMAD.MOV.U32 R8, RZ, RZ, 0x1 ;  /* 0x00000001ff087424 */ /* 0x000fe200078e00ff */
[----:B------:R-:W-:Y:S01]  /*1d10*/  USEL UR25, UR44, 0x2, UP1 ;  /* 0x000000022c197887 */ /* 0x000fe20008800000 */
[----:B------:R-:W3:Y:S01]  /*1d20*/  LDCU.64 UR30, c[0x0][0x348] ;  /* 0x00006900ff1e77ac */ /* 0x000ee20008000a00 */
[----:B-1----:R-:W-:-:S02]  /*1d30*/  UIADD3 UR5, UPT, UPT, UR6, 0x1f, URZ ;  /* 0x0000001f06057890 */ /* 0x002fc4000fffe0ff */
[----:B------:R-:W-:Y:S02]  /*1d40*/  UIADD3 UR49, UPT, UPT, UR6, 0x3e, URZ ;  /* 0x0000003e06317890 */ /* 0x000fe4000fffe0ff */
[----:B------:R-:W-:Y:S01]  /*1d50*/  USHF.R.S32.HI UR4, URZ, 0x1f, UR5 ;  /* 0x0000001fff047899 */ /* 0x000fe20008011405 */
[----:B------:R-:W1:Y:S03]  /*1d60*/  LDCU UR39, c[0x0][0x374] ;  /* 0x00006e80ff2777ac */ /* 0x000e660008000800 */
[----:B------:R-:W-:Y:S02]  /*1d70*/  ULEA.HI UR4, UR4, UR5, URZ, 0x5 ;  /* 0x0000000504047291 */ /* 0x000fe4000f8f28ff */
[----:B------:R-:W-:Y:S02]  /*1d80*/  ULOP3.LUT UR5, UR7, 0x80, URZ, 0xc0, !UPT ;  /* 0x0000008007057892 */ /* 0x000fe4000f8ec0ff */
[----:B------:R-:W-:-:S02]  /*1d90*/  USHF.R.S32.HI UR43, URZ, 0x5, UR4 ;  /* 0x00000005ff2b7899 */ /* 0x000fc40008011404 */
[----:B------:R-:W-:Y:S02]  /*1da0*/  UIADD3 UR4, UPT, UPT, UR6, -0x1, URZ ;  /* 0xffffffff06047890 */ /* 0x000fe4000fffe0ff */
[----:B------:R-:W-:Y:S02]  /*1db0*/  UISETP.LT.U32.AND UP0, UPT, UR43, 0x16, UPT ;  /* 0x000000162b00788c */ /* 0x000fe4000bf01070 */
[----:B------:R-:W-:Y:S02]  /*1dc0*/  UISETP.GE.U32.AND UP2, UPT, UR4, -0x3f, UPT ;  /* 0xffffffc10400788c */ /* 0x000fe4000bf46070 */
[----:B------:R-:W-:Y:S02]  /*1dd0*/  USEL UR41, UR43, 0x16, UP0 ;  /* 0x000000162b297887 */ /* 0x000fe40008000000 */
[----:B------:R-:W-:Y:S02]  /*1de0*/  ULEA UR48, UR48, UR5, 0x6 ;  /* 0x0000000530307291 */ /* 0x000fe4000f8e30ff */
[----:B------:R-:W-:-:S02]  /*1df0*/  UIADD3 UR4, UPT, UPT, UR41, -0x1, URZ ;  /* 0xffffffff29047890 */ /* 0x000fc4000fffe0ff */
[----:B------:R-:W-:Y:S02]  /*1e00*/  ULEA UR46, UR46, UR5, 0x5 ;  /* 0x000000052e2e7291 */ /* 0x000fe4000f8e28ff */
[----:B------:R-:W-:Y:S02]  /*1e10*/  UIADD3 UR47, UPT, UPT, UR43, -UR41, URZ ;  /* 0x800000292b2f7290 */ /* 0x000fe4000fffe0ff */
[----:B------:R-:W-:Y:S01]  /*1e20*/  @UP2 UIADD3 UR4, UPT, UPT, UR41, URZ, URZ ;  /* 0x000000ff29042290 */ /* 0x000fe2000fffe0ff */
[----:B------:R-:W-:-:S03]  /*1e30*/  UMOV UR7, URZ ;  /* 0x000000ff00077c82 */ /* 0x000fc60008000000 */
[----:B------:R-:W-:Y:S02]  /*1e40*/  UIADD3 UR29, UPT, UPT, UR4, 0x1, URZ ;  /* 0x00000001041d7890 */ /* 0x000fe4000fffe0ff */
[----:B-123--:R-:W-:-:S12]  /*1e50*/  UIADD3 UR44, UPT, UPT, -UR4, URZ, URZ ;  /* 0x000000ff042c7290 */ /* 0x00efd8000fffe1ff */
.L_x_43:
[----:B------:R-:W-:Y:S01]  /*1e60*/  UISETP.NE.AND UP0, UPT, UR45, URZ, UPT ;  /* 0x000000ff2d00728c */ /* 0x000fe2000bf05270 */
[----:B-1----:R-:W1:Y:S08]  /*1e70*/  S2UR UR45, SR_CgaCtaId ;  /* 0x00000000002d79c3 */ /* 0x002e700000008800 */
[----:B------:R-:W-:Y:S05]  /*1e80*/  BRA.U UP0, `(.L_x_24) ;  /* 0x0000000100347547 */ /* 0x000fea000b800000 */
[----:B------:R-:W2:Y:S01]  /*1e90*/  S2R R0, SR_CgaCtaId ;  /* 0x0000000000007919 */ /* 0x000ea20000008800 */
[----:B------:R-:W-:Y:S02]  /*1ea0*/  MOV R3, 0x400 ;  /* 0x0000040000037802 */ /* 0x000fe40000000f00 */
[----:B------:R-:W-:Y:S02]  /*1eb0*/  SHF.L.U32 R2, R8, 0x1f, RZ ;  /* 0x0000001f08027819 */ /* 0x000fe400000006ff */
[----:B--2---:R-:W-:-:S05]  /*1ec0*/  LEA R0, R0, R3, 0x18 ;  /* 0x0000000300007211 */ /* 0x004fca00078ec0ff */
[----:B------:R-:W-:-:S04]  /*1ed0*/  IMAD R3, R9, 0x8, R0 ;  /* 0x0000000809037824 */ /* 0x000fc800078e0200 */
[----:B------:R-:W2:Y:S02]  /*1ee0*/  SYNCS.PHASECHK.TRANS64.TRYWAIT P0, [R3+URZ+0x200], R2 ;  /* 0x00020002030075a7 */ /* 0x000ea400080011ff */
[----:B--2---:R-:W-:Y:S05]  /*1ef0*/  @!P0 BRA `(.L_x_25) ;  /* 0x000000a800e88947 */ /* 0x004fea0003800000 */
.L_x_163:
[----:B------:R-:W-:Y:S01]  /*1f00*/  VIADD R9, R9, 0x1 ;  /* 0x0000000109097836 */ /* 0x000fe20000000000 */
[----:B------:R2:W-:Y:S04]  /*1f10*/  SYNCS.ARRIVE.TRANS64.A1T0 RZ, [R3+URZ+0x1f0], RZ ;  /* 0x0001f0ff03ff79a7 */ /* 0x0005e800081000ff */
[----:B------:R-:W-:-:S04]  /*1f20*/  ISETP.NE.AND P0, PT, R9, 0x2, PT ;  /* 0x000000020900780c */ /* 0x000fc80003f05270 */
[----:B------:R-:W-:Y:S02]  /*1f30*/  SEL R9, R9, RZ, P0 ;  /* 0x000000ff09097207 */ /* 0x000fe40000000000 */
[----:B--2---:R-:W-:-:S04]  /*1f40*/  SEL R3, RZ, 0x1, P0 ;  /* 0x00000001ff037807 */ /* 0x004fc80000000000 */
[----:B------:R-:W-:-:S07]  /*1f50*/  LOP3.LUT R8, R8, R3, RZ, 0x3c, !PT ;  /* 0x0000000308087212 */ /* 0x000fce00078e3cff */
.L_x_24:
[----:B------:R-:W-:Y:S01]  /*1f60*/  UMOV UR6, 0x400 ;  /* 0x0000040000067882 */ /* 0x000fe20000000000 */
[----:B------:R-:W-:Y:S01]  /*1f70*/  SHF.L.U32 R0, R12, 0x1f, RZ ;  /* 0x0000001f0c007819 */ /* 0x000fe200000006ff */
[----:B-1----:R-:W-:Y:S02]  /*1f80*/  ULEA UR6, UR45, UR6, 0x18 ;  /* 0x000000062d067291 */ /* 0x002fe4000f8ec0ff */
[----:B------:R-:W-:Y:S02]  /*1f90*/  UISETP.GE.U32.AND UP0, UPT, UR49, 0x3f, UPT ;  /* 0x0000003f3100788c */ /* 0x000fe4000bf06070 */
[----:B------:R-:W-:Y:S02]  /*1fa0*/  ULEA UR4, UR7, UR6, 0x3 ;  /* 0x0000000607047291 */ /* 0x000fe4000f8e18ff */
[----:B------:R-:W-:Y:S01]  /*1fb0*/  ULEA UR11, UR20, UR48, 0x8 ;  /* 0x00000030140b7291 */ /* 0x000fe2000f8e40ff */
[----:B------:R-:W-:-:S06]  /*1fc0*/  UMOV UR13, URZ ;  /* 0x000000ff000d7c82 */ /* 0x000fcc0008000000 */
[----:B------:R1:W2:Y:S01]  /*1fd0*/  SYNCS.PHASECHK.TRANS64.TRYWAIT P0, [UR4+0xb0], R0 ;  /* 0x0000b000ff0075a7 */ /* 0x0002a20008001104 */
[----:B------:R-:W-:-:S04]  /*1fe0*/  ULEA.HI UR4, UR16, UR16, URZ, 0x1 ;  /* 0x0000001010047291 */ /* 0x000fc8000f8f08ff */
[----:B------:R-:W-:-:S04]  /*1ff0*/  USHF.L.U32 UR4, UR4, 0x7, URZ ;  /* 0x0000000704047899 */ /* 0x000fc800080006ff */
[----:B------:R-:W-:-:S04]  /*2000*/  ULOP3.LUT UR35, UR4, 0xffffff00, URZ, 0xc0, !UPT ;  /* 0xffffff0004237892 */ /* 0x000fc8000f8ec0ff */
[----:B------:R-:W-:Y:S01]  /*2010*/  UIADD3 UR35, UPT, UPT, UR46, UR35, URZ ;  /* 0x000000232e237290 */ /* 0x000fe2000fffe0ff */
[----:B------:R-:W-:Y:S11]  /*2020*/  BRA.U !UP0, `(.L_x_26) ;  /* 0x0000000108cc7547 */ /* 0x000ff6000b800000 */
[----:B------:R-:W-:Y:S01]  /*2030*/  UMOV UR18, UR44 ;  /* 0x0000002c00127c82 */ /* 0x000fe20008000000 */
[----:B------:R-:W-:Y:S01]  /*2040*/  UMOV UR4, UR7 ;  /* 0x0000000700047c82 */ /* 0x000fe20008000000 */
[----:B------:R-:W-:-:S05]  /*2050*/  UMOV UR34, URZ ;  /* 0x000000ff00227c82 */ /* 0x000fca0008000000 */
.L_x_32:
[----:B------:R-:W-:Y:S01]  /*2060*/  ULEA UR33, UR4, UR6, 0x3 ;  /* 0x0000000604217291 */ /* 0x000fe2000f8e18ff */
[----:B------:R-:W-:Y:S01]  /*2070*/  @P3 MOV R2, 0x4000 ;  /* 0x0000400000023802 */ /* 0x000fe20000000f00 */
[----:B--234-:R-:W-:Y:S10]  /*2080*/  @P0 BRA `(.L_x_27) ;  /* 0x00000000000c0947 */ /* 0x01cff40003800000 */
[----:B------:R-:W-:-:S04]  /*2090*/  SHF.L.U32 R3, R12, 0x1f, RZ ;  /* 0x0000001f0c037819 */ /* 0x000fc800000006ff */
[----:B------:R-:W2:Y:S02]  /*20a0*/  SYNCS.PHASECHK.TRANS64.TRYWAIT P0, [UR33+0xb0], R3 ;  /* 0x0000b003ff0075a7 */ /* 0x000ea40008001121 */
[----:B--2---:R-:W-:Y:S05]  /*20b0*/  @!P0 BRA `(.L_x_28) ;  /* 0x000000a8008c8947 */ /* 0x004fea0003800000 */
.L_x_27:
[----:B------:R2:W-:Y:S01]  /*20c0*/  @P3 SYNCS.ARRIVE.TRANS64 RZ, [UR33], R2 ;  /* 0x00000002ffff39a7 */ /* 0x0005e20008000021 */
[----:B------:R-:W-:Y:S02]  /*20d0*/  ULOP3.LUT UR5, UR25, 0x2, URZ, 0xfc, !UPT ;  /* 0x0000000219057892 */ /* 0x000fe4000f8efcff */
[----:B------:R-:W-:Y:S02]  /*20e0*/  UIADD3 UR18, UPT, UPT, UR18, 0x1, URZ ;  /* 0x0000000112127890 */ /* 0x000fe4000fffe0ff */
[----:B------:R-:W-:Y:S02]  /*20f0*/  UISETP.NE.AND UP0, UPT, UR5, 0x2, UPT ;  /* 0x000000020500788c */ /* 0x000fe4000bf05270 */
[----:B------:R-:W-:-:S07]  /*2100*/  UISETP.NE.AND UP2, UPT, UR18, 0x1, UPT ;  /* 0x000000011200788c */ /* 0x000fce000bf45270 */
[----:B------:R-:W-:Y:S05]  /*2110*/  BRA.U UP0, `(.L_x_29) ;  /* 0x0000000100047547 */ /* 0x000fea000b800000 */
[----:B------:R-:W-:Y:S05]  /*2120*/  BPT.TRAP 0x1 ;  /* 0x000000040000795c */ /* 0x000fea0000300000 */
.L_x_29:
[----:B------:R-:W-:Y:S04]  /*2130*/  BSSY.RECONVERGENT B0, `(.L_x_30) ;  /* 0x0000003000007945 */ /* 0x000fe80003800200 */
[----:B------:R-:W-:Y:S05]  /*2140*/  @!P2 BRA `(.L_x_31) ;  /* 0x000000000004a947 */ /* 0x000fea0003800000 */
[----:B------:R-:W-:Y:S05]  /*2150*/  BPT.TRAP 0x1 ;  /* 0x000000040000795c */ /* 0x000fea0000300000 */
.L_x_31:
[----:B------:R-:W-:Y:S05]  /*2160*/  BSYNC.RECONVERGENT B0 ;  /* 0x0000000000007941 */ /* 0x000fea0003800200 */
.L_x_30:
[----:B------:R-:W-:Y:S02]  /*2170*/  UIADD3 UR5, UPT, UPT, UR4, 0x1, URZ ;  /* 0x0000000104057890 */ /* 0x000fe4000fffe0ff */
[----:B------:R-:W-:Y:S02]  /*2180*/  USHF.L.U32 UR4, UR4, 0xc, URZ ;  /* 0x0000000c04047899 */ /* 0x000fe400080006ff */
[----:B------:R-:W-:Y:S02]  /*2190*/  UISETP.NE.AND UP0, UPT, UR5, 0x16, UPT ;  /* 0x000000160500788c */ /* 0x000fe4000bf05270 */
[----:B------:R-:W-:Y:S02]  /*21a0*/  UIADD3 UR16, UP1, UPT, UR30, 0x80, URZ ;  /* 0x000000801e107890 */ /* 0x000fe4000ff3e0ff */
[----:B------:R-:W-:Y:S02]  /*21b0*/  USEL UR8, URZ, 0x1, UP0 ;  /* 0x00000001ff087887 */ /* 0x000fe40008000000 */
[----:B------:R-:W-:-:S02]  /*21c0*/  USEL UR7, UR5, URZ, UP0 ;  /* 0x000000ff05077287 */ /* 0x000fc40008000000 */
[----:B------:R-:W-:Y:S02]  /*21d0*/  ULOP3.LUT UR32, UR27, UR4, URZ, 0xfc, !UPT ;  /* 0x000000041b207292 */ /* 0x000fe4000f8efcff */
[----:B------:R-:W-:Y:S01]  /*21e0*/  ULEA UR5, UR7, UR6, 0x3 ;  /* 0x0000000607057291 */ /* 0x000fe2000f8e18ff */
[----:B------:R-:W-:Y:S01]  /*21f0*/  LOP3.LUT R12, R12, UR8, RZ, 0x3c, !PT ;  /* 0x000000080c0c7c12 */ /* 0x000fe2000f8e3cff */
[----:B------:R-:W-:Y:S02]  /*2200*/  UIADD3 UR14, UP0, UPT, UR30, 0x180, URZ ;  /* 0x000001801e0e7890 */ /* 0x000fe4000ff1e0ff */
[----:B------:R-:W-:Y:S01]  /*2210*/  ULOP3.LUT UR8, UR26, UR4, URZ, 0xfc, !UPT ;  /* 0x000000041a087292 */ /* 0x000fe2000f8efcff */
[----:B-1----:R-:W-:Y:S01]  /*2220*/  SHF.L.U32 R0, R12, 0x1f, RZ ;  /* 0x0000001f0c007819 */ /* 0x002fe200000006ff */
[----:B------:R-:W-:Y:S02]  /*2230*/  ULOP3.LUT UR33, UR33, 0xfefffff8, URZ, 0xc0, !UPT ;  /* 0xfefffff821217892 */ /* 0x000fe4000f8ec0ff */
[----:B------:R-:W-:Y:S01]  /*2240*/  UIADD3.X UR17, UPT, UPT, URZ, UR31, URZ, UP1, !UPT ;  /* 0x0000001fff117290 */ /* 0x000fe20008ffe4ff */
[----:B------:R3:W4:Y:S01]  /*2250*/  SYNCS.PHASECHK.TRANS64.TRYWAIT P0, [UR5+0xb0], R0 ;  /* 0x0000b000ff0075a7 */ /* 0x0007220008001105 */
[----:B------:R-:W-:-:S02]  /*2260*/  UIADD3 UR32, UPT, UPT, UR6, 0xc600, UR32 ;  /* 0x0000c60006207890 */ /* 0x000fc4000fffe020 */
[----:B------:R-:W-:Y:S02]  /*2270*/  UPRMT UR5, URZ, 0x5410, UR24 ;  /* 0x00005410ff057896 */ /* 0x000fe40008000018 */
[----:B------:R-:W-:Y:S02]  /*2280*/  UIADD3 UR8, UPT, UPT, UR6, 0x22600, UR8 ;  /* 0x0002260006087890 */ /* 0x000fe4000fffe008 */
[----:B------:R-:W-:Y:S02]  /*2290*/  UIADD3.X UR15, UPT, UPT, URZ, UR31, URZ, UP0, !UPT ;  /* 0x0000001fff0f7290 */ /* 0x000fe400087fe4ff */
[----:B------:R-:W-:Y:S01]  /*22a0*/  UPRMT UR4, URZ, 0x5410, UR21 ;  /* 0x00005410ff047896 */ /* 0x000fe20008000015 */
[----:B------:R-:W-:Y:S01]  /*22b0*/  UMOV UR22, 0x0 ;  /* 0x0000000000167882 */ /* 0x000fe20000000000 */
[----:B------:R-:W-:Y:S01]  /*22c0*/  UMOV UR23, 0x10000000 ;  /* 0x1000000000177882 */ /* 0x000fe20000000000 */
[----:B------:R-:W-:Y:S01]  /*22d0*/  UMOV UR10, UR34 ;  /* 0x00000022000a7c82 */ /* 0x000fe20008000000 */
[----:B------:R-:W-:Y:S01]  /*22e0*/  UMOV UR12, UR36 ;  /* 0x00000024000c7c82 */ /* 0x000fe20008000000 */
[----:B------:R-:W-:Y:S01]  /*22f0*/  UMOV UR9, UR33 ;  /* 0x0000002100097c82 */ /* 0x000fe20008000000 */
[----:B------:R1:W-:Y:S01]  /*2300*/  UTMALDG.3D.MULTICAST.2CTA [UR32], [UR16], UR5, desc[UR22] ;  /* 0x00001620100073b4 */ /* 0x0003e20008211805 */
[----:B------:R-:W-:-:S02]  /*2310*/  UMOV UR13, UR29 ;  /* 0x0000001d000d7c82 */ /* 0x000fc40008000000 */
[----:B------:R2:W-:Y:S01]  /*2320*/  UTMALDG.3D.MULTICAST.2CTA [UR8], [UR14], UR4, desc[UR22] ;  /* 0x000016080e0073b4 */ /* 0x0005e20008211804 */
[----:B-1----:R-:W-:Y:S01]  /*2330*/  UIADD3 UR34, UPT, UPT, UR34, 0x20, URZ ;  /* 0x0000002022227890 */ /* 0x002fe2000fffe0ff */
[----:B--2---:R-:W-:Y:S01]  /*2340*/  UMOV UR4, UR7 ;  /* 0x0000000700047c82 */ /* 0x004fe20008000000 */
[----:B------:R-:W-:Y:S10]  /*2350*/  BRA.U UP2, `(.L_x_32) ;  /* 0xfffffffd02407547 */ /* 0x000ff4000b83ffff */
.L_x_26:
[----:B------:R-:W-:Y:S01]  /*2360*/  ULEA UR4, UR7, UR6, 0x3 ;  /* 0x0000000607047291 */ /* 0x000fe2000f8e18ff */
[----:B-1-3--:R-:W-:Y:S01]  /*2370*/  SHF.L.U32 R0, R12, 0x1f, RZ ;  /* 0x0000001f0c007819 */ /* 0x00afe200000006ff */
[----:B------:R-:W-:Y:S01]  /*2380*/  @!P1 SYNCS.ARRIVE.TRANS64.A1T0 RZ, [UR6+0x1a8], RZ ;  /* 0x0001a8ffffff99a7 */ /* 0x000fe20008100006 */
[----:B------:R-:W-:-:S06]  /*2390*/  UISETP.GT.AND UP0, UPT, UR43, UR41, UPT ;  /* 0x000000292b00728c */ /* 0x000fcc000bf04270 */
[----:B--2-4-:R1:W2:Y:S03]  /*23a0*/  SYNCS.PHASECHK.TRANS64.TRYWAIT P0, [UR4+0xb0], R0 ;  /* 0x0000b000ff0075a7 */ /* 0x0142a60008001104 */
[----:B------:R-:W-:Y:S05]  /*23b0*/  BRA.U !UP0, `(.L_x_33) ;  /* 0x0000000108cc7547 */ /* 0x000fea000b800000 */
[----:B------:R-:W-:Y:S01]  /*23c0*/  UIADD3 UR28, UPT, UPT, UR47, UR13, URZ ;  /* 0x0000000d2f1c7290 */ /* 0x000fe2000fffe0ff */
[----:B------:R-:W-:-:S11]  /*23d0*/  UMOV UR4, UR7 ;  /* 0x0000000700047c82 */ /* 0x000fd60008000000 */
.L_x_39:
[----:B------:R-:W-:Y:S01]  /*23e0*/  ULEA UR17, UR4, UR6, 0x3 ;  /* 0x0000000604117291 */ /* 0x000fe2000f8e18ff */
[----:B--2---:R-:W-:Y:S01]  /*23f0*/  @P3 MOV R2, 0x4000 ;  /* 0x0000400000023802 */ /* 0x004fe20000000f00 */
[----:B--2-4-:R-:W-:Y:S10]  /*2400*/  @P0 BRA `(.L_x_34) ;  /* 0x00000000000c0947 */ /* 0x014ff40003800000 */
[----:B------:R-:W-:-:S04]  /*2410*/  SHF.L.U32 R3, R12, 0x1f, RZ ;  /* 0x0000001f0c037819 */ /* 0x000fc800000006ff */
[----:B------:R-:W2:Y:S02]  /*2420*/  SYNCS.PHASECHK.TRANS64.TRYWAIT P0, [UR17+0xb0], R3 ;  /* 0x0000b003ff0075a7 */ /* 0x000ea40008001111 */
[----:B--2---:R-:W-:Y:S05]  /*2430*/  @!P0 BRA `(.L_x_35) ;  /* 0x000000a400c48947 */ /* 0x004fea0003800000 */
.L_x_34:
[----:B------:R2:W-:Y:S01]  /*2440*/  @P3 SYNCS.ARRIVE.TRANS64 RZ, [UR17], R2 ;  /* 0x00000002ffff39a7 */ /* 0x0005e20008000011 */
[----:B------:R-:W-:-:S04]  /*2450*/  ULOP3.LUT UR5, UR25, 0x2, URZ, 0xfc, !UPT ;  /* 0x0000000219057892 */ /* 0x000fc8000f8efcff */
[----:B------:R-:W-:-:S09]  /*2460*/  UISETP.NE.AND UP0, UPT, UR5, 0x2, UPT ;  /* 0x000000020500788c */ /* 0x000fd2000bf05270 */
[----:B------:R-:W-:Y:S05]  /*2470*/  BRA.U UP0, `(.L_x_36) ;  /* 0x0000000100047547 */ /* 0x000fea000b800000 */
[----:B------:R-:W-:Y:S05]  /*2480*/  BPT.TRAP 0x1 ;  /* 0x000000040000795c */ /* 0x000fea0000300000 */
.L_x_36:
[----:B------:R-:W-:Y:S04]  /*2490*/  BSSY.RECONVERGENT B0, `(.L_x_37) ;  /* 0x0000003000007945 */ /* 0x000fe80003800200 */
[----:B------:R-:W-:Y:S05]  /*24a0*/  @!P2 BRA `(.L_x_38) ;  /* 0x000000000004a947 */ /* 0x000fea0003800000 */
[----:B------:R-:W-:Y:S05]  /*24b0*/  BPT.TRAP 0x1 ;  /* 0x000000040000795c */ /* 0x000fea0000300000 */
.L_x_38:
[----:B------:R-:W-:Y:S05]  /*24c0*/  BSYNC.RECONVERGENT B0 ;  /* 0x0000000000007941 */ /* 0x000fea0003800200 */
.L_x_37:
[----:B------:R-:W-:Y:S02]  /*24d0*/  UIADD3 UR5, UPT, UPT, UR4, 0x1, URZ ;  /* 0x0000000104057890 */ /* 0x000fe4000fffe0ff */
[----:B------:R-:W-:Y:S02]  /*24e0*/  USHF.L.U32 UR4, UR4, 0xc, URZ ;  /* 0x0000000c04047899 */ /* 0x000fe400080006ff */
[----:B------:R-:W-:Y:S02]  /*24f0*/  UISETP.NE.AND UP0, UPT, UR5, 0x16, UPT ;  /* 0x000000160500788c */ /* 0x000fe4000bf05270 */
[----:B------:R-:W-:Y:S02]  /*2500*/  USHF.L.U32 UR18, UR13, 0x5, URZ ;  /* 0x000000050d127899 */ /* 0x000fe400080006ff */
[----:B------:R-:W-:Y:S02]  /*2510*/  USEL UR8, URZ, 0x1, UP0 ;  /* 0x00000001ff087887 */ /* 0x000fe40008000000 */
[----:B------:R-:W-:-:S02]  /*2520*/  USEL UR7, UR5, URZ, UP0 ;  /* 0x000000ff05077287 */ /* 0x000fc40008000000 */
[----:B------:R-:W-:Y:S02]  /*2530*/  UIADD3 UR22, UP0, UPT, UR30, 0x180, URZ ;  /* 0x000001801e167890 */ /* 0x000fe4000ff1e0ff */
[----:B------:R-:W-:Y:S01]  /*2540*/  ULEA UR5, UR7, UR6, 0x3 ;  /* 0x0000000607057291 */ /* 0x000fe2000f8e18ff */
[----:B------:R-:W-:Y:S01]  /*2550*/  LOP3.LUT R12, R12, UR8, RZ, 0x3c, !PT ;  /* 0x000000080c0c7c12 */ /* 0x000fe2000f8e3cff */
[----:B------:R-:W-:Y:S02]  /*2560*/  UIADD3 UR13, UPT, UPT, UR13, 0x1, URZ ;  /* 0x000000010d0d7890 */ /* 0x000fe4000fffe0ff */
[----:B------:R-:W-:Y:S01]  /*2570*/  UIADD3 UR14, UP1, UPT, UR30, 0x80, URZ ;  /* 0x000000801e0e7890 */ /* 0x000fe2000ff3e0ff */
[----:B-1----:R-:W-:Y:S01]  /*2580*/  SHF.L.U32 R0, R12, 0x1f, RZ ;  /* 0x0000001f0c007819 */ /* 0x002fe200000006ff */
[----:B------:R-:W-:Y:S02]  /*2590*/  ULOP3.LUT UR16, UR27, UR4, URZ, 0xfc, !UPT ;  /* 0x000000041b107292 */ /* 0x000fe4000f8efcff */
[----:B------:R-:W-:Y:S01]  /*25a0*/  UIADD3.X UR23, UPT, UPT, URZ, UR31, URZ, UP0, !UPT ;  /* 0x0000001fff177290 */ /* 0x000fe200087fe4ff */
[----:B------:R3:W4:Y:S01]  /*25b0*/  SYNCS.PHASECHK.TRANS64.TRYWAIT P0, [UR5+0xb0], R0 ;  /* 0x0000b000ff0075a7 */ /* 0x0007220008001105 */
[----:B------:R-:W-:-:S02]  /*25c0*/  ULOP3.LUT UR8, UR26, UR4, URZ, 0xfc, !UPT ;  /* 0x000000041a087292 */ /* 0x000fc4000f8efcff */
[----:B------:R-:W-:Y:S02]  /*25d0*/  UISETP.NE.AND UP0, UPT, UR13, UR28, UPT ;  /* 0x0000001c0d00728c */ /* 0x000fe4000bf05270 */
[----:B------:R-:W-:Y:S02]  /*25e0*/  ULOP3.LUT UR17, UR17, 0xfefffff8, URZ, 0xc0, !UPT ;  /* 0xfefffff811117892 */ /* 0x000fe4000f8ec0ff */
[----:B------:R-:W-:Y:S02]  /*25f0*/  UIADD3 UR16, UPT, UPT, UR6, 0xc600, UR16 ;  /* 0x0000c60006107890 */ /* 0x000fe4000fffe010 */
[----:B------:R-:W-:Y:S02]  /*2600*/  UIADD3.X UR15, UPT, UPT, URZ, UR31, URZ, UP1, !UPT ;  /* 0x0000001fff0f7290 */ /* 0x000fe40008ffe4ff */
[----:B------:R-:W-:Y:S02]  /*2610*/  UPRMT UR5, URZ, 0x5410, UR24 ;  /* 0x00005410ff057896 */ /* 0x000fe40008000018 */
[----:B------:R-:W-:-:S02]  /*2620*/  UIADD3 UR8, UPT, UPT, UR6, 0x22600, UR8 ;  /* 0x0002260006087890 */ /* 0x000fc4000fffe008 */
[----:B------:R-:W-:Y:S01]  /*2630*/  UPRMT UR4, URZ, 0x5410, UR21 ;  /* 0x00005410ff047896 */ /* 0x000fe20008000015 */
[----:B------:R-:W-:Y:S01]  /*2640*/  UMOV UR32, 0x0 ;  /* 0x0000000000207882 */ /* 0x000fe20000000000 */
[----:B------:R-:W-:Y:S01]  /*2650*/  UMOV UR33, 0x10000000 ;  /* 0x1000000000217882 */ /* 0x000fe20000000000 */
[----:B------:R-:W-:Y:S01]  /*2660*/  UMOV UR19, UR35 ;  /* 0x0000002300137c82 */ /* 0x000fe20008000000 */
[----:B------:R-:W-:Y:S01]  /*2670*/  UMOV UR20, UR36 ;  /* 0x0000002400147c82 */ /* 0x000fe20008000000 */
[----:B------:R-:W-:Y:S01]  /*2680*/  UMOV UR12, UR36 ;  /* 0x00000024000c7c82 */ /* 0x000fe20008000000 */
[----:B------:R-:W-:Y:S01]  /*2690*/  UMOV UR9, UR17 ;  /* 0x0000001100097c82 */ /* 0x000fe20008000000 */
[----:B------:R-:W-:Y:S01]  /*26a0*/  UMOV UR10, UR18 ;  /* 0x00000012000a7c82 */ /* 0x000fe20008000000 */
[----:B------:R-:W-:Y:S01]  /*26b0*/  UTMALDG.3D.MULTICAST.2CTA [UR16], [UR14], UR5, desc[UR32] ;  /* 0x000020100e0073b4 */ /* 0x000fe20008211805 */
[----:B------:R1:W-:Y:S02]  /*26c0*/  UTMALDG.3D.MULTICAST.2CTA [UR8], [UR22], UR4, desc[UR32] ;  /* 0x00002008160073b4 */ /* 0x0003e40008211804 */
[----:B-1----:R-:W-:Y:S01]  /*26d0*/  UMOV UR4, UR7 ;  /* 0x0000000700047c82 */ /* 0x002fe20008000000 */
[----:B---3--:R-:W-:Y:S05]  /*26e0*/  BRA.U UP0, `(.L_x_39) ;  /* 0xfffffffd003c7547 */ /* 0x008fea000b83ffff */
.L_x_33:
[C---:B------:R-:W-:Y:S01]  /*26f0*/  LEA R3, R11.reuse, UR6, 0x3 ;  /* 0x000000060b037c11 */ /* 0x040fe2000f8e18ff */
[----:B------:R-:W-:Y:S01]  /*2700*/  NOP ;  /* 0x0000000000007918 */ /* 0x000fe20000000000 */
[----:B-1----:R-:W-:Y:S02]  /*2710*/  SHF.L.U32 R0, R10, 0x1f, RZ ;  /* 0x0000001f0a007819 */ /* 0x002fe400000006ff */
[----:B------:R-:W-:Y:S02]  /*2720*/  LEA R5, R11, UR6, 0x4 ;  /* 0x000000060b057c11 */ /* 0x000fe4000f8e20ff */
[----:B--2-4-:R-:W1:Y:S02]  /*2730*/  SYNCS.PHASECHK.TRANS64.TRYWAIT P0, [R3+URZ+0x1b0], R0 ;  /* 0x0001b000030075a7 */ /* 0x014e6400080011ff */
[----:B-1----:R-:W-:Y:S05]  /*2740*/  @!P0 BRA `(.L_x_40) ;  /* 0x000000a400188947 */ /* 0x002fea0003800000 */
.L_x_166:
[----:B------:R-:W2:Y:S01]  /*2750*/  LDS.128 R4, [R5+0x220] ;  /* 0x0002200005047984 */ /* 0x000ea20000000c00 */
[----:B------:R-:W-:Y:S01]  /*2760*/  UISETP.GE.AND UP0, UPT, UR42, 0x1, UPT ;  /* 0x000000012a00788c */ /* 0x000fe2000bf06270 */
[----:B------:R-:W-:Y:S01]  /*2770*/  @!PT LDS RZ, [RZ] ;  /* 0x00000000fffff984 */ /* 0x000fe20000000800 */
[----:B------:R-:W-:Y:S01]  /*2780*/  @!PT LDS RZ, [RZ] ;  /* 0x00000000fffff984 */ /* 0x000fe20000000800 */
[----:B------:R-:W-:Y:S01]  /*2790*/  @!PT LDS RZ, [RZ] ;  /* 0x00000000fffff984 */ /* 0x000fe20000000800 */
[----:B------:R-:W-:Y:S01]  /*27a0*/  @!PT LDS RZ, [RZ] ;  /* 0x00000000fffff984 */ /* 0x000fe20000000800 */
[----:B------:R3:W-:Y:S06]  /*27b0*/  MEMBAR.ALL.CTA ;  /* 0x0000000000007992 */ /* 0x0007ec0000008000 */
[----:B---3--:R-:W3:Y:S01]  /*27c0*/  FENCE.VIEW.ASYNC.S ;  /* 0x00000000000073c6 */ /* 0x008ee20000000000 */
[----:B--2---:R-:W-:-:S13]  /*27d0*/  LOP3.LUT P0, RZ, R6, 0x1, RZ, 0xc0, !PT ;  /* 0x0000000106ff7812 */ /* 0x004fda000780c0ff */
[----:B---3--:R-:W-:Y:S01]  /*27e0*/  VOTEU.ANY UP1, P0 ;  /* 0x0000000000ff7886 */ /* 0x008fe20000020100 */
[----:B------:R-:W-:-:S13]  /*27f0*/  PLOP3.LUT P0, PT, PT, PT, UP1, 0x80, 0x8 ;  /* 0x000000000008781c */ /* 0x000fda0003f0f018 */
[----:B-1----:R-:W-:Y:S02]  /*2800*/  @P0 LOP3.LUT R0, R5, 0xffff, RZ, 0xc0, !PT ;  /* 0x0000ffff05000812 */ /* 0x002fe400078ec0ff */
[----:B------:R-:W-:Y:S02]  /*2810*/  @P0 MOV R2, R4 ;  /* 0x0000000400020202 */ /* 0x000fe40000000f00 */
[----:B------:R-:W-:Y:S01]  /*2820*/  @P0 R2UR UR5, R0 ;  /* 0x00000000000502ca */ /* 0x000fe200000e0000 */
[----:B------:R-:W-:Y:S01]  /*2830*/  VIADD R0, R3, 0x1c0 ;  /* 0x000001c003007836 */ /* 0x000fe20000000000 */
[----:B------:R-:W-:Y:S02]  /*2840*/  @P0 SHF.R.U32.HI R4, RZ, 0x10, R5 ;  /* 0x00000010ff040819 */ /* 0x000fe40000011605 */
[----:B------:R-:W-:Y:S02]  /*2850*/  @P0 R2UR UR8, R2 ;  /* 0x00000000020802ca */ /* 0x000fe400000e0000 */
[----:B------:R-:W-:-:S02]  /*2860*/  PRMT R0, RZ, 0x654, R0 ;  /* 0x00000654ff007816 */ /* 0x000fc40000000000 */
[----:B------:R-:W-:Y:S02]  /*2870*/  @P0 R2UR UR4, R4 ;  /* 0x00000000040402ca */ /* 0x000fe400000e0000 */
[----:B------:R1:W-:Y:S03]  /*2880*/  SYNCS.ARRIVE.TRANS64.RED.A1T0 RZ, [R0+URZ], RZ ;  /* 0x000000ff00ff79a7 */ /* 0x0003e600081004ff */
[----:B------:R-:W-:-:S04]  /*2890*/  @UP1 UMOV UR37, UR5 ;  /* 0x0000000500251c82 */ /* 0x000fc80008000000 */
[----:B------:R-:W-:-:S04]  /*28a0*/  @UP1 UMOV UR38, UR8 ;  /* 0x0000000800261c82 */ /* 0x000fc80008000000 */
[----:B------:R-:W-:Y:S01]  /*28b0*/  @UP1 UMOV UR36, UR4 ;  /* 0x0000000400241c82 */ /* 0x000fe20008000000 */
[----:B------:R-:W-:Y:S05]  /*28c0*/  BRA.U !UP0, `(.L_x_41) ;  /* 0x0000000108d47547 */ /* 0x000fea000b800000 */
[----:B------:R-:W2:Y:S01]  /*28d0*/  LDCU.128 UR12, c[0x0][0xb10] ;  /* 0x00016200ff0c77ac */ /* 0x000ea20008000c00 */
[----:B------:R-:W3:Y:S01]  /*28e0*/  LDCU UR28, c[0x0][0xb20] ;  /* 0x00016400ff1c77ac */ /* 0x000ee20008000800 */
[----:B------:R-:W4:Y:S01]  /*28f0*/  LDCU UR20, c[0x0][0xb0c] ;  /* 0x00016180ff1477ac */ /* 0x000f220008000800 */
[----:B------:R-:W1:Y:S01]  /*2900*/  LDCU.64 UR10, c[0x0][0xb28] ;  /* 0x00016500ff0a77ac */ /* 0x000e620008000a00 */
[----:B------:R-:W-:Y:S02]  /*2910*/  UISETP.NE.AND UP3, UPT, UR42, 0x1, UPT ;  /* 0x000000012a00788c */ /* 0x000fe4000bf65270 */
[----:B--2---:R-:W-:Y:S02]  /*2920*/  UIMAD.WIDE.U32 UR8, UR39, UR15, URZ ;  /* 0x0000000f270872a5 */ /* 0x004fe4000f8e00ff */
[----:B------:R-:W-:Y:S02]  /*2930*/  UIMAD.WIDE.U32 UR4, UR40, UR12, URZ ;  /* 0x0000000c280472a5 */ /* 0x000fe4000f8e00ff */
[----:B------:R-:W-:-:S02]  /*2940*/  UISETP.NE.AND UP0, UPT, UR14, 0x1, UPT ;  /* 0x000000010e00788c */ /* 0x000fc4000bf05270 */
[----:B------:R-:W-:Y:S01]  /*2950*/  UIMAD.WIDE.U32 UR22, UR37, UR15, URZ ;  /* 0x0000000f251672a5 */ /* 0x000fe2000f8e00ff */
[----:B------:R-:W-:Y:S02]  /*2960*/  UMOV UR8, UR9 ;  /* 0x0000000900087c82 */ /* 0x000fe40008000000 */
[----:B------:R-:W-:Y:S01]  /*2970*/  UMOV UR4, UR5 ;  /* 0x0000000500047c82 */ /* 0x000fe20008000000 */
[----:B---3--:R-:W-:Y:S02]  /*2980*/  USHF.R.U32.HI UR8, URZ, UR28, UR8 ;  /* 0x0000001cff087299 */ /* 0x008fe40008011608 */
[----:B----4-:R-:W-:Y:S02]  /*2990*/  UISETP.NE.AND UP2, UPT, UR20, 0x1, UPT ;  /* 0x000000011400788c */ /* 0x010fe4000bf45270 */
[----:B------:R-:W-:Y:S02]  /*29a0*/  USHF.R.U32.HI UR4, URZ, UR13, UR4 ;  /* 0x0000000dff047299 */ /* 0x000fe40008011604 */
[----:B------:R-:W-:-:S02]  /*29b0*/  USEL UR5, UR39, UR8, !UP0 ;  /* 0x0000000827057287 */ /* 0x000fc4000c000000 */
[----:B------:R-:W-:Y:S02]  /*29c0*/  USEL UR8, UR40, UR4, !UP2 ;  /* 0x0000000428087287 */ /* 0x000fe4000d000000 */
[----:B-1----:R-:W-:Y:S01]  /*29d0*/  UIMAD.WIDE.U32 UR16, UR5, UR10, URZ ;  /* 0x0000000a051072a5 */ /* 0x002fe2000f8e00ff */
[----:B------:R-:W-:Y:S01]  /*29e0*/  UMOV UR4, UR23 ;  /* 0x0000001700047c82 */ /* 0x000fe20008000000 */
[----:B------:R-:W-:Y:S02]  /*29f0*/  UIMAD.WIDE.U32 UR18, UR38, UR12, URZ ;  /* 0x0000000c261272a5 */ /* 0x000fe4000f8e00ff */
[----:B------:R-:W-:-:S03]  /*2a00*/  UIMAD.WIDE.U32 UR22, UR8, UR10, URZ ;  /* 0x0000000a081672a5 */ /* 0x000fc6000f8e00ff */
[----:B------:R-:W-:Y:S01]  /*2a10*/  UMOV UR16, UR17 ;  /* 0x0000001100107c82 */ /* 0x000fe20008000000 */
[----:B------:R-:W-:Y:S02]  /*2a20*/  USHF.R.U32.HI UR4, URZ, UR28, UR4 ;  /* 0x0000001cff047299 */ /* 0x000fe40008011604 */
[----:B------:R-:W-:Y:S01]  /*2a30*/  @UP3 USHF.R.U32.HI UR5, URZ, UR11, UR16 ;  /* 0x0000000bff053299 */ /* 0x000fe20008011610 */
[----:B------:R-:W-:Y:S01]  /*2a40*/  UMOV UR18, UR19 ;  /* 0x0000001300127c82 */ /* 0x000fe20008000000 */
[----:B------:R-:W-:Y:S01]  /*2a50*/  UMOV UR22, UR23 ;  /* 0x0000001700167c82 */ /* 0x000fe20008000000 */
[----:B------:R-:W-:Y:S02]  /*2a60*/  USHF.R.U32.HI UR13, URZ, UR13, UR18 ;  /* 0x0000000dff0d7299 */ /* 0x000fe40008011612 */
[----:B------:R-:W-:Y:S02]  /*2a70*/  USEL UR4, UR37, UR4, !UP0 ;  /* 0x0000000425047287 */ /* 0x000fe4000c000000 */
[----:B------:R-:W-:-:S02]  /*2a80*/  @UP3 USHF.R.U32.HI UR8, URZ, UR11, UR22 ;  /* 0x0000000bff083299 */ /* 0x000fc40008011616 */
[----:B------:R-:W-:Y:S02]  /*2a90*/  UIMAD UR9, UR42, UR5, URZ ;  /* 0x000000052a0972a4 */ /* 0x000fe4000f8e02ff */
[----:B------:R-:W-:Y:S02]  /*2aa0*/  USEL UR5, UR38, UR13, !UP2 ;  /* 0x0000000d26057287 */ /* 0x000fe4000d000000 */
[----:B------:R-:W-:Y:S02]  /*2ab0*/  UIMAD UR12, UR42, UR8, URZ ;  /* 0x000000082a0c72a4 */ /* 0x000fe4000f8e02ff */
[----:B------:R-:W-:Y:S02]  /*2ac0*/  UISETP.GE.AND UP0, UPT, UR4, UR9, UPT ;  /* 0x000000090400728c */ /* 0x000fe4000bf06270 */
[----:B------:R-:W-:Y:S02]  /*2ad0*/  UIMAD.WIDE.U32 UR16, UR4, UR10, URZ ;  /* 0x0000000a041072a5 */ /* 0x000fe4000f8e00ff */
[----:B------:R-:W-:-:S02]  /*2ae0*/  UISETP.GE.OR UP0, UPT, UR5, UR12, UP0 ;  /* 0x0000000c0500728c */ /* 0x000fc40008706670 */
        /* <DEDUP_REMOVED lines=19> */
.L_x_41:
[----:B------:R-:W2:Y:S02]  /*2c20*/  LDCU UR4, c[0x0][0xb30] ;  /* 0x00016600ff0477ac */ /* 0x000ea40008000800 */
[----:B--2---:R-:W-:-:S09]  /*2c30*/  UISETP.NE.AND UP0, UPT, UR4, 0x1, UPT ;  /* 0x000000010400788c */ /* 0x004fd2000bf05270 */
[----:B------:R-:W-:Y:S05]  /*2c40*/  BRA.U UP0, `(.L_x_42) ;  /* 0x0000000100447547 */ /* 0x000fea000b800000 */
[----:B------:R-:W2:Y:S01]  /*2c50*/  LDCU.128 UR12, c[0x0][0xb10] ;  /* 0x00016200ff0c77ac */ /* 0x000ea20008000c00 */
[----:B------:R-:W3:Y:S01]  /*2c60*/  LDCU UR10, c[0x0][0xb0c] ;  /* 0x00016180ff0a77ac */ /* 0x000ee20008000800 */
[----:B------:R-:W4:Y:S01]  /*2c70*/  LDCU UR11, c[0x0][0xb20] ;  /* 0x00016400ff0b77ac */ /* 0x000f220008000800 */
[----:B--2---:R-:W-:Y:S02]  /*2c80*/  UIMAD.WIDE.U32 UR8, UR38, UR12, URZ ;  /* 0x0000000c260872a5 */ /* 0x004fe4000f8e00ff */
[----:B------:R-:W-:Y:S02]  /*2c90*/  UIMAD.WIDE.U32 UR4, UR37, UR15, URZ ;  /* 0x0000000f250472a5 */ /* 0x000fe4000f8e00ff */
[----:B---3--:R-:W-:Y:S02]  /*2ca0*/  UISETP.NE.AND UP2, UPT, UR10, 0x1, UPT ;  /* 0x000000010a00788c */ /* 0x008fe4000bf45270 */
[----:B------:R-:W-:Y:S01]  /*2cb0*/  UISETP.NE.AND UP0, UPT, UR14, 0x1, UPT ;  /* 0x000000010e00788c */ /* 0x000fe2000bf05270 */
[----:B------:R-:W-:-:S02]  /*2cc0*/  UMOV UR8, UR9 ;  /* 0x0000000900087c82 */ /* 0x000fc40008000000 */
[----:B------:R-:W-:Y:S01]  /*2cd0*/  UMOV UR4, UR5 ;  /* 0x0000000500047c82 */ /* 0x000fe20008000000 */
[----:B------:R-:W-:Y:S02]  /*2ce0*/  USHF.R.U32.HI UR13, URZ, UR13, UR8 ;  /* 0x0000000dff0d7299 */ /* 0x000fe40008011608 */
[----:B----4-:R-:W-:Y:S02]  /*2cf0*/  USHF.R.U32.HI UR4, URZ, UR11, UR4 ;  /* 0x0000000bff047299 */ /* 0x010fe40008011604 */
[----:B------:R-:W-:Y:S02]  /*2d00*/  USEL UR5, UR38, UR13, !UP2 ;  /* 0x0000000d26057287 */ /* 0x000fe4000d000000 */
[----:B------:R-:W-:-:S04]  /*2d10*/  USEL UR4, UR37, UR4, !UP0 ;  /* 0x0000000425047287 */ /* 0x000fc8000c000000 */
[----:B------:R-:W-:Y:S02]  /*2d20*/  UIADD3 UR8, UPT, UPT, UR5, -UR4, URZ ;  /* 0x8000000405087290 */ /* 0x000fe4000fffe0ff */
[----:B------:R-:W-:Y:S02]  /*2d30*/  UIADD3 UR4, UPT, UPT, -UR5, UR4, URZ ;  /* 0x0000000405047290 */ /* 0x000fe4000fffe1ff */
[----:B------:R-:W-:Y:S02]  /*2d40*/  UIMAD UR37, UR8, UR14, UR37 ;  /* 0x0000000e082572a4 */ /* 0x000fe4000f8e0225 */
[----:B------:R-:W-:-:S12]  /*2d50*/  UIMAD UR38, UR4, UR10, UR38 ;  /* 0x0000000a042672a4 */ /* 0x000fd8000f8e0226 */
.L_x_42:
[----:B------:R-:W-:Y:S01]  /*2d60*/  VIADD R11, R11, 0x1 ;  /* 0x000000010b0b7836 */ /* 0x000fe20000000000 */
[----:B------:R-:W-:Y:S01]  /*2d70*/  R2UR UR4, R164 ;  /* 0x00000000a40472ca */ /* 0x000fe200000e0000 */
[----:B------:R-:W-:Y:S01]  /*2d80*/  UIADD3 UR16, UPT, UPT, UR38, UR61, URZ ;  /* 0x0000003d26107290 */ /* 0x000fe2000fffe0ff */
[----:B------:R-:W-:Y:S02]  /*2d90*/  PLOP3.LUT P1, PT, PT, PT, PT, 0x80, 0x8 ;  /* 0x000000000008781c */ /* 0x000fe40003f2f070 */
[----:B------:R-:W-:-:S04]  /*2da0*/  ISETP.NE.AND P0, PT, R11, 0x2, PT ;  /* 0x000000020b00780c */ /* 0x000fc80003f05270 */
[----:B------:R-:W-:Y:S02]  /*2db0*/  SEL R3, RZ, 0x1, P0 ;  /* 0x00000001ff037807 */ /* 0x000fe40000000000 */
[----:B------:R-:W-:Y:S02]  /*2dc0*/  SEL R11, R11, RZ, P0 ;  /* 0x000000ff0b0b7207 */ /* 0x000fe40000000000 */
[----:B------:R-:W-:Y:S01]  /*2dd0*/  LOP3.LUT R10, R10, R3, RZ, 0x3c, !PT ;  /* 0x000000030a0a7212 */ /* 0x000fe200078e3cff */
[----:B------:R-:W-:Y:S01]  /*2de0*/  UIADD3 UR20, UPT, UPT, UR37, UR4, URZ ;  /* 0x0000000425147290 */ /* 0x000fe2000fffe0ff */
[----:B------:R-:W-:Y:S11]  /*2df0*/  BRA.U UP1, `(.L_x_43) ;  /* 0xfffffff101187547 */ /* 0x000ff6000b83ffff */
[----:B------:R-:W-:Y:S01]  /*2e00*/  UIADD3 UR8, UPT, UPT, UR6, 0xb0, URZ ;  /* 0x000000b006087890 */ /* 0x000fe2000fffe0ff */
[----:B------:R-:W-:-:S03]  /*2e10*/  SHF.L.U32 R3, R12, 0x1f, RZ ;  /* 0x0000001f0c037819 */ /* 0x000fc600000006ff */
[----:B------:R-:W-:-:S09]  /*2e20*/  ULEA UR4, UR7, UR8, 0x3 ;  /* 0x0000000807047291 */ /* 0x000fd2000f8e18ff */
[----:B------:R-:W2:Y:S02]  /*2e30*/  SYNCS.PHASECHK.TRANS64.TRYWAIT P0, [UR4], R3 ;  /* 0x00000003ff0075a7 */ /* 0x000ea40008001104 */
[----:B--2---:R-:W-:Y:S05]  /*2e40*/  @!P0 BRA `(.L_x_44) ;  /* 0x0000009c006c8947 */ /* 0x004fea0003800000 */
.L_x_168:
[----:B------:R-:W-:-:S04]  /*2e50*/  UIADD3 UR4, UPT, UPT, UR7, 0x1, URZ ;  /* 0x0000000107047890 */ /* 0x000fc8000fffe0ff */
[----:B------:R-:W-:-:S04]  /*2e60*/  UISETP.NE.AND UP0, UPT, UR4, 0x16, UPT ;  /* 0x000000160400788c */ /* 0x000fc8000bf05270 */
[----:B------:R-:W-:Y:S02]  /*2e70*/  USEL UR6, URZ, 0x1, UP0 ;  /* 0x00000001ff067887 */ /* 0x000fe40008000000 */
[----:B------:R-:W-:-:S04]  /*2e80*/  USEL UR4, UR4, URZ, UP0 ;  /* 0x000000ff04047287 */ /* 0x000fc80008000000 */
[----:B------:R-:W-:Y:S01]  /*2e90*/  ULEA UR5, UR4, UR8, 0x3 ;  /* 0x0000000804057291 */ /* 0x000fe2000f8e18ff */
[----:B------:R-:W-:-:S04]  /*2ea0*/  LOP3.LUT R2, R12, UR6, RZ, 0x3c, !PT ;  /* 0x000000060c027c12 */ /* 0x000fc8000f8e3cff */
[----:B-1----:R-:W-:-:S04]  /*2eb0*/  SHF.L.U32 R3, R2, 0x1f, RZ ;  /* 0x0000001f02037819 */ /* 0x002fc800000006ff */
[----:B------:R-:W1:Y:S02]  /*2ec0*/  SYNCS.PHASECHK.TRANS64.TRYWAIT P0, [UR5], R3 ;  /* 0x00000003ff0075a7 */ /* 0x000e640008001105 */
[----:B-1----:R-:W-:Y:S05]  /*2ed0*/  @!P0 BRA `(.L_x_45) ;  /* 0x0000009c00608947 */ /* 0x002fea0003800000 */
.L_x_170:
        /* <DEDUP_REMOVED lines=9> */
.L_x_172:
        /* <DEDUP_REMOVED lines=9> */
.L_x_174:
        /* <DEDUP_REMOVED lines=9> */
.L_x_176:
        /* <DEDUP_REMOVED lines=9> */
.L_x_178:
        /* <DEDUP_REMOVED lines=9> */
.L_x_180:
        /* <DEDUP_REMOVED lines=9> */
.L_x_182:
        /* <DEDUP_REMOVED lines=9> */
.L_x_184:
        /* <DEDUP_REMOVED lines=9> */
.L_x_186:
        /* <DEDUP_REMOVED lines=9> */
.L_x_188:
        /* <DEDUP_REMOVED lines=9> */
.L_x_190:
        /* <DEDUP_REMOVED lines=9> */
.L_x_192:
        /* <DEDUP_REMOVED lines=9> */
.L_x_194:
        /* <DEDUP_REMOVED lines=9> */
.L_x_196:
        /* <DEDUP_REMOVED lines=9> */
.L_x_198:
        /* <DEDUP_REMOVED lines=9> */
.L_x_200:
        /* <DEDUP_REMOVED lines=9> */
.L_x_202:
        /* <DEDUP_REMOVED lines=9> */
.L_x_204:
        /* <DEDUP_REMOVED lines=9> */
.L_x_206:
        /* <DEDUP_REMOVED lines=9> */
.L_x_208:
[----:B------:R-:W-:-:S04]  /*3990*/  UIADD3 UR4, UPT, UPT, UR4, 0x1, URZ ;  /* 0x0000000104047890 */ /* 0x000fc8000fffe0ff */
[----:B------:R-:W-:-:S04]  /*39a0*/  UISETP.NE.AND UP0, UPT, UR4, 0x16, UPT ;  /* 0x000000160400788c */ /* 0x000fc8000bf05270 */
[----:B------:R-:W-:Y:S02]  /*39b0*/  USEL UR5, URZ, 0x1, UP0 ;  /* 0x00000001ff057887 */ /* 0x000fe40008000000 */
[----:B------:R-:W-:-:S04]  /*39c0*/  USEL UR4, UR4, URZ, UP0 ;  /* 0x000000ff04047287 */ /* 0x000fc80008000000 */
[----:B------:R-:W-:Y:S01]  /*39d0*/  ULEA UR4, UR4, UR8, 0x3 ;  /* 0x0000000804047291 */ /* 0x000fe2000f8e18ff */
[----:B-1----:R-:W-:-:S04]  /*39e0*/  LOP3.LUT R3, R2, UR5, RZ, 0x3c, !PT ;  /* 0x0000000502037c12 */ /* 0x002fc8000f8e3cff */
[----:B------:R-:W-:Y:S01]  /*39f0*/  SHF.L.U32 R3, R3, 0x1f, RZ ;  /* 0x0000001f03037819 */ /* 0x000fe200000006ff */
[----:B------:R-:W-:-:S07]  /*3a00*/  IMAD.U32 R0, RZ, RZ, UR4 ;  /* 0x00000004ff007e24 */ /* 0x000fce000f8e00ff */
.L_x_65:
[----:B-1----:R1:W2:Y:S02]  /*3a10*/  SYNCS.PHASECHK.TRANS64.TRYWAIT P0, [R0+URZ], R3 ;  /* 0x00000003000075a7 */ /* 0x0022a400080011ff */
[----:B--2---:R-:W-:Y:S05]  /*3a20*/  @!P0 NANOSLEEP.SYNCS 0x989680 ;  /* 0x009896800000895d */ /* 0x004fea0003900000 */
[----:B------:R-:W2:Y:S02]  /*3a30*/  @!P0 SYNCS.PHASECHK.TRANS64 P0, [R0+URZ], R3 ;  /* 0x00000003000085a7 */ /* 0x000ea400080010ff */
[----:B--2---:R-:W-:Y:S05]  /*3a40*/  @P0 EXIT ;  /* 0x000000000000094d */ /* 0x004fea0003800000 */
[----:B------:R-:W-:Y:S05]  /*3a50*/  BRA `(.L_x_65) ;  /* 0xfffffffc00ec7947 */ /* 0x000fea000383ffff */
.L_x_23:
[----:B------:R-:W-:-:S04]  /*3a60*/  UISETP.NE.AND UP0, UPT, UR45, URZ, UPT ;  /* 0x000000ff2d00728c */ /* 0x000fc8000bf05270 */
[----:B------:R-:W-:-:S09]  /*3a70*/  UISETP.NE.OR UP0, UPT, UR25, 0x1, UP0 ;  /* 0x000000011900788c */ /* 0x000fd20008705670 */
[----:B------:R-:W-:Y:S05]  /*3a80*/  BRA.U UP0, `(.L_x_66) ;  /* 0x0000000500487547 */ /* 0x000fea000b800000 */
[----:B------:R-:W-:Y:S01]  /*3a90*/  ISETP.GE.U32.AND P2, PT, R0, 0x10, PT ;  /* 0x000000100000780c */ /* 0x000fe20003f46070 */
[----:B------:R-:W-:Y:S01]  /*3aa0*/  IMAD.MOV.U32 R12, RZ, RZ, 0x1 ;  /* 0x00000001ff0c7424 */ /* 0x000fe200078e00ff */
[----:B------:R-:W-:Y:S02]  /*3ab0*/  CS2R R10, SRZ ;  /* 0x00000000000a7805 */ /* 0x000fe4000001ff00 */
[----:B------:R-:W-:Y:S01]  /*3ac0*/  CS2R R8, SRZ ;  /* 0x0000000000087805 */ /* 0x000fe2000001ff00 */
[----:B------:R-:W-:Y:S01]  /*3ad0*/  UMOV UR6, 0x400 ;  /* 0x0000040000067882 */ /* 0x000fe20000000000 */
[----:B------:R-:W-:Y:S01]  /*3ae0*/  UMOV UR5, URZ ;  /* 0x000000ff00057c82 */ /* 0x000fe20008000000 */
[----:B------:R-:W-:-:S12]  /*3af0*/  ULEA UR6, UR45, UR6, 0x18 ;  /* 0x000000062d067291 */ /* 0x000fd8000f8ec0ff */
.L_x_70:
[----:B------:R-:W-:Y:S02]  /*3b00*/  LEA R2, R8, UR6, 0x3 ;  /* 0x0000000608027c11 */ /* 0x000fe4000f8e18ff */
[----:B------:R-:W-:-:S03]  /*3b10*/  SHF.L.U32 R5, R9, 0x1f, RZ ;  /* 0x0000001f09057819 */ /* 0x000fc600000006ff */
[----:B------:R-:W-:Y:S01]  /*3b20*/  VIADD R4, R2, 0x200 ;  /* 0x0000020002047836 */ /* 0x000fe20000000000 */
[----:B------:R-:W1:Y:S02]  /*3b30*/  SYNCS.PHASECHK.TRANS64.TRYWAIT P0, [R2+URZ+0x1f0], R5 ;  /* 0x0001f005020075a7 */ /* 0x000e6400080011ff */
[----:B-1----:R-:W-:Y:S05]  /*3b40*/  @!P0 BRA `(.L_x_67) ;  /* 0x0000009800248947 */ /* 0x002fea0003800000 */
.L_x_209:
[----:B------:R-:W-:Y:S01]  /*3b50*/  ULEA UR4, UR5, UR6, 0x3 ;  /* 0x0000000605047291 */ /* 0x000fe2000f8e18ff */
[----:B------:R-:W-:Y:S02]  /*3b60*/  PRMT R4, RZ, 0x654, R4 ;  /* 0x00000654ff047816 */ /* 0x000fe40000000004 */
[----:B-1----:R-:W-:Y:S01]  /*3b70*/  SHF.L.U32 R5, R12, 0x1f, RZ ;  /* 0x0000001f0c057819 */ /* 0x002fe200000006ff */
[----:B------:R-:W-:Y:S01]  /*3b80*/  UIADD3 UR7, UPT, UPT, UR4, 0x1b0, URZ ;  /* 0x000001b004077890 */ /* 0x000fe2000fffe0ff */
[----:B------:R1:W-:Y:S05]  /*3b90*/  SYNCS.ARRIVE.TRANS64.RED.A1T0 RZ, [R4+URZ], RZ ;  /* 0x000000ff04ff79a7 */ /* 0x0003ea00081004ff */
[----:B------:R-:W-:Y:S01]  /*3ba0*/  IMAD.U32 R7, RZ, RZ, UR7 ;  /* 0x00000007ff077e24 */ /* 0x000fe2000f8e00ff */
[----:B------:R-:W2:Y:S04]  /*3bb0*/  SYNCS.PHASECHK.TRANS64.TRYWAIT P0, [UR4+0x1c0], R5 ;  /* 0x0001c005ff0075a7 */ /* 0x000ea80008001104 */
[----:B------:R-:W-:Y:S01]  /*3bc0*/  PRMT R6, R0, 0x654, R7 ;  /* 0x0000065400067816 */ /* 0x000fe20000000007 */
[----:B-1----:R-:W-:Y:S01]  /*3bd0*/  @!P2 IMAD.MOV.U32 R4, RZ, RZ, 0x10 ;  /* 0x00000010ff04a424 */ /* 0x002fe200078e00ff */
[----:B--2---:R-:W-:Y:S06]  /*3be0*/  @!P0 BRA `(.L_x_68) ;  /* 0x0000009800108947 */ /* 0x004fec0003800000 */
.L_x_211:
[----:B------:R-:W-:Y:S01]  /*3bf0*/  ULEA UR8, UR5, UR6, 0x4 ;  /* 0x0000000605087291 */ /* 0x000fe2000f8e20ff */
[----:B------:R-:W-:Y:S01]  /*3c00*/  SEL R3, R6, R3, !P2 ;  /* 0x0000000306037207 */ /* 0x000fe20005000000 */
[----:B------:R-:W-:Y:S01]  /*3c10*/  UIADD3 UR9, UPT, UPT, UR4, 0x1b0, URZ ;  /* 0x000001b004097890 */ /* 0x000fe2000fffe0ff */
[----:B-1----:R-:W-:Y:S01]  /*3c20*/  LEA R2, R11, UR6, 0x3 ;  /* 0x000000060b027c11 */ /* 0x002fe2000f8e18ff */
[----:B------:R-:W-:Y:S01]  /*3c30*/  UIADD3 UR8, UPT, UPT, UR8, 0x220, URZ ;  /* 0x0000022008087890 */ /* 0x000fe2000fffe0ff */
[----:B------:R-:W-:Y:S01]  /*3c40*/  SHF.L.U32 R5, R10, 0x1f, RZ ;  /* 0x0000001f0a057819 */ /* 0x000fe200000006ff */
[----:B------:R1:W-:Y:S01]  /*3c50*/  @!P2 SYNCS.ARRIVE.TRANS64.RED RZ, [R3+URZ], R4 ;  /* 0x0000000403ffa9a7 */ /* 0x0003e200080004ff */
[----:B------:R-:W-:Y:S01]  /*3c60*/  UIADD3 UR4, UPT, UPT, UR5, 0x1, URZ ;  /* 0x0000000105047890 */ /* 0x000fe2000fffe0ff */
[----:B------:R-:W-:-:S03]  /*3c70*/  VIADD R8, R8, 0x1 ;  /* 0x0000000108087836 */ /* 0x000fc60000000000 */
[----:B------:R-:W-:Y:S02]  /*3c80*/  UISETP.NE.AND UP0, UPT, UR4, 0x2, UPT ;  /* 0x000000020400788c */ /* 0x000fe4000bf05270 */
[----:B------:R-:W-:Y:S06]  /*3c90*/  UGETNEXTWORKID.BROADCAST [UR8], [UR9] ;  /* 0x00000000080073ca */ /* 0x000fec0008000100 */
[----:B------:R-:W-:Y:S01]  /*3ca0*/  USEL UR7, URZ, 0x1, UP0 ;  /* 0x00000001ff077887 */ /* 0x000fe20008000000 */
[----:B------:R-:W-:Y:S01]  /*3cb0*/  ISETP.NE.AND P0, PT, R8, 0x2, PT ;  /* 0x000000020800780c */ /* 0x000fe20003f05270 */
[----:B------:R-:W-:Y:S01]  /*3cc0*/  USEL UR5, UR4, URZ, UP0 ;  /* 0x000000ff04057287 */ /* 0x000fe20008000000 */
[----:B------:R-:W2:Y:S03]  /*3cd0*/  SYNCS.PHASECHK.TRANS64.TRYWAIT P1, [R2+URZ+0x1b0], R5 ;  /* 0x0001b005020075a7 */ /* 0x000ea600080211ff */
[----:B------:R-:W-:Y:S01]  /*3ce0*/  LOP3.LUT R12, R12, UR7, RZ, 0x3c, !PT ;  /* 0x000000070c0c7c12 */ /* 0x000fe2000f8e3cff */
[----:B-12---:R-:W-:Y:S07]  /*3cf0*/  @!P1 BRA `(.L_x_69) ;  /* 0x0000009400e49947 */ /* 0x006fee0003800000 */
.L_x_212:
[C---:B------:R-:W-:Y:S01]  /*3d00*/  LEA R4, R11.reuse, UR6, 0x4 ;  /* 0x000000060b047c11 */ /* 0x040fe2000f8e20ff */
[----:B-1----:R-:W-:Y:S01]  /*3d10*/  VIADD R2, R2, 0x1c0 ;  /* 0x000001c002027836 */ /* 0x002fe20000000000 */
[----:B------:R-:W-:Y:S01]  /*3d20*/  SEL R8, R8, RZ, P0 ;  /* 0x000000ff08087207 */ /* 0x000fe20000000000 */
[----:B------:R-:W-:-:S03]  /*3d30*/  VIADD R11, R11, 0x1 ;  /* 0x000000010b0b7836 */ /* 0x000fc60000000000 */
[----:B------:R-:W1:Y:S01]  /*3d40*/  LDS.128 R4, [R4+0x220] ;  /* 0x0002200004047984 */ /* 0x000e620000000c00 */
[----:B------:R-:W-:Y:S02]  /*3d50*/  PRMT R2, RZ, 0x654, R2 ;  /* 0x00000654ff027816 */ /* 0x000fe40000000002 */
[C---:B------:R-:W-:Y:S01]  /*3d60*/  ISETP.NE.AND P1, PT, R11.reuse, 0x2, PT ;  /* 0x000000020b00780c */ /* 0x040fe20003f25270 */
[----:B------:R-:W-:Y:S01]  /*3d70*/  @!PT LDS RZ, [RZ] ;  /* 0x00000000fffff984 */ /* 0x000fe20000000800 */
[----:B------:R-:W-:Y:S01]  /*3d80*/  @!PT LDS RZ, [RZ] ;  /* 0x00000000fffff984 */ /* 0x000fe20000000800 */
[----:B------:R-:W-:Y:S01]  /*3d90*/  @!PT LDS RZ, [RZ] ;  /* 0x00000000fffff984 */ /* 0x000fe20000000800 */
[----:B------:R-:W-:Y:S01]  /*3da0*/  @!PT LDS RZ, [RZ] ;  /* 0x00000000fffff984 */ /* 0x000fe20000000800 */
[----:B------:R2:W-:Y:S06]  /*3db0*/  MEMBAR.ALL.CTA ;  /* 0x0000000000007992 */ /* 0x0005ec0000008000 */
[----:B--2---:R-:W2:Y:S01]  /*3dc0*/  FENCE.VIEW.ASYNC.S ;  /* 0x00000000000073c6 */ /* 0x004ea20000000000 */
[----:B------:R-:W-:Y:S01]  /*3dd0*/  SEL R11, R11, RZ, P1 ;  /* 0x000000ff0b0b7207 */ /* 0x000fe20000800000 */
[----:B--2---:R2:W-:Y:S01]  /*3de0*/  SYNCS.ARRIVE.TRANS64.RED.A1T0 RZ, [R2+URZ], RZ ;  /* 0x000000ff02ff79a7 */ /* 0x0045e200081004ff */
[----:B-1----:R-:W-:-:S02]  /*3df0*/  LOP3.LUT P3, RZ, R6, 0x1, RZ, 0xc0, !PT ;  /* 0x0000000106ff7812 */ /* 0x002fc4000786c0ff */
[----:B------:R-:W-:-:S04]  /*3e00*/  SEL R5, RZ, 0x1, P1 ;  /* 0x00000001ff057807 */ /* 0x000fc80000800000 */
[----:B------:R-:W-:Y:S02]  /*3e10*/  LOP3.LUT R10, R10, R5, RZ, 0x3c, !PT ;  /* 0x000000050a0a7212 */ /* 0x000fe400078e3cff */
[----:B--2---:R-:W-:-:S04]  /*3e20*/  SEL R2, RZ, 0x1, P0 ;  /* 0x00000001ff027807 */ /* 0x004fc80000000000 */
[----:B------:R-:W-:Y:S01]  /*3e30*/  LOP3.LUT R9, R9, R2, RZ, 0x3c, !PT ;  /* 0x0000000209097212 */ /* 0x000fe200078e3cff */
[----:B------:R-:W-:Y:S06]  /*3e40*/  @P3 BRA `(.L_x_70) ;  /* 0xfffffffc002c3947 */ /* 0x000fec000383ffff */
[----:B------:R-:W-:Y:S01]  /*3e50*/  ULEA UR4, UR5, UR6, 0x3 ;  /* 0x0000000605047291 */ /* 0x000fe2000f8e18ff */
[----:B------:R-:W-:-:S08]  /*3e60*/  SHF.L.U32 R3, R12, 0x1f, RZ ;  /* 0x0000001f0c037819 */ /* 0x000fd000000006ff */
[----:B------:R-:W1:Y:S02]  /*3e70*/  SYNCS.PHASECHK.TRANS64 P0, [UR4+0x1c0], R3 ;  /* 0x0001c003ff0075a7 */ /* 0x000e640008001004 */
[----:B-1----:R-:W-:Y:S05]  /*3e80*/  @P0 BRA `(.L_x_71) ;  /* 0x0000000000080947 */ /* 0x002fea0003800000 */
[----:B------:R-:W1:Y:S02]  /*3e90*/  SYNCS.PHASECHK.TRANS64.TRYWAIT P0, [UR4+0x1c0], R3 ;  /* 0x0001c003ff0075a7 */ /* 0x000e640008001104 */
[----:B-1----:R-:W-:Y:S05]  /*3ea0*/  @!P0 BRA `(.L_x_72) ;  /* 0x00000094008c8947 */ /* 0x002fea0003800000 */
.L_x_71:
[----:B------:R-:W-:-:S04]  /*3eb0*/  UIADD3 UR7, UPT, UPT, UR5, 0x1, URZ ;  /* 0x0000000105077890 */ /* 0x000fc8000fffe0ff */
[----:B------:R-:W-:-:S04]  /*3ec0*/  UISETP.NE.AND UP0, UPT, UR7, 0x2, UPT ;  /* 0x000000020700788c */ /* 0x000fc8000bf05270 */
[----:B------:R-:W-:Y:S02]  /*3ed0*/  USEL UR8, URZ, 0x1, UP0 ;  /* 0x00000001ff087887 */ /* 0x000fe40008000000 */
[----:B------:R-:W-:-:S04]  /*3ee0*/  USEL UR7, UR7, URZ, UP0 ;  /* 0x000000ff07077287 */ /* 0x000fc80008000000 */
[----:B------:R-:W-:Y:S01]  /*3ef0*/  ULEA UR7, UR7, UR6, 0x3 ;  /* 0x0000000607077291 */ /* 0x000fe2000f8e18ff */
[----:B-1----:R-:W-:-:S04]  /*3f00*/  LOP3.LUT R3, R12, UR8, RZ, 0x3c, !PT ;  /* 0x000000080c037c12 */ /* 0x002fc8000f8e3cff */
[----:B------:R-:W-:-:S04]  /*3f10*/  SHF.L.U32 R0, R3, 0x1f, RZ ;  /* 0x0000001f03007819 */ /* 0x000fc800000006ff */
[----:B------:R-:W1:Y:S02]  /*3f20*/  SYNCS.PHASECHK.TRANS64 P0, [UR7+0x1c0], R0 ;  /* 0x0001c000ff0075a7 */ /* 0x000e640008001007 */
[----:B-1----:R-:W-:Y:S05]  /*3f30*/  @P0 EXIT ;  /* 0x000000000000094d */ /* 0x002fea0003800000 */
[----:B------:R-:W-:Y:S02]  /*3f40*/  SHF.L.U32 R3, R3, 0x1f, RZ ;  /* 0x0000001f03037819 */ /* 0x000fe400000006ff */
[----:B------:R-:W-:-:S07]  /*3f50*/  MOV R0, UR7 ;  /* 0x0000000700007c02 */ /* 0x000fce0008000f00 */
.L_x_73:
[----:B-1----:R1:W2:Y:S02]  /*3f60*/  SYNCS.PHASECHK.TRANS64.TRYWAIT P0, [R0+URZ+0x1c0], R3 ;  /* 0x0001c003000075a7 */ /* 0x0022a400080011ff */
[----:B--2---:R-:W-:Y:S05]  /*3f70*/  @!P0 NANOSLEEP.SYNCS 0x989680 ;  /* 0x009896800000895d */ /* 0x004fea0003900000 */
[----:B------:R-:W2:Y:S02]  /*3f80*/  @!P0 SYNCS.PHASECHK.TRANS64 P0, [R0+URZ+0x1c0], R3 ;  /* 0x0001c003000085a7 */ /* 0x000ea400080010ff */
[----:B--2---:R-:W-:Y:S05]  /*3f90*/  @P0 EXIT ;  /* 0x000000000000094d */ /* 0x004fea0003800000 */
[----:B------:R-:W-:Y:S05]  /*3fa0*/  BRA `(.L_x_73) ;  /* 0xfffffffc00ec7947 */ /* 0x000fea000383ffff */
.L_x_66:
[----:B------:R-:W-:Y:S05]  /*3fb0*/  BRA.U UP4, `(.L_x_74) ;  /* 0x00000011043c7547 */ /* 0x000fea000b800000 */
[----:B------:R-:W-:Y:S01]  /*3fc0*/  UMOV UR4, 0x40 ;  /* 0x0000004000047882 */ /* 0x000fe20000000000 */
[----:B------:R-:W-:Y:S01]  /*3fd0*/  NOP ;  /* 0x0000000000007918 */ /* 0x000fe20000000000 */
[----:B------:R-:W-:Y:S01]  /*3fe0*/  ULEA UR5, UR45, UR4, 0x18 ;  /* 0x000000042d057291 */ /* 0x000fe2000f8ec0ff */
[----:B------:R-:W-:Y:S02]  /*3ff0*/  UMOV UR6, 0x400 ;  /* 0x0000040000067882 */ /* 0x000fe40000000000 */
[----:B------:R-:W-:-:S06]  /*4000*/  ULEA UR6, UR45, UR6, 0x18 ;  /* 0x000000062d067291 */ /* 0x000fcc000f8ec0ff */
[----:B------:R-:W1:Y:S02]  /*4010*/  LDS.U8 R0, [UR5+0x1c] ;  /* 0x00001c05ff007984 */ /* 0x000e640008000000 */
[----:B-1----:R-:W-:-:S13]  /*4020*/  ISETP.NE.AND P0, PT, R0, RZ, PT ;  /* 0x000000ff0000720c */ /* 0x002fda0003f05270 */
[----:B------:R-:W-:Y:S05]  /*4030*/  @P0 BRA `(.L_x_75) ;  /* 0x0000000400080947 */ /* 0x000fea0003800000 */
[----:B------:R-:W-:Y:S02]  /*4040*/  UISETP.NE.U32.AND UP1, UPT, UR29, 0x1, UPT ;  /* 0x000000011d00788c */ /* 0x000fe4000bf25070 */
[----:B------:R-:W-:-:S07]  /*4050*/  UIADD3 UR7, UPT, UPT, UR5, 0x8, URZ ;  /* 0x0000000805077890 */ /* 0x000fce000fffe0ff */
[----:B------:R-:W-:Y:S05]  /*4060*/  BRA.U !UP1, `(.L_x_76) ;  /* 0x00000001099c7547 */ /* 0x000fea000b800000 */
[----:B------:R-:W-:Y:S01]  /*4070*/  ELECT P0, URZ, PT ;  /* 0x0000000000ff782f */ /* 0x000fe20003800000 */
[----:B------:R-:W-:-:S12]  /*4080*/  BSSY B0, `(.L_x_76) ;  /* 0x0000025000007945 */ /* 0x000fd80003800000 */
[----:B------:R-:W-:Y:S05]  /*4090*/  @!P0 BRA `(.L_x_77) ;  /* 0x00000000008c8947 */ /* 0x000fea0003800000 */
[----:B------:R-:W-:-:S05]  /*40a0*/  UMOV UR4, 0x10 ;  /* 0x0000001000047882 */ /* 0x000fca0000000000 */
[----:B------:R-:W-:Y:S04]  /*40b0*/  DEPBAR.LE SB1, 0x36 ;  /* 0x00009d800000791a */ /* 0x000fe80000000000 */
[----:B------:R-:W1:Y:S02]  /*40c0*/  UTCATOMSWS.2CTA.FIND_AND_SET.ALIGN UP0, UR4, UR4 ;  /* 0x00000004000475e3 */ /* 0x000e640008200800 */
[----:B-1----:R-:W-:Y:S01]  /*40d0*/  MOV R11, UR4 ;  /* 0x00000004000b7c02 */ /* 0x002fe20008000f00 */
[----:B------:R-:W-:Y:S06]  /*40e0*/  BRA.U UP0, `(.L_x_78) ;  /* 0x0000000100187547 */ /* 0x000fec000b800000 */
.L_x_79:
[----:B------:R-:W-:Y:S05]  /*40f0*/  NANOSLEEP 0x64 ;  /* 0x000000640000795d */ /* 0x000fea0003800000 */
[----:B------:R-:W-:-:S05]  /*4100*/  UMOV UR4, 0x10 ;  /* 0x0000001000047882 */ /* 0x000fca0000000000 */
[----:B------:R-:W-:Y:S04]  /*4110*/  DEPBAR.LE SB1, 0x36 ;  /* 0x00009d800000791a */ /* 0x000fe80000000000 */
[----:B------:R-:W1:Y:S02]  /*4120*/  UTCATOMSWS.2CTA.FIND_AND_SET.ALIGN UP0, UR4, UR4 ;  /* 0x00000004000475e3 */ /* 0x000e640008200800 */
[----:B-1----:R-:W-:Y:S01]  /*4130*/  MOV R11, UR4 ;  /* 0x00000004000b7c02 */ /* 0x002fe20008000f00 */
[----:B------:R-:W-:Y:S05]  /*4140*/  BRA.U !UP0, `(.L_x_79) ;  /* 0xfffffffd08e87547 */ /* 0x000fea000b83ffff */
.L_x_78:
[----:B------:R-:W1:Y:S01]  /*4150*/  LDS R7, [UR5+0x10] ;  /* 0x00001005ff077984 */ /* 0x000e620008000800 */
[----:B------:R-:W-:Y:S01]  /*4160*/  IMAD.U32 R5, RZ, RZ, UR6 ;  /* 0x00000006ff057e24 */ /* 0x000fe2000f8e00ff */
[----:B------:R-:W-:-:S03]  /*4170*/  MOV R4, UR28 ;  /* 0x0000001c00047c02 */ /* 0x000fc60008000f00 */
[----:B------:R-:W-:Y:S01]  /*4180*/  VIADD R5, R5, 0x240 ;  /* 0x0000024005057836 */ /* 0x000fe20000000000 */
[----:B-1----:R-:W-:-:S04]  /*4190*/  SHF.L.U32 R7, R7, 0x1f, RZ ;  /* 0x0000001f07077819 */ /* 0x002fc800000006ff */
[----:B------:R-:W1:Y:S02]  /*41a0*/  SYNCS.PHASECHK.TRANS64.TRYWAIT P0, [UR5+0x8], R7 ;  /* 0x00000807ff0075a7 */ /* 0x000e640008001105 */
[----:B-1----:R-:W-:Y:S05]  /*41b0*/  @P0 BRA `(.L_x_80) ;  /* 0x0000000000080947 */ /* 0x002fea0003800000 */
[----:B------:R-:W1:Y:S02]  /*41c0*/  SYNCS.PHASECHK.TRANS64.TRYWAIT P0, [UR5+0x8], R7 ;  /* 0x00000807ff0075a7 */ /* 0x000e640008001105 */
[----:B-1----:R-:W-:Y:S05]  /*41d0*/  @!P0 BRA `(.L_x_81) ;  /* 0x0000009000d88947 */ /* 0x002fea0003800000 */
.L_x_80:
[----:B-1----:R-:W-:Y:S01]  /*41e0*/  HFMA2 R0, -RZ, RZ, 0, 5.9604644775390625e-08 ;  /* 0x00000001ff007431 */ /* 0x002fe200000001ff */
[----:B------:R-:W-:Y:S01]  /*41f0*/  UPRMT UR4, UR28, 0x654, UR7 ;  /* 0x000006541c047896 */ /* 0x000fe20008000007 */
[----:B------:R-:W-:Y:S01]  /*4200*/  IMAD.MOV.U32 R8, RZ, RZ, 0xffff ;  /* 0x0000ffffff087424 */ /* 0x000fe200078e00ff */
[----:B------:R-:W-:Y:S01]  /*4210*/  PRMT R4, R4, 0x654, R5 ;  /* 0x0000065404047816 */ /* 0x000fe20000000005 */
[----:B------:R-:W-:Y:S02]  /*4220*/  IMAD.MOV.U32 R6, RZ, RZ, 0x4 ;  /* 0x00000004ff067424 */ /* 0x000fe400078e00ff */
[----:B------:R-:W-:Y:S01]  /*4230*/  IMAD.SHL.U32 R9, R11, 0x20, RZ ;  /* 0x000000200b097824 */ /* 0x000fe200078e00ff */
[----:B------:R-:W-:Y:S02]  /*4240*/  MOV R5, UR4 ;  /* 0x0000000400057c02 */ /* 0x000fe40008000f00 */
[-C--:B------:R-:W-:Y:S01]  /*4250*/  SHF.L.U32 R8, R8, R11.reuse, RZ ;  /* 0x0000000b08087219 */ /* 0x080fe200000006ff */
[----:B------:R1:W-:Y:S01]  /*4260*/  SYNCS.ARRIVE.TRANS64.RED RZ, [UR4], R6 ;  /* 0x00000006ffff79a7 */ /* 0x0003e20008000404 */
[----:B------:R-:W-:Y:S01]  /*4270*/  SHF.L.U32 R7, R0, R11, RZ ;  /* 0x0000000b00077219 */ /* 0x000fe200000006ff */
[----:B------:R1:W-:Y:S04]  /*4280*/  STS [UR6+0x240], R9 ;  /* 0x00024009ff007988 */ /* 0x0003e80008000806 */
[----:B------:R1:W-:Y:S04]  /*4290*/  STAS [R4.64], R11 ;  /* 0x0000000b04007dbd */ /* 0x0003e8000c0008ff */
[----:B------:R1:W-:Y:S04]  /*42a0*/  ATOMS.OR RZ, [UR5+0x14], R8 ;  /* 0x00001408ffff798c */ /* 0x0003e8000b000005 */
[----:B------:R1:W-:Y:S04]  /*42b0*/  ATOMS.OR RZ, [UR5+0x18], R7 ;  /* 0x00001807ffff798c */ /* 0x0003e8000b000005 */
[----:B------:R1:W-:Y:S02]  /*42c0*/  ATOMS.XOR RZ, [UR5+0x10], R0 ;  /* 0x00001000ffff798c */ /* 0x0003e4000b800005 */
.L_x_77:
[----:B------:R-:W-:Y:S05]  /*42d0*/  BSYNC B0 ;  /* 0x0000000000007941 */ /* 0x000fea0003800000 */
.L_x_76:
[----:B------:R-:W-:Y:S05]  /*42e0*/  BRA.U UP1, `(.L_x_82) ;  /* 0x00000001016c7547 */ /* 0x000fea000b800000 */
[----:B------:R-:W-:-:S03]  /*42f0*/  UMOV UR4, 0xffffffff ;  /* 0xffffffff00047882 */ /* 0x000fc60000000000 */
[----:B------:R-:W-:Y:S05]  /*4300*/  BRA.DIV UR4, `(.L_x_83) ;  /* 0x0000009204a47947 */ /* 0x000fea000b800000 */
[----:B------:R-:W-:-:S13]  /*4310*/  ELECT P0, URZ, PT ;  /* 0x0000000000ff782f */ /* 0x000fda0003800000 */
.L_x_216:
[----:B------:R-:W-:Y:S05]  /*4320*/  @!P0 BRA `(.L_x_82) ;  /* 0x00000000005c8947 */ /* 0x000fea0003800000 */
[----:B-1----:R-:W1:Y:S02]  /*4330*/  LDS R5, [UR5+0x10] ;  /* 0x00001005ff057984 */ /* 0x002e640008000800 */
[----:B-1----:R-:W-:-:S04]  /*4340*/  SHF.L.U32 R5, R5, 0x1f, RZ ;  /* 0x0000001f05057819 */ /* 0x002fc800000006ff */
[----:B------:R-:W1:Y:S02]  /*4350*/  SYNCS.PHASECHK.TRANS64.TRYWAIT P0, [UR5+0x8], R5 ;  /* 0x00000805ff0075a7 */ /* 0x000e640008001105 */
[----:B-1----:R-:W-:Y:S05]  /*4360*/  @P0 BRA `(.L_x_84) ;  /* 0x0000000000080947 */ /* 0x002fea0003800000 */
[----:B------:R-:W1:Y:S02]  /*4370*/  SYNCS.PHASECHK.TRANS64.TRYWAIT P0, [UR5+0x8], R5 ;  /* 0x00000805ff0075a7 */ /* 0x000e640008001105 */
[----:B-1----:R-:W-:Y:S05]  /*4380*/  @!P0 BRA `(.L_x_85) ;  /* 0x0000009000a88947 */ /* 0x002fea0003800000 */
.L_x_84:
[----:B------:R-:W2:Y:S01]  /*4390*/  LDS R7, [UR6+0x240] ;  /* 0x00024006ff077984 */ /* 0x000ea20008000800 */
[----:B-1----:R-:W-:Y:S02]  /*43a0*/  HFMA2 R0, -RZ, RZ, 0, 5.9604644775390625e-08 ;  /* 0x00000001ff007431 */ /* 0x002fe400000001ff */
[----:B------:R-:W-:Y:S01]  /*43b0*/  IMAD.MOV.U32 R4, RZ, RZ, 0xffff ;  /* 0x0000ffffff047424 */ /* 0x000fe200078e00ff */
[----:B------:R-:W-:Y:S01]  /*43c0*/  UPRMT UR4, UR28, 0x654, UR7 ;  /* 0x000006541c047896 */ /* 0x000fe20008000007 */
[----:B--2---:R-:W-:-:S03]  /*43d0*/  IMAD.SHL.U32 R5, R7, 0x20, RZ ;  /* 0x0000002007057824 */ /* 0x004fc600078e00ff */
[-C--:B------:R-:W-:Y:S02]  /*43e0*/  SHF.L.U32 R4, R4, R7.reuse, RZ ;  /* 0x0000000704047219 */ /* 0x080fe400000006ff */
[----:B------:R-:W-:Y:S01]  /*43f0*/  SHF.L.U32 R7, R0, R7, RZ ;  /* 0x0000000700077219 */ /* 0x000fe200000006ff */
[----:B------:R2:W-:Y:S04]  /*4400*/  STS [UR6+0x240], R5 ;  /* 0x00024005ff007988 */ /* 0x0005e80008000806 */
[----:B------:R2:W-:Y:S04]  /*4410*/  ATOMS.OR RZ, [UR5+0x14], R4 ;  /* 0x00001404ffff798c */ /* 0x0005e8000b000005 */
[----:B------:R2:W-:Y:S01]  /*4420*/  ATOMS.OR RZ, [UR5+0x18], R7 ;  /* 0x00001807ffff798c */ /* 0x0005e2000b000005 */
[----:B------:R-:W-:Y:S03]  /*4430*/  SYNCS.ARRIVE.TRANS64.RED.A1T0 RZ, [UR4], RZ ;  /* 0x000000ffffff79a7 */ /* 0x000fe60008100404 */
[----:B------:R2:W-:Y:S01]  /*4440*/  ATOMS.XOR RZ, [UR5+0x10], R0 ;  /* 0x00001000ffff798c */ /* 0x0005e2000b800005 */
[----:B------:R-:W-:Y:S05]  /*4450*/  BRA `(.L_x_82) ;  /* 0x0000000000107947 */ /* 0x000fea0003800000 */
.L_x_75:
[----:B------:R-:W-:Y:S02]  /*4460*/  MOV R0, 0xffffffff ;  /* 0xffffffff00007802 */ /* 0x000fe40000000f00 */
[----:B------:R-:W-:-:S03]  /*4470*/  MOV R4, 0x44a0 ;  /* 0x000044a000047802 */ /* 0x000fc60000000f00 */
[----:B------:R1:W-:Y:S04]  /*4480*/  STS [UR6+0x240], R0 ;  /* 0x00024000ff007988 */ /* 0x0003e80008000806 */
[----:B-1---5:R-:W-:Y:S05]  /*4490*/  CALL.REL.NOINC `($__internal_1_$__cuda_sm10x_tcgen05_guardrail_trap_phase_invalid_during_alloc) ;  /* 0x0000009800487944 */ /* 0x022fea0003c00000 */
.L_x_82:
[----:B------:R-:W-:Y:S05]  /*44a0*/  WARPSYNC.ALL ;  /* 0x0000000000007948 */ /* 0x000fea0003800000 */
[----:B------:R-:W3:Y:S01]  /*44b0*/  S2UR UR4, SR_CgaCtaId ;  /* 0x00000000000479c3 */ /* 0x000ee20000008800 */
[----:B------:R-:W-:Y:S01]  /*44c0*/  UMOV UR13, 0x400 ;  /* 0x00000400000d7882 */ /* 0x000fe20000000000 */
[----:B------:R-:W-:-:S06]  /*44d0*/  NOP ;  /* 0x0000000000007918 */ /* 0x000fcc0000000000 */
[----:B------:R-:W-:Y:S06]  /*44e0*/  BAR.ARV 0x6, 0xa0 ;  /* 0x0182800000007b1d */ /* 0x000fec0000002000 */
[----:B------:R-:W4:Y:S01]  /*44f0*/  LDCU UR6, c[0x0][0x38c] ;  /* 0x00007180ff0677ac */ /* 0x000f220008000800 */
[----:B------:R-:W-:Y:S01]  /*4500*/  LOP3.LUT R3, R3, 0xffff, RZ, 0xc0, !PT ;  /* 0x0000ffff03037812 */ /* 0x000fe200078ec0ff */
[----:B-1----:R-:W-:Y:S01]  /*4510*/  IMAD.MOV.U32 R9, RZ, RZ, 0x1 ;  /* 0x00000001ff097424 */ /* 0x002fe200078e00ff */
[----:B------:R-:W-:Y:S01]  /*4520*/  LOP3.LUT R2, R2, 0xffff, RZ, 0xc0, !PT ;  /* 0x0000ffff02027812 */ /* 0x000fe200078ec0ff */
[----:B------:R-:W-:Y:S01]  /*4530*/  IMAD.MOV.U32 R8, RZ, RZ, RZ ;  /* 0x000000ffff087224 */ /* 0x000fe200078e00ff */
[----:B------:R-:W-:Y:S01]  /*4540*/  R2UR UR16, R3 ;  /* 0x00000000031072ca */ /* 0x000fe200000e0000 */
[----:B------:R-:W-:Y:S01]  /*4550*/  UMOV UR20, URZ ;  /* 0x000000ff00147c82 */ /* 0x000fe20008000000 */
[----:B------:R-:W-:-:S02]  /*4560*/  R2UR UR24, R2 ;  /* 0x00000000021872ca */ /* 0x000fc400000e0000 */
[----:B------:R-:W-:Y:S01]  /*4570*/  CS2R R2, SRZ ;  /* 0x0000000000027805 */ /* 0x000fe2000001ff00 */
[----:B------:R-:W-:Y:S01]  /*4580*/  UMOV UR10, URZ ;  /* 0x000000ff000a7c82 */ /* 0x000fe20008000000 */
[----:B---3--:R-:W-:Y:S02]  /*4590*/  ULEA UR13, UR4, UR13, 0x18 ;  /* 0x0000000d040d7291 */ /* 0x008fe4000f8ec0ff */
[----:B------:R-:W-:Y:S02]  /*45a0*/  UISETP.NE.AND UP3, UPT, UR29, URZ, UPT ;  /* 0x000000ff1d00728c */ /* 0x000fe4000bf65270 */
[----:B------:R-:W-:Y:S02]  /*45b0*/  UIADD3 UR5, UPT, UPT, UR13, 0xc600, URZ ;  /* 0x0000c6000d057890 */ /* 0x000fe4000fffe0ff */
[----:B------:R-:W-:Y:S02]  /*45c0*/  UIADD3 UR4, UPT, UPT, UR13, 0x22600, URZ ;  /* 0x000226000d047890 */ /* 0x000fe4000fffe0ff */
[----:B----4-:R-:W-:Y:S01]  /*45d0*/  UIADD3 UR6, UPT, UPT, UR6, 0x1f, URZ ;  /* 0x0000001f06067890 */ /* 0x010fe2000fffe0ff */
[----:B--2---:R-:W1:Y:S01]  /*45e0*/  LDS R0, [UR13+0x240] ;  /* 0x0002400dff007984 */ /* 0x004e620008000800 */
[----:B------:R-:W-:-:S02]  /*45f0*/  USHF.R.U32.HI UR5, URZ, 0x4, UR5 ;  /* 0x00000004ff057899 */ /* 0x000fc40008011605 */
[----:B------:R-:W-:Y:S02]  /*4600*/  USHF.R.S32.HI UR21, URZ, 0x1f, UR6 ;  /* 0x0000001fff157899 */ /* 0x000fe40008011406 */
[----:B------:R-:W-:Y:S02]  /*4610*/  USHF.R.U32.HI UR4, URZ, 0x4, UR4 ;  /* 0x00000004ff047899 */ /* 0x000fe40008011604 */
[----:B------:R-:W-:Y:S02]  /*4620*/  ULEA.HI UR21, UR21, UR6, URZ, 0x5 ;  /* 0x0000000615157291 */ /* 0x000fe4000f8f28ff */
[----:B------:R-:W-:Y:S02]  /*4630*/  ULOP3.LUT UR5, UR5, 0x3fff, URZ, 0xc0, !UPT ;  /* 0x00003fff05057892 */ /* 0x000fe4000f8ec0ff */
[----:B------:R-:W-:Y:S02]  /*4640*/  USHF.R.S32.HI UR21, URZ, 0x5, UR21 ;  /* 0x00000005ff157899 */ /* 0x000fe40008011415 */
[----:B------:R-:W-:-:S02]  /*4650*/  ULOP3.LUT UR18, UR4, 0x3fff, URZ, 0xc0, !UPT ;  /* 0x00003fff04127892 */ /* 0x000fc4000f8ec0ff */
[----:B------:R-:W-:Y:S02]  /*4660*/  UISETP.LT.AND UP0, UPT, UR21, 0x1, UPT ;  /* 0x000000011500788c */ /* 0x000fe4000bf01270 */
[----:B------:R-:W-:Y:S02]  /*4670*/  ULOP3.LUT UR17, UR5, 0x10000, URZ, 0xfc, !UPT ;  /* 0x0001000005117892 */ /* 0x000fe4000f8efcff */
[----:B------:R-:W-:Y:S02]  /*4680*/  ULOP3.LUT UR18, UR18, 0x10000, URZ, 0xfc, !UPT ;  /* 0x0001000012127892 */ /* 0x000fe4000f8efcff */
[----:B------:R-:W-:Y:S01]  /*4690*/  USEL UR25, UR21, 0x1, !UP0 ;  /* 0x0000000115197887 */ /* 0x000fe2000c000000 */
[----:B------:R-:W-:Y:S01]  /*46a0*/  UMOV UR11, URZ ;  /* 0x000000ff000b7c82 */ /* 0x000fe20008000000 */
[----:B------:R-:W-:Y:S01]  /*46b0*/  UMOV UR22, 0x0 ;  /* 0x0000000000167882 */ /* 0x000fe20000000000 */
[----:B------:R-:W-:Y:S01]  /*46c0*/  UMOV UR23, 0x10400490 ;  /* 0x1040049000177882 */ /* 0x000fe20000000000 */
[----:B-1----:R-:W-:-:S15]  /*46d0*/  R2UR UR26, R0 ;  /* 0x00000000001a72ca */ /* 0x002fde00000e0000 */
.L_x_93:
[C---:B------:R-:W-:Y:S02]  /*46e0*/  LEA R0, R8.reuse, UR13, 0x3 ;  /* 0x0000000d08007c11 */ /* 0x040fe4000f8e18ff */
[----:B------:R-:W-:Y:S02]  /*46f0*/  SHF.L.U32 R5, R3, 0x1f, RZ ;  /* 0x0000001f03057819 */ /* 0x000fe400000006ff */
[----:B------:R-:W-:Y:S02]  /*4700*/  LEA R4, R8, UR13, 0x4 ;  /* 0x0000000d08047c11 */ /* 0x000fe4000f8e20ff */
[----:B------:R-:W1:Y:S02]  /*4710*/  SYNCS.PHASECHK.TRANS64.TRYWAIT P0, [R0+URZ+0x1b0], R5 ;  /* 0x0001b005000075a7 */ /* 0x000e6400080011ff */
[----:B-1-3--:R-:W-:Y:S05]  /*4720*/  @!P0 BRA `(.L_x_86) ;  /* 0x0000008c00d88947 */ /* 0x00afea0003800000 */
.L_x_217:
[----:B-1----:R-:W1:Y:S01]  /*4730*/  LDS.128 R4, [R4+0x220] ;  /* 0x0002200004047984 */ /* 0x002e620000000c00 */
[----:B------:R-:W-:Y:S02]  /*4740*/  VIADD R0, R0, 0x1c0 ;  /* 0x000001c000007836 */ /* 0x000fe40000000000 */
[----:B------:R-:W-:Y:S01]  /*4750*/  VIADD R8, R8, 0x1 ;  /* 0x0000000108087836 */ /* 0x000fe20000000000 */
[----:B------:R-:W-:Y:S01]  /*4760*/  @!PT LDS RZ, [RZ] ;  /* 0x00000000fffff984 */ /* 0x000fe20000000800 */
[----:B------:R-:W-:Y:S01]  /*4770*/  @!PT LDS RZ, [RZ] ;  /* 0x00000000fffff984 */ /* 0x000fe20000000800 */
[----:B------:R-:W-:Y:S01]  /*4780*/  @!PT LDS RZ, [RZ] ;  /* 0x00000000fffff984 */ /* 0x000fe20000000800 */
[----:B------:R-:W-:Y:S01]  /*4790*/  @!PT LDS RZ, [RZ] ;  /* 0x00000000fffff984 */ /* 0x000fe20000000800 */
[----:B------:R2:W-:Y:S06]  /*47a0*/  MEMBAR.ALL.CTA ;  /* 0x0000000000007992 */ /* 0x0005ec0000008000 */
[----:B--2---:R-:W2:Y:S01]  /*47b0*/  FENCE.VIEW.ASYNC.S ;  /* 0x00000000000073c6 */ /* 0x004ea20000000000 */
[----:B------:R-:W-:-:S04]  /*47c0*/  PRMT R0, RZ, 0x654, R0 ;  /* 0x00000654ff007816 */ /* 0x000fc80000000000 */
[----:B--2---:R2:W-:Y:S01]  /*47d0*/  SYNCS.ARRIVE.TRANS64.RED.A1T0 RZ, [R0+URZ], RZ ;  /* 0x000000ff00ff79a7 */ /* 0x0045e200081004ff */
[----:B-1----:R-:W-:Y:S01]  /*47e0*/  LOP3.LUT P1, RZ, R6, 0x1, RZ, 0xc0, !PT ;  /* 0x0000000106ff7812 */ /* 0x002fe2000782c0ff */
[----:B--2---:R-:W-:-:S12]  /*47f0*/  BRA.U UP3, `(.L_x_87) ;  /* 0x0000000103cc7547 */ /* 0x004fd8000b800000 */
[----:B------:R-:W1:Y:S01]  /*4800*/  LDCU UR4, c[0x0][0x38c] ;  /* 0x00007180ff0477ac */ /* 0x000e620008000800 */
[----:B------:R-:W-:Y:S02]  /*4810*/  PLOP3.LUT P2, PT, PT, PT, PT, 0x80, 0x8 ;  /* 0x000000000008781c */ /* 0x000fe40003f4f070 */
[----:B------:R-:W-:Y:S01]  /*4820*/  SHF.L.U32 R5, R9, 0x1f, RZ ;  /* 0x0000001f09057819 */ /* 0x000fe200000006ff */
[----:B------:R-:W-:Y:S02]  /*4830*/  ULEA UR19, UR20, UR13, 0x3 ;  /* 0x0000000d14137291 */ /* 0x000fe4000f8e18ff */
[----:B-1----:R-:W-:-:S06]  /*4840*/  UISETP.GE.AND UP0, UPT, UR4, 0x1, UPT ;  /* 0x000000010400788c */ /* 0x002fcc000bf06270 */
[----:B------:R-:W-:-:S05]  /*4850*/  PLOP3.LUT P0, PT, PT, PT, UP0, 0x80, 0x8 ;  /* 0x000000000008781c */ /* 0x000fca0003f0f008 */
[----:B------:R-:W-:-:S08]  /*4860*/  @UP0 ULEA UR4, UR10, UR13, 0x3 ;  /* 0x0000000d0a040291 */ /* 0x000fd0000f8e18ff */
[----:B------:R-:W-:-:S04]  /*4870*/  @P0 SHF.L.U32 R0, R2, 0x1f, RZ ;  /* 0x0000001f02000819 */ /* 0x000fc800000006ff */
[----:B------:R1:W2:Y:S01]  /*4880*/  @P0 SYNCS.PHASECHK.TRANS64.TRYWAIT P2, [UR4], R0 ;  /* 0x00000000ff0005a7 */ /* 0x0002a20008041104 */
[----:B------:R-:W3:Y:S02]  /*4890*/  SYNCS.PHASECHK.TRANS64.TRYWAIT P0, [UR19+0x1e0], R5 ;  /* 0x0001e005ff0075a7 */ /* 0x000ee40008001113 */
[----:B-123--:R-:W-:Y:S05]  /*48a0*/  @!P0 BRA `(.L_x_88) ;  /* 0x0000008c008c8947 */ /* 0x00efea0003800000 */
.L_x_219:
[----:B------:R-:W-:Y:S01]  /*48b0*/  UMOV UR14, UR11 ;  /* 0x0000000b000e7c82 */ /* 0x000fe20008000000 */
[----:B------:R-:W-:Y:S05]  /*48c0*/  BRA.U !UP0, `(.L_x_89) ;  /* 0x0000000108887547 */ /* 0x000fea000b800000 */
[----:B------:R-:W-:Y:S02]  /*48d0*/  UIADD3 UR14, UPT, UPT, UR25, UR11, URZ ;  /* 0x0000000b190e7290 */ /* 0x000fe4000fffe0ff */
[----:B------:R-:W-:Y:S02]  /*48e0*/  ULEA UR15, UR20, UR26, 0x8 ;  /* 0x0000001a140f7291 */ /* 0x000fe4000f8e40ff */
[----:B------:R-:W-:Y:S01]  /*48f0*/  UPLOP3.LUT UP2, UPT, UPT, UPT, UPT, 0x40, 0x4 ;  /* 0x000000000004789c */ /* 0x000fe20003f4e870 */
[----:B------:R-:W-:Y:S01]  /*4900*/  UMOV UR12, UR21 ;  /* 0x00000015000c7c82 */ /* 0x000fe20008000000 */
[----:B------:R-:W-:-:S09]  /*4910*/  UMOV UR5, UR10 ;  /* 0x0000000a00057c82 */ /* 0x000fd20008000000 */
.L_x_92:
[----:B--2---:R-:W-:Y:S01]  /*4920*/  ULEA UR6, UR5, UR13, 0x3 ;  /* 0x0000000d05067291 */ /* 0x004fe2000f8e18ff */
[----:B---3--:R-:W-:Y:S11]  /*4930*/  @P2 BRA `(.L_x_90) ;  /* 0x00000000000c2947 */ /* 0x008ff60003800000 */
[----:B-1----:R-:W-:Y:S04]  /*4940*/  SHF.L.U32 R5, R2, 0x1f, RZ ;  /* 0x0000001f02057819 */ /* 0x002fe800000006ff */
[----:B------:R-:W1:Y:S02]  /*4950*/  SYNCS.PHASECHK.TRANS64.TRYWAIT P0, [UR6], R5 ;  /* 0x00000005ff0075a7 */ /* 0x000e640008001106 */
[----:B-1----:R-:W-:Y:S05]  /*4960*/  @!P0 BRA `(.L_x_91) ;  /* 0x0000008c00748947 */ /* 0x002fea0003800000 */
.L_x_90:
[----:B------:R-:W-:Y:S01]  /*4970*/  UISETP.NE.AND UP0, UPT, UR12, 0x1, UPT ;  /* 0x000000010c00788c */ /* 0x000fe2000bf05270 */
[----:B------:R-:W-:Y:S01]  /*4980*/  PLOP3.LUT P2, PT, PT, PT, PT, 0x80, 0x8 ;  /* 0x000000000008781c */ /* 0x000fe20003f4f070 */
[----:B------:R-:W-:Y:S02]  /*4990*/  UIADD3 UR4, UPT, UPT, UR5, 0x1, URZ ;  /* 0x0000000105047890 */ /* 0x000fe4000fffe0ff */
[----:B------:R-:W-:Y:S02]  /*49a0*/  ULEA UR8, UR5, UR18, 0x8 ;  /* 0x0000001205087291 */ /* 0x000fe4000f8e40ff */
[----:B------:R-:W-:Y:S01]  /*49b0*/  UISETP.NE.AND UP1, UPT, UR4, 0x16, UPT ;  /* 0x000000160400788c */ /* 0x000fe2000bf25270 */
[----:B------:R-:W-:Y:S01]  /*49c0*/  PLOP3.LUT P0, PT, PT, PT, UP0, 0x80, 0x8 ;  /* 0x000000000008781c */ /* 0x000fe20003f0f008 */
[----:B------:R-:W-:Y:S02]  /*49d0*/  UIADD3 UR11, UPT, UPT, UR11, 0x1, URZ ;  /* 0x000000010b0b7890 */ /* 0x000fe4000fffe0ff */
[----:B------:R-:W-:Y:S02]  /*49e0*/  USEL UR7, URZ, 0x1, UP1 ;  /* 0x00000001ff077887 */ /* 0x000fe40008800000 */
[----:B------:R-:W-:Y:S01]  /*49f0*/  USEL UR10, UR4, URZ, UP1 ;  /* 0x000000ff040a7287 */ /* 0x000fe20008800000 */
[----:B------:R-:W-:Y:S01]  /*4a00*/  UMOV UR9, 0xc0004010 ;  /* 0xc000401000097882 */ /* 0x000fe20000000000 */
[----:B------:R-:W-:Y:S02]  /*4a10*/  UIADD3 UR12, UPT, UPT, UR12, -0x1, URZ ;  /* 0xffffffff0c0c7890 */ /* 0x000fe4000fffe0ff */
[----:B------:R-:W-:Y:S01]  /*4a20*/  LOP3.LUT R2, R2, UR7, RZ, 0x3c, !PT ;  /* 0x0000000702027c12 */ /* 0x000fe2000f8e3cff */
[----:B------:R-:W-:Y:S01]  /*4a30*/  @UP0 ULEA UR4, UR10, UR13, 0x3 ;  /* 0x0000000d0a040291 */ /* 0x000fe2000f8e18ff */
[----:B------:R-:W-:Y:S02]  /*4a40*/  UMOV UR7, 0xc0004010 ;  /* 0xc000401000077882 */ /* 0x000fe40000000000 */
[----:B-1----:R-:W-:Y:S01]  /*4a50*/  @P0 SHF.L.U32 R0, R2, 0x1f, RZ ;  /* 0x0000001f02000819 */ /* 0x002fe200000006ff */
[----:B------:R-:W-:Y:S05]  /*4a60*/  UISETP.NE.AND UP0, UPT, UR11, UR14, UPT ;  /* 0x0000000e0b00728c */ /* 0x000fea000bf05270 */
[----:B------:R2:W3:Y:S01]  /*4a70*/  @P0 SYNCS.PHASECHK.TRANS64.TRYWAIT P2, [UR4], R0 ;  /* 0x00000000ff0005a7 */ /* 0x0004e20008041104 */
[----:B------:R-:W-:Y:S02]  /*4a80*/  UIADD3 UR4, UPT, UPT, UR6, 0xb0, URZ ;  /* 0x000000b006047890 */ /* 0x000fe4000fffe0ff */
[----:B------:R-:W-:Y:S03]  /*4a90*/  ULEA UR6, UR5, UR17, 0x8 ;  /* 0x0000001105067291 */ /* 0x000fe6000f8e40ff */
[----:B------:R-:W-:Y:S06]  /*4aa0*/  UMOV UR5, UR10 ;  /* 0x0000000a00057c82 */ /* 0x000fec0008000000 */
[----:B------:R2:W-:Y:S01]  /*4ab0*/  UTCQMMA.2CTA gdesc[UR6], gdesc[UR8], tmem[UR15], tmem[UR22], idesc[UR23], UP2 ;  /* 0x00ff1608060075ea */ /* 0x0005e2000920030f */
[----:B------:R-:W-:Y:S01]  /*4ac0*/  UPLOP3.LUT UP2, UPT, UPT, UPT, UPT, 0x80, 0x8 ;  /* 0x000000000008789c */ /* 0x000fe20003f4f070 */
[----:B------:R2:W-:Y:S01]  /*4ad0*/  UTCBAR.2CTA.MULTICAST [UR4], URZ, UR16 ;  /* 0x000000ff040073e9 */ /* 0x0005e20008200810 */
[----:B------:R-:W-:Y:S09]  /*4ae0*/  BRA.U UP0, `(.L_x_92) ;  /* 0xfffffffd008c7547 */ /* 0x000ff2000b83ffff */
.L_x_89:
[----:B--2---:R-:W-:Y:S01]  /*4af0*/  UIADD3 UR4, UPT, UPT, UR19, 0x1d0, URZ ;  /* 0x000001d013047890 */ /* 0x004fe2000fffe0ff */
[----:B------:R-:W-:-:S08]  /*4b00*/  UMOV UR11, UR14 ;  /* 0x0000000e000b7c82 */ /* 0x000fd00008000000 */
[----:B------:R2:W-:Y:S01]  /*4b10*/  UTCBAR.2CTA.MULTICAST [UR4], URZ, UR24 ;  /* 0x000000ff040073e9 */ /* 0x0005e20008200818 */
[----:B------:R-:W-:Y:S02]  /*4b20*/  NOP ;  /* 0x0000000000007918 */ /* 0x000fe40000000000 */
.L_x_87:
[----:B--2---:R-:W-:Y:S01]  /*4b30*/  UIADD3 UR4, UPT, UPT, UR20, 0x1, URZ ;  /* 0x0000000114047890 */ /* 0x004fe2000fffe0ff */
[----:B------:R-:W-:-:S03]  /*4b40*/  ISETP.NE.AND P0, PT, R8, 0x2, PT ;  /* 0x000000020800780c */ /* 0x000fc60003f05270 */
[----:B------:R-:W-:Y:S01]  /*4b50*/  UISETP.NE.AND UP0, UPT, UR4, 0x2, UPT ;  /* 0x000000020400788c */ /* 0x000fe2000bf05270 */
[----:B-1----:R-:W-:Y:S02]  /*4b60*/  SEL R0, RZ, 0x1, P0 ;  /* 0x00000001ff007807 */ /* 0x002fe40000000000 */
[----:B------:R-:W-:Y:S01]  /*4b70*/  SEL R8, R8, RZ, P0 ;  /* 0x000000ff08087207 */ /* 0x000fe20000000000 */
[----:B------:R-:W-:Y:S01]  /*4b80*/  USEL UR5, URZ, 0x1, UP0 ;  /* 0x00000001ff057887 */ /* 0x000fe20008000000 */
[----:B------:R-:W-:Y:S01]  /*4b90*/  LOP3.LUT R3, R3, R0, RZ, 0x3c, !PT ;  /* 0x0000000003037212 */ /* 0x000fe200078e3cff */
[----:B------:R-:W-:-:S04]  /*4ba0*/  USEL UR20, UR4, URZ, UP0 ;  /* 0x000000ff04147287 */ /* 0x000fc80008000000 */
[----:B------:R-:W-:Y:S01]  /*4bb0*/  LOP3.LUT R9, R9, UR5, RZ, 0x3c, !PT ;  /* 0x0000000509097c12 */ /* 0x000fe2000f8e3cff */
[----:B------:R-:W-:Y:S07]  /*4bc0*/  @P1 BRA `(.L_x_93) ;  /* 0xfffffff800c41947 */ /* 0x000fee000383ffff */
[----:B------:R-:W1:Y:S01]  /*4bd0*/  S2UR UR8, SR_CgaCtaId ;  /* 0x00000000000879c3 */ /* 0x000e620000008800 */
[----:B------:R-:W-:Y:S01]  /*4be0*/  ELECT P0, URZ, PT ;  /* 0x0000000000ff782f */ /* 0x000fe20003800000 */
[----:B------:R-:W-:Y:S01]  /*4bf0*/  HFMA2 R0, -RZ, RZ, 0, 5.9604644775390625e-08 ;  /* 0x00000001ff007431 */ /* 0x000fe200000001ff */
[----:B------:R-:W-:-:S05]  /*4c00*/  UMOV UR4, 0x40 ;  /* 0x0000004000047882 */ /* 0x000fca0000000000 */
[----:B------:R-:W-:Y:S01]  /*4c10*/  UVIRTCOUNT.DEALLOC.SMPOOL 0x80 ;  /* 0x000000800000784c */ /* 0x000fe20000000000 */
[----:B------:R-:W-:Y:S02]  /*4c20*/  UISETP.NE.AND UP0, UPT, UR29, URZ, UPT ;  /* 0x000000ff1d00728c */ /* 0x000fe4000bf05270 */
[----:B-1----:R-:W-:-:S09]  /*4c30*/  ULEA UR8, UR8, UR4, 0x18 ;  /* 0x0000000408087291 */ /* 0x002fd2000f8ec0ff */
[----:B------:R1:W-:Y:S01]  /*4c40*/  @P0 STS.U8 [UR8+0x1c], R0 ;  /* 0x00001c00ff000988 */ /* 0x0003e20008000008 */
[----:B------:R-:W-:Y:S05]  /*4c50*/  BRA.U UP0, `(.L_x_94) ;  /* 0x0000000100587547 */ /* 0x000fea000b800000 */
[----:B------:R-:W-:Y:S01]  /*4c60*/  UIADD3 UR5, UPT, UPT, UR13, 0x1e0, URZ ;  /* 0x000001e00d057890 */ /* 0x000fe2000fffe0ff */
[----:B------:R-:W-:-:S03]  /*4c70*/  SHF.L.U32 R3, R9, 0x1f, RZ ;  /* 0x0000001f09037819 */ /* 0x000fc600000006ff */
[----:B------:R-:W-:-:S09]  /*4c80*/  ULEA UR4, UR20, UR5, 0x3 ;  /* 0x0000000514047291 */ /* 0x000fd2000f8e18ff */
[----:B------:R-:W2:Y:S02]  /*4c90*/  SYNCS.PHASECHK.TRANS64.TRYWAIT P0, [UR4], R3 ;  /* 0x00000003ff0075a7 */ /* 0x000ea40008001104 */
[----:B--2---:R-:W-:Y:S05]  /*4ca0*/  @!P0 BRA `(.L_x_95) ;  /* 0x0000008800bc8947 */ /* 0x004fea0003800000 */
.L_x_222:
[----:B------:R-:W-:-:S04]  /*4cb0*/  UIADD3 UR4, UPT, UPT, UR20, 0x1, URZ ;  /* 0x0000000114047890 */ /* 0x000fc8000fffe0ff */
[----:B------:R-:W-:-:S04]  /*4cc0*/  UISETP.NE.AND UP1, UPT, UR4, 0x2, UPT ;  /* 0x000000020400788c */ /* 0x000fc8000bf25270 */
[----:B------:R-:W-:Y:S02]  /*4cd0*/  USEL UR6, URZ, 0x1, UP1 ;  /* 0x00000001ff067887 */ /* 0x000fe40008800000 */
[----:B------:R-:W-:-:S04]  /*4ce0*/  USEL UR4, UR4, URZ, UP1 ;  /* 0x000000ff04047287 */ /* 0x000fc80008800000 */
[----:B------:R-:W-:Y:S01]  /*4cf0*/  ULEA UR4, UR4, UR5, 0x3 ;  /* 0x0000000504047291 */ /* 0x000fe2000f8e18ff */
[----:B-1----:R-:W-:-:S04]  /*4d00*/  LOP3.LUT R3, R9, UR6, RZ, 0x3c, !PT ;  /* 0x0000000609037c12 */ /* 0x002fc8000f8e3cff */
[----:B------:R-:W-:Y:S01]  /*4d10*/  SHF.L.U32 R3, R3, 0x1f, RZ ;  /* 0x0000001f03037819 */ /* 0x000fe200000006ff */
[----:B------:R-:W-:-:S04]  /*4d20*/  IMAD.U32 R0, RZ, RZ, UR4 ;  /* 0x00000004ff007e24 */ /* 0x000fc8000f8e00ff */
[----:B------:R1:W2:Y:S03]  /*4d30*/  SYNCS.PHASECHK.TRANS64.TRYWAIT P0, [R0+URZ], R3 ;  /* 0x00000003000075a7 */ /* 0x0002a600080011ff */
[----:B--2---:R-:W-:Y:S05]  /*4d40*/  @!P0 NANOSLEEP.SYNCS 0x989680 ;  /* 0x009896800000895d */ /* 0x004fea0003900000 */
[----:B------:R-:W2:Y:S02]  /*4d50*/  @!P0 SYNCS.PHASECHK.TRANS64 P0, [R0+URZ], R3 ;  /* 0x00000003000085a7 */ /* 0x000ea400080010ff */
[----:B--2---:R-:W-:Y:S05]  /*4d60*/  @P0 BRA `(.L_x_96) ;  /* 0x0000000000200947 */ /* 0x004fea0003800000 */
.L_x_97:
[----:B--2---:R2:W4:Y:S02]  /*4d70*/  SYNCS.PHASECHK.TRANS64.TRYWAIT P0, [R0+URZ], R3 ;  /* 0x00000003000075a7 */ /* 0x00452400080011ff */
[----:B----4-:R-:W-:Y:S05]  /*4d80*/  @!P0 NANOSLEEP.SYNCS 0x989680 ;  /* 0x009896800000895d */ /* 0x010fea0003900000 */
[----:B------:R-:W4:Y:S02]  /*4d90*/  @!P0 SYNCS.PHASECHK.TRANS64 P0, [R0+URZ], R3 ;  /* 0x00000003000085a7 */ /* 0x000f2400080010ff */
[----:B----4-:R-:W-:Y:S05]  /*4da0*/  @!P0 BRA `(.L_x_97) ;  /* 0xfffffffc00f08947 */ /* 0x010fea000383ffff */
[----:B------:R-:W-:Y:S05]  /*4db0*/  BRA `(.L_x_96) ;  /* 0x00000000000c7947 */ /* 0x000fea0003800000 */
.L_x_94:
[----:B------:R-:W-:-:S04]  /*4dc0*/  UIADD3 UR4, UPT, UPT, UR13, 0x210, URZ ;  /* 0x000002100d047890 */ /* 0x000fc8000fffe0ff */
[----:B------:R-:W-:-:S09]  /*4dd0*/  UPRMT UR4, UR28, 0x654, UR4 ;  /* 0x000006541c047896 */ /* 0x000fd20008000004 */
[----:B------:R-:W-:Y:S03]  /*4de0*/  SYNCS.ARRIVE.TRANS64.RED.A1T0 RZ, [UR4], RZ ;  /* 0x000000ffffff79a7 */ /* 0x000fe60008100404 */
.L_x_96:
[----:B-12---:R-:W-:Y:S01]  /*4df0*/  SHF.L.U32 R3, RZ, 0x1f, RZ ;  /* 0x0000001fff037819 */ /* 0x006fe200000006ff */
[----:B------:R-:W-:Y:S01]  /*4e00*/  UIADD3 UR4, UPT, UPT, UR13, 0x210, URZ ;  /* 0x000002100d047890 */ /* 0x000fe2000fffe0ff */
[----:B------:R-:W-:Y:S02]  /*4e10*/  PLOP3.LUT P0, PT, PT, PT, UP0, 0x80, 0x8 ;  /* 0x000000000008781c */ /* 0x000fe40003f0f008 */
[----:B------:R-:W1:Y:S02]  /*4e20*/  SYNCS.PHASECHK.TRANS64.TRYWAIT P1, [UR13+0x210], R3 ;  /* 0x00021003ff0075a7 */ /* 0x000e64000802110d */
[----:B-1----:R-:W-:Y:S09]  /*4e30*/  @!P1 BRA `(.L_x_98) ;  /* 0x0000008800709947 */ /* 0x002ff20003800000 */
.L_x_224:
[----:B------:R-:W-:Y:S01]  /*4e40*/  @!UP0 UPRMT UR4, UR28, 0x654, UR4 ;  /* 0x000006541c048896 */ /* 0x000fe20008000004 */
[----:B------:R-:W-:Y:S01]  /*4e50*/  UMOV UR5, 0xffff ;  /* 0x0000ffff00057882 */ /* 0x000fe20000000000 */
[----:B------:R-:W-:-:S07]  /*4e60*/  UMOV UR6, 0x1 ;  /* 0x0000000100067882 */ /* 0x000fce0000000000 */
[----:B------:R-:W-:Y:S01]  /*4e70*/  @!P0 SYNCS.ARRIVE.TRANS64.RED.A1T0 RZ, [UR4], RZ ;  /* 0x000000ffffff89a7 */ /* 0x000fe20008100404 */
[----:B------:R-:W-:Y:S01]  /*4e80*/  NOP ;  /* 0x0000000000007918 */ /* 0x000fe20000000000 */
[----:B-1----:R-:W1:Y:S01]  /*4e90*/  LDS R0, [UR8+0x14] ;  /* 0x00001408ff007984 */ /* 0x002e620008000800 */
[----:B------:R-:W-:-:S04]  /*4ea0*/  ULOP3.LUT UR4, UR26, 0xffff, URZ, 0xc0, !UPT ;  /* 0x0000ffff1a047892 */ /* 0x000fc8000f8ec0ff */
[----:B------:R-:W-:-:S04]  /*4eb0*/  USHF.R.U32.HI UR4, URZ, 0x5, UR4 ;  /* 0x00000005ff047899 */ /* 0x000fc80008011604 */
[----:B------:R-:W-:Y:S02]  /*4ec0*/  USHF.L.U32 UR5, UR5, UR4, URZ ;  /* 0x0000000405057299 */ /* 0x000fe400080006ff */
[----:B------:R-:W-:-:S04]  /*4ed0*/  USHF.L.U32 UR4, UR6, UR4, URZ ;  /* 0x0000000406047299 */ /* 0x000fc800080006ff */
[----:B-1----:R-:W-:-:S04]  /*4ee0*/  LOP3.LUT R0, R0, UR5, RZ, 0xc0, !PT ;  /* 0x0000000500007c12 */ /* 0x002fc8000f8ec0ff */
[----:B------:R-:W-:-:S13]  /*4ef0*/  ISETP.NE.AND P0, PT, R0, UR5, PT ;  /* 0x0000000500007c0c */ /* 0x000fda000bf05270 */
[----:B------:R-:W-:Y:S05]  /*4f00*/  @P0 BRA `(.L_x_99) ;  /* 0x0000000000580947 */ /* 0x000fea0003800000 */
[----:B------:R-:W1:Y:S02]  /*4f10*/  LDS R0, [UR8+0x18] ;  /* 0x00001808ff007984 */ /* 0x000e640008000800 */
[----:B-1----:R-:W-:-:S04]  /*4f20*/  LOP3.LUT R0, R0, UR4, RZ, 0xc0, !PT ;  /* 0x0000000400007c12 */ /* 0x002fc8000f8ec0ff */
[----:B------:R-:W-:-:S13]  /*4f30*/  ISETP.NE.AND P0, PT, R0, UR4, PT ;  /* 0x0000000400007c0c */ /* 0x000fda000bf05270 */
[----:B------:R-:W-:Y:S05]  /*4f40*/  @P0 BRA `(.L_x_100) ;  /* 0x00000000003c0947 */ /* 0x000fea0003800000 */
[----:B------:R-:W1:Y:S01]  /*4f50*/  S2R R2, SR_LANEID ;  /* 0x0000000000027919 */ /* 0x000e620000000000 */
[----:B------:R-:W-:Y:S01]  /*4f60*/  ULOP3.LUT UR5, URZ, UR5, URZ, 0x33, !UPT ;  /* 0x00000005ff057292 */ /* 0x000fe2000f8e33ff */
[----:B------:R-:W-:Y:S01]  /*4f70*/  LOP3.LUT R4, RZ, UR4, RZ, 0x33, !PT ;  /* 0x00000004ff047c12 */ /* 0x000fe2000f8e33ff */
[----:B------:R-:W-:Y:S02]  /*4f80*/  VOTEU.ANY UR4, UPT, PT ;  /* 0x0000000000047886 */ /* 0x000fe400038e0100 */
[----:B------:R-:W-:Y:S01]  /*4f90*/  UFLO.U32 UR4, UR4 ;  /* 0x00000004000472bd */ /* 0x000fe200080e0000 */
[----:B------:R-:W2:Y:S01]  /*4fa0*/  REDUX UR6, R4 ;  /* 0x00000000040673c4 */ /* 0x000ea20000000000 */
[----:B------:R-:W-:-:S06]  /*4fb0*/  IMAD.U32 R0, RZ, RZ, UR5 ;  /* 0x00000005ff007e24 */ /* 0x000fcc000f8e00ff */
[----:B------:R4:W-:Y:S01]  /*4fc0*/  UTCATOMSWS.AND URZ, UR5 ;  /* 0x0000000500ff79e3 */ /* 0x0009e20008000000 */
[----:B------:R-:W3:Y:S01]  /*4fd0*/  REDUX UR7, R0 ;  /* 0x00000000000773c4 */ /* 0x000ee20000000000 */
[----:B-1----:R-:W-:Y:S01]  /*4fe0*/  ISETP.EQ.U32.AND P0, PT, R2, UR4, PT ;  /* 0x0000000402007c0c */ /* 0x002fe2000bf02070 */
[----:B--2---:R-:W-:Y:S01]  /*4ff0*/  IMAD.U32 R2, RZ, RZ, UR6 ;  /* 0x00000006ff027e24 */ /* 0x004fe2000f8e00ff */
[----:B---3--:R-:W-:-:S11]  /*5000*/  MOV R3, UR7 ;  /* 0x0000000700037c02 */ /* 0x008fd60008000f00 */
[----:B------:R4:W-:Y:S04]  /*5010*/  @P0 ATOMS.AND RZ, [UR8+0x14], R3 ;  /* 0x00001403ffff098c */ /* 0x0009e8000a800008 */
[----:B------:R4:W-:Y:S01]  /*5020*/  @P0 ATOMS.AND RZ, [UR8+0x18], R2 ;  /* 0x00001802ffff098c */ /* 0x0009e2000a800008 */
[----:B------:R-:W-:Y:S05]  /*5030*/  BRA `(.L_x_101) ;  /* 0x0000000000147947 */ /* 0x000fea0003800000 */
.L_x_100:
[----:B------:R-:W-:Y:S02]  /*5040*/  MOV R2, 0x5060 ;  /* 0x0000506000027802 */ /* 0x000fe40000000f00 */
[----:B---3-5:R-:W-:Y:S05]  /*5050*/  CALL.REL.NOINC `($__internal_0_$__cuda_sm10x_tcgen05_guardrail_trap_col_being_dealloced_not_returned_by_alloc) ;  /* 0x0000008c004c7944 */ /* 0x028fea0003c00000 */
[----:B------:R-:W-:Y:S05]  /*5060*/  BRA `(.L_x_101) ;  /* 0x0000000000087947 */ /* 0x000fea0003800000 */
.L_x_99:
[----:B------:R-:W-:Y:S02]  /*5070*/  MOV R2, 0x5090 ;  /* 0x0000509000027802 */ /* 0x000fe40000000f00 */
[----:B---3-5:R-:W-:Y:S05]  /*5080*/  CALL.REL.NOINC `($__internal_2_$__cuda_sm10x_tcgen05_guardrail_trap_unallocated_columns_being_dealloced) ;  /* 0x0000008c00587944 */ /* 0x028fea0003c00000 */
.L_x_101:
[----:B------:R-:W-:Y:S01]  /*5090*/  NOP ;  /* 0x0000000000007918 */ /* 0x000fe20000000000 */
[----:B----4-:R-:W-:Y:S05]  /*50a0*/  EXIT ;  /* 0x000000000000794d */ /* 0x010fea0003800000 */
.L_x_74:
[----:B------:R-:W-:-:S09]  /*50b0*/  UISETP.NE.OR UP0, UPT, UR25, 0x3, !UP3 ;  /* 0x000000031900788c */ /* 0x000fd2000df05670 */
[----:B------:R-:W-:Y:S05]  /*50c0*/  BRA.U UP0, `(.L_x_102) ;  /* 0x0000001100547547 */ /* 0x000fea000b800000 */
[----:B------:R-:W1:Y:S01]  /*50d0*/  LDCU UR31, c[0x0][0x370] ;  /* 0x00006e00ff1f77ac */ /* 0x000e620008000800 */
[----:B------:R-:W2:Y:S01]  /*50e0*/  LDC.64 R16, c[0x0][0x348] ;  /* 0x0000d200ff107b82 */ /* 0x000ea20000000a00 */
[----:B------:R-:W-:Y:S02]  /*50f0*/  HFMA2 R13, -RZ, RZ, 0, 0 ;  /* 0x00000000ff0d7431 */ /* 0x000fe400000001ff */
[----:B------:R-:W-:Y:S01]  /*5100*/  IMAD.MOV.U32 R15, RZ, RZ, 0x1 ;  /* 0x00000001ff0f7424 */ /* 0x000fe200078e00ff */
[----:B------:R-:W1:Y:S01]  /*5110*/  LDCU.128 UR48, c[0x0][0xb10] ;  /* 0x00016200ff3077ac */ /* 0x000e620008000c00 */
[----:B------:R-:W-:Y:S01]  /*5120*/  IMAD.MOV.U32 R14, RZ, RZ, RZ ;  /* 0x000000ffff0e7224 */ /* 0x000fe200078e00ff */
[----:B------:R-:W-:Y:S01]  /*5130*/  MOV R7, 0x2000 ;  /* 0x0000200000077802 */ /* 0x000fe20000000f00 */
[----:B------:R-:W3:Y:S01]  /*5140*/  LDCU UR30, c[0x0][0x374] ;  /* 0x00006e80ff1e77ac */ /* 0x000ee20008000800 */
[----:B------:R-:W4:Y:S01]  /*5150*/  LDC.64 R2, c[0x0][0x888] ;  /* 0x00022200ff027b82 */ /* 0x000f220000000a00 */
[----:B------:R-:W3:Y:S01]  /*5160*/  LDCU UR15, c[0x0][0xb0c] ;  /* 0x00016180ff0f77ac */ /* 0x000ee20008000800 */
[----:B------:R-:W2:Y:S06]  /*5170*/  LDCU UR40, c[0x0][0xb20] ;  /* 0x00016400ff2877ac */ /* 0x000eac0008000800 */
[----:B------:R-:W4:Y:S01]  /*5180*/  LDC.64 R4, c[0x0][0x890] ;  /* 0x00022400ff047b82 */ /* 0x000f220000000a00 */
[----:B------:R-:W2:Y:S01]  /*5190*/  LDCU UR4, c[0x0][0xb30] ;  /* 0x00016600ff0477ac */ /* 0x000ea20008000800 */
[----:B------:R-:W-:Y:S01]  /*51a0*/  UMOV UR21, 0x400 ;  /* 0x0000040000157882 */ /* 0x000fe20000000000 */
[----:B-1----:R-:W-:-:S02]  /*51b0*/  UIMAD.WIDE.U32 UR6, UR31, UR48, URZ ;  /* 0x000000301f0672a5 */ /* 0x002fc4000f8e00ff */
[----:B---3--:R-:W-:Y:S02]  /*51c0*/  UIMAD.WIDE.U32 UR8, UR30, UR51, URZ ;  /* 0x000000331e0872a5 */ /* 0x008fe4000f8e00ff */
[----:B------:R-:W-:Y:S02]  /*51d0*/  ULEA UR21, UR45, UR21, 0x18 ;  /* 0x000000152d157291 */ /* 0x000fe4000f8ec0ff */
[----:B------:R-:W-:Y:S02]  /*51e0*/  UPLOP3.LUT UP3, UPT, UPT, UPT, UPT, 0x40, 0x4 ;  /* 0x000000000004789c */ /* 0x000fe40003f6e870 */
[----:B------:R-:W-:Y:S01]  /*51f0*/  UIADD3 UR37, UPT, UPT, UR21, 0x178, URZ ;  /* 0x0000017815257890 */ /* 0x000fe2000fffe0ff */
[----:B------:R-:W-:Y:S01]  /*5200*/  UMOV UR6, UR7 ;  /* 0x0000000700067c82 */ /* 0x000fe20008000000 */
[----:B------:R-:W-:Y:S01]  /*5210*/  UMOV UR38, UR9 ;  /* 0x0000000900267c82 */ /* 0x000fe20008000000 */
[----:B------:R-:W-:Y:S02]  /*5220*/  UISETP.GE.AND UP0, UPT, UR42, 0x1, UPT ;  /* 0x000000012a00788c */ /* 0x000fe4000bf06270 */
[----:B------:R-:W-:Y:S01]  /*5230*/  UISETP.NE.AND UP4, UPT, UR42, 0x1, UPT ;  /* 0x000000012a00788c */ /* 0x000fe2000bf85270 */
[----:B------:R-:W1:Y:S01]  /*5240*/  LDCU.64 UR22, c[0x0][0xb28] ;  /* 0x00016500ff1677ac */ /* 0x000e620008000a00 */
[----:B------:R-:W-:-:S02]  /*5250*/  UISETP.NE.AND UP6, UPT, UR15, 0x1, UPT ;  /* 0x000000010f00788c */ /* 0x000fc4000bfc5270 */
[----:B------:R-:W-:Y:S02]  /*5260*/  UISETP.NE.AND UP5, UPT, UR50, 0x1, UPT ;  /* 0x000000013200788c */ /* 0x000fe4000bfa5270 */
[----:B------:R-:W-:Y:S02]  /*5270*/  UIADD3 UR33, UPT, UPT, UR21, 0x160, URZ ;  /* 0x0000016015217890 */ /* 0x000fe4000fffe0ff */
[----:B------:R-:W-:Y:S02]  /*5280*/  UIADD3 UR25, UPT, UPT, UR21, 0x168, URZ ;  /* 0x0000016815197890 */ /* 0x000fe4000fffe0ff */
[----:B------:R-:W-:Y:S02]  /*5290*/  UIADD3 UR17, UPT, UPT, UR21, 0x170, URZ ;  /* 0x0000017015117890 */ /* 0x000fe4000fffe0ff */
[----:B------:R-:W-:Y:S02]  /*52a0*/  UPRMT UR37, UR45, 0x654, UR37 ;  /* 0x000006542d257896 */ /* 0x000fe40008000025 */
[----:B------:R-:W-:-:S02]  /*52b0*/  USHF.R.U32.HI UR39, URZ, UR49, UR6 ;  /* 0x00000031ff277299 */ /* 0x000fc40008011606 */
[----:B--2---:R-:W-:Y:S02]  /*52c0*/  USHF.R.U32.HI UR38, URZ, UR40, UR38 ;  /* 0x00000028ff267299 */ /* 0x004fe40008011626 */
[----:B------:R-:W-:-:S11]  /*52d0*/  UISETP.NE.AND UP2, UPT, UR4, 0x1, UPT ;  /* 0x000000010400788c */ /* 0x000fd6000bf45270 */
.L_x_113:
[C---:B------:R-:W-:Y:S02]  /*52e0*/  LEA R12, R14.reuse, UR21, 0x3 ;  /* 0x000000150e0c7c11 */ /* 0x040fe4000f8e18ff */
[----:B------:R-:W-:Y:S02]  /*52f0*/  SHF.L.U32 R9, R13, 0x1f, RZ ;  /* 0x0000001f0d097819 */ /* 0x000fe400000006ff */
[----:B------:R-:W-:Y:S02]  /*5300*/  LEA R10, R14, UR21, 0x4 ;  /* 0x000000150e0a7c11 */ /* 0x000fe4000f8e20ff */
[----:B--2---:R-:W2:Y:S02]  /*5310*/  SYNCS.PHASECHK.TRANS64.TRYWAIT P0, [R12+URZ+0x1b0], R9 ;  /* 0x0001b0090c0075a7 */ /* 0x004ea400080011ff */
[----:B--2---:R-:W-:Y:S05]  /*5320*/  @!P0 BRA `(.L_x_103) ;  /* 0x00000084004c8947 */ /* 0x004fea0003800000 */
.L_x_225:
[----:B--2---:R-:W2:Y:S01]  /*5330*/  LDS.128 R8, [R10+0x220] ;  /* 0x000220000a087984 */ /* 0x004ea20000000c00 */
[----:B------:R-:W-:Y:S01]  /*5340*/  UISETP.GE.AND UP0, UPT, UR42, 0x1, UPT ;  /* 0x000000012a00788c */ /* 0x000fe2000bf06270 */
[----:B------:R-:W-:Y:S01]  /*5350*/  @!PT LDS RZ, [RZ] ;  /* 0x00000000fffff984 */ /* 0x000fe20000000800 */
[----:B------:R-:W-:Y:S01]  /*5360*/  @!PT LDS RZ, [RZ] ;  /* 0x00000000fffff984 */ /* 0x000fe20000000800 */
[----:B------:R-:W-:Y:S01]  /*5370*/  @!PT LDS RZ, [RZ] ;  /* 0x00000000fffff984 */ /* 0x000fe20000000800 */
[----:B------:R-:W-:Y:S01]  /*5380*/  @!PT LDS RZ, [RZ] ;  /* 0x00000000fffff984 */ /* 0x000fe20000000800 */
[----:B------:R3:W-:Y:S06]  /*5390*/  MEMBAR.ALL.CTA ;  /* 0x0000000000007992 */ /* 0x0007ec0000008000 */
[----:B---3--:R-:W3:Y:S01]  /*53a0*/  FENCE.VIEW.ASYNC.S ;  /* 0x00000000000073c6 */ /* 0x008ee20000000000 */
[----:B--2---:R-:W-:Y:S11]  /*53b0*/  LOP3.LUT P0, RZ, R10, 0x1, RZ, 0xc0, !PT ;  /* 0x000000010aff7812 */ /* 0x004ff6000780c0ff */
[----:B------:R-:W-:Y:S02]  /*53c0*/  @!UPT UIADD3 URZ, UPT, UPT, URZ, URZ, URZ ;  /* 0x000000fffffff290 */ /* 0x000fe4000fffe0ff */
[----:B---3--:R-:W-:Y:S01]  /*53d0*/  VOTEU.ANY UP1, P0 ;  /* 0x0000000000ff7886 */ /* 0x008fe20000020100 */
[----:B------:R-:W-:Y:S11]  /*53e0*/  PLOP3.LUT P0, PT, PT, PT, UP1, 0x80, 0x8 ;  /* 0x000000000008781c */ /* 0x000ff60003f0f018 */
[----:B------:R-:W-:Y:S02]  /*53f0*/  @!UPT UIADD3 URZ, UPT, UPT, URZ, URZ, URZ ;  /* 0x000000fffffff290 */ /* 0x000fe4000fffe0ff */
[----:B------:R-:W-:Y:S02]  /*5400*/  @P0 SHF.R.U32.HI R0, RZ, 0x10, R9 ;  /* 0x00000010ff000819 */ /* 0x000fe40000011609 */
[----:B------:R-:W-:Y:S02]  /*5410*/  @P0 MOV R6, R8 ;  /* 0x0000000800060202 */ /* 0x000fe40000000f00 */
[----:B------:R-:W-:Y:S01]  /*5420*/  @P0 R2UR UR4, R0 ;  /* 0x00000000000402ca */ /* 0x000fe200000e0000 */
[----:B------:R-:W-:Y:S01]  /*5430*/  VIADD R0, R12, 0x1c0 ;  /* 0x000001c00c007836 */ /* 0x000fe20000000000 */
[----:B------:R-:W-:Y:S02]  /*5440*/  @P0 LOP3.LUT R8, R9, 0xffff, RZ, 0xc0, !PT ;  /* 0x0000ffff09080812 */ /* 0x000fe400078ec0ff */
[----:B------:R-:W-:Y:S02]  /*5450*/  @P0 R2UR UR6, R6 ;  /* 0x00000000060602ca */ /* 0x000fe400000e0000 */
[----:B------:R-:W-:Y:S02]  /*5460*/  PRMT R0, RZ, 0x654, R0 ;  /* 0x00000654ff007816 */ /* 0x000fe40000000000 */
[----:B------:R-:W-:Y:S02]  /*5470*/  @P0 R2UR UR5, R8 ;  /* 0x00000000080502ca */ /* 0x000fe400000e0000 */
[----:B------:R2:W-:Y:S03]  /*5480*/  SYNCS.ARRIVE.TRANS64.RED.A1T0 RZ, [R0+URZ], RZ ;  /* 0x000000ff00ff79a7 */ /* 0x0005e600081004ff */
[----:B------:R-:W-:Y:S04]  /*5490*/  @UP1 UMOV UR29, UR4 ;  /* 0x00000004001d1c82 */ /* 0x000fe80008000000 */
[----:B------:R-:W-:Y:S04]  /*54a0*/  @UP1 UMOV UR14, UR6 ;  /* 0x00000006000e1c82 */ /* 0x000fe80008000000 */
[----:B------:R-:W-:Y:S01]  /*54b0*/  @UP1 UMOV UR13, UR5 ;  /* 0x00000005000d1c82 */ /* 0x000fe20008000000 */
[----:B------:R-:W-:Y:S05]  /*54c0*/  BRA.U !UP0, `(.L_x_104) ;  /* 0x0000000108a47547 */ /* 0x000fea000b800000 */
[----:B------:R-:W-:Y:S02]  /*54d0*/  UIMAD.WIDE.U32 UR18, UR13, UR51, URZ ;  /* 0x000000330d1272a5 */ /* 0x000fe4000f8e00ff */
[----:B------:R-:W-:Y:S02]  /*54e0*/  UIMAD.WIDE.U32 UR26, UR14, UR48, URZ ;  /* 0x000000300e1a72a5 */ /* 0x000fe4000f8e00ff */
[----:B------:R-:W-:Y:S02]  /*54f0*/  USEL UR4, UR30, UR38, !UP5 ;  /* 0x000000261e047287 */ /* 0x000fe4000e800000 */
[----:B------:R-:W-:Y:S02]  /*5500*/  USEL UR7, UR31, UR39, !UP6 ;  /* 0x000000271f077287 */ /* 0x000fe4000f000000 */
[----:B-1----:R-:W-:Y:S02]  /*5510*/  UIMAD.WIDE.U32 UR8, UR4, UR22, URZ ;  /* 0x00000016040872a5 */ /* 0x002fe4000f8e00ff */
[----:B------:R-:W-:Y:S01]  /*5520*/  UIMAD.WIDE.U32 UR10, UR7, UR22, URZ ;  /* 0x00000016070a72a5 */ /* 0x000fe2000f8e00ff */
[----:B------:R-:W-:Y:S02]  /*5530*/  UMOV UR5, UR19 ;  /* 0x0000001300057c82 */ /* 0x000fe40008000000 */
[----:B------:R-:W-:Y:S03]  /*5540*/  USHF.R.U32.HI UR6, URZ, UR40, UR5 ;  /* 0x00000028ff067299 */ /* 0x000fe60008011605 */
[----:B------:R-:W-:Y:S01]  /*5550*/  UMOV UR5, UR27 ;  /* 0x0000001b00057c82 */ /* 0x000fe20008000000 */
[----:B------:R-:W-:Y:S02]  /*5560*/  USEL UR6, UR13, UR6, !UP5 ;  /* 0x000000060d067287 */ /* 0x000fe4000e800000 */
[----:B------:R-:W-:Y:S03]  /*5570*/  USHF.R.U32.HI UR12, URZ, UR49, UR5 ;  /* 0x00000031ff0c7299 */ /* 0x000fe60008011605 */
[----:B------:R-:W-:Y:S02]  /*5580*/  UMOV UR5, UR9 ;  /* 0x0000000900057c82 */ /* 0x000fe40008000000 */
[----:B------:R-:W-:Y:S03]  /*5590*/  @UP4 USHF.R.U32.HI UR4, URZ, UR23, UR5 ;  /* 0x00000017ff044299 */ /* 0x000fe60008011605 */
[----:B------:R-:W-:Y:S01]  /*55a0*/  UMOV UR5, UR11 ;  /* 0x0000000b00057c82 */ /* 0x000fe20008000000 */
[----:B------:R-:W-:Y:S02]  /*55b0*/  UIMAD UR4, UR42, UR4, URZ ;  /* 0x000000042a0472a4 */ /* 0x000fe4000f8e02ff */
[----:B------:R-:W-:Y:S02]  /*55c0*/  @UP4 USHF.R.U32.HI UR7, URZ, UR23, UR5 ;  /* 0x00000017ff074299 */ /* 0x000fe40008011605 */
[----:B------:R-:W-:Y:S02]  /*55d0*/  UIMAD.WIDE.U32 UR10, UR6, UR22, URZ ;  /* 0x00000016060a72a5 */ /* 0x000fe4000f8e00ff */
[----:B------:R-:W-:Y:S02]  /*55e0*/  USEL UR5, UR14, UR12, !UP6 ;  /* 0x0000000c0e057287 */ /* 0x000fe4000f000000 */
[----:B------:R-:W-:Y:S02]  /*55f0*/  UIMAD UR8, UR42, UR7, URZ ;  /* 0x000000072a0872a4 */ /* 0x000fe4000f8e02ff */
[----:B------:R-:W-:Y:S03]  /*5600*/  UISETP.GE.AND UP0, UPT, UR6, UR4, UPT ;  /* 0x000000040600728c */ /* 0x000fe6000bf06270 */
[----:B------:R-:W-:Y:S01]  /*5610*/  UMOV UR4, UR11 ;  /* 0x0000000b00047c82 */ /* 0x000fe20008000000 */
[----:B------:R-:W-:Y:S02]  /*5620*/  UISETP.GE.OR UP0, UPT, UR5, UR8, UP0 ;  /* 0x000000080500728c */ /* 0x000fe40008706670 */
[----:B------:R-:W-:Y:S02]  /*5630*/  USHF.R.U32.HI UR4, URZ, UR23, UR4 ;  /* 0x00000017ff047299 */ /* 0x000fe40008011604 */
[----:B------:R-:W-:Y:S02]  /*5640*/  UIMAD.WIDE.U32 UR8, UR5, UR22, URZ ;  /* 0x00000016050872a5 */ /* 0x000fe4000f8e00ff */
[----:B------:R-:W-:Y:S04]  /*5650*/  USEL UR10, UR6, UR4, !UP4 ;  /* 0x00000004060a7287 */ /* 0x000fe8000e000000 */
[----:B------:R-:W-:Y:S01]  /*5660*/  UIADD3 UR11, UPT, UPT, -UR10, URZ, URZ ;  /* 0x000000ff0a0b7290 */ /* 0x000fe2000fffe1ff */
[----:B------:R-:W-:Y:S02]  /*5670*/  @!UP0 UMOV UR4, UR9 ;  /* 0x0000000900048c82 */ /* 0x000fe40008000000 */
[----:B------:R-:W-:Y:S02]  /*5680*/  @!UP0 USHF.R.U32.HI UR4, URZ, UR23, UR4 ;  /* 0x00000017ff048299 */ /* 0x000fe40008011604 */
[----:B------:R-:W-:Y:S02]  /*5690*/  UIMAD UR8, UR42, UR11, UR6 ;  /* 0x0000000b2a0872a4 */ /* 0x000fe4000f8e0206 */
[----:B------:R-:W-:Y:S04]  /*56a0*/  @!UP0 USEL UR4, UR5, UR4, !UP4 ;  /* 0x0000000405048287 */ /* 0x000fe8000e000000 */
[----:B------:R-:W-:Y:S02]  /*56b0*/  @!UP0 UIMAD UR8, UR7, UR8, UR4 ;  /* 0x00000008070882a4 */ /* 0x000fe4000f8e0204 */
[----:B------:R-:W-:Y:S02]  /*56c0*/  @!UP0 UIADD3 UR9, UPT, UPT, UR10, -UR4, URZ ;  /* 0x800000040a098290 */ /* 0x000fe4000fffe0ff */
[----:B------:R-:W-:Y:S02]  /*56d0*/  UIADD3 UR4, UPT, UPT, -UR5, URZ, URZ ;  /* 0x000000ff05047290 */ /* 0x000fe4000fffe1ff */
[----:B------:R-:W-:Y:S02]  /*56e0*/  UIADD3 UR7, UPT, UPT, -UR6, URZ, URZ ;  /* 0x000000ff06077290 */ /* 0x000fe4000fffe1ff */
[----:B------:R-:W-:Y:S02]  /*56f0*/  @!UP0 UIMAD UR6, UR9, UR42, UR5 ;  /* 0x0000002a090682a4 */ /* 0x000fe4000f8e0205 */
[----:B------:R-:W-:Y:S02]  /*5700*/  UIMAD UR14, UR15, UR4, UR14 ;  /* 0x000000040f0e72a4 */ /* 0x000fe4000f8e020e */
[----:B------:R-:W-:Y:S01]  /*5710*/  UIMAD UR13, UR50, UR7, UR13 ;  /* 0x00000007320d72a4 */ /* 0x000fe2000f8e020d */
[----:B------:R-:W-:Y:S02]  /*5720*/  @!UP0 UMOV UR5, UR8 ;  /* 0x0000000800058c82 */ /* 0x000fe40008000000 */
[----:B------:R-:W-:Y:S02]  /*5730*/  UIMAD UR14, UR5, UR15, UR14 ;  /* 0x0000000f050e72a4 */ /* 0x000fe4000f8e020e */
[----:B------:R-:W-:Y:S11]  /*5740*/  UIMAD UR13, UR6, UR50, UR13 ;  /* 0x00000032060d72a4 */ /* 0x000ff6000f8e020d */
[----:B------:R-:W-:Y:S01]  /*5750*/  @!UPT UIADD3 URZ, UPT, UPT, URZ, URZ, URZ ;  /* 0x000000fffffff290 */ /* 0x000fe2000fffe0ff */
.L_x_104:
[----:B------:R-:W3:Y:S01]  /*5760*/  @!UP2 LDCU.128 UR8, c[0x0][0xb10] ;  /* 0x00016200ff08a7ac */ /* 0x000ee20008000c00 */
[C---:B----4-:R-:W-:Y:S02]  /*5770*/  ISETP.NE.U32.AND P1, PT, R4.reuse, RZ, PT ;  /* 0x000000ff0400720c */ /* 0x050fe40003f25070 */
[----:B------:R-:W-:Y:S02]  /*5780*/  ISETP.NE.U32.AND P0, PT, R4, RZ, PT ;  /* 0x000000ff0400720c */ /* 0x000fe40003f05070 */
[C---:B------:R-:W-:Y:S02]  /*5790*/  ISETP.NE.AND.EX P1, PT, R5.reuse, RZ, PT, P1 ;  /* 0x000000ff0500720c */ /* 0x040fe40003f25310 */
[----:B------:R-:W-:Y:S01]  /*57a0*/  ISETP.NE.AND.EX P0, PT, R5, RZ, PT, P0 ;  /* 0x000000ff0500720c */ /* 0x000fe20003f05300 */
[----:B------:R-:W4:Y:S01]  /*57b0*/  @!UP2 LDCU UR5, c[0x0][0xb0c] ;  /* 0x00016180ff05a7ac */ /* 0x000f220008000800 */
[----:B------:R-:W-:Y:S01]  /*57c0*/  SHF.L.U32 R9, R15, 0x1f, RZ ;  /* 0x0000001f0f097819 */ /* 0x000fe200000006ff */
[----:B------:R-:W-:Y:S02]  /*57d0*/  USHF.L.U32 UR35, UR16, 0x7, URZ ;  /* 0x0000000710237899 */ /* 0x000fe400080006ff */
[----:B------:R-:W-:Y:S02]  /*57e0*/  USHF.L.U32 UR34, UR20, 0x8, URZ ;  /* 0x0000000814227899 */ /* 0x000fe400080006ff */
[----:B---3--:R-:W-:Y:S07]  /*57f0*/  UIMAD.WIDE.U32 UR6, UR14, UR8, URZ ;  /* 0x000000080e0672a5 */ /* 0x008fee000f8e00ff */
[----:B------:R-:W-:Y:S01]  /*5800*/  @!UP2 UMOV UR4, UR7 ;  /* 0x000000070004ac82 */ /* 0x000fe20008000000 */
[----:B----4-:R-:W-:Y:S02]  /*5810*/  @!UP2 UISETP.NE.AND UP0, UPT, UR5, 0x1, UPT ;  /* 0x000000010500a88c */ /* 0x010fe4000bf05270 */
[----:B------:R-:W-:Y:S02]  /*5820*/  @!UP2 USHF.R.U32.HI UR4, URZ, UR9, UR4 ;  /* 0x00000009ff04a299 */ /* 0x000fe40008011604 */
[----:B------:R-:W-:Y:S02]  /*5830*/  UIMAD.WIDE.U32 UR6, UR13, UR11, URZ ;  /* 0x0000000b0d0672a5 */ /* 0x000fe4000f8e00ff */
[----:B------:R-:W-:Y:S02]  /*5840*/  @!UP2 USEL UR8, UR14, UR4, !UP0 ;  /* 0x000000040e08a287 */ /* 0x000fe4000c000000 */
[----:B------:R-:W-:Y:S03]  /*5850*/  @!UP2 UISETP.NE.AND UP0, UPT, UR10, 0x1, UPT ;  /* 0x000000010a00a88c */ /* 0x000fe6000bf05270 */
[----:B------:R-:W-:Y:S02]  /*5860*/  @!UP2 UMOV UR6, UR7 ;  /* 0x000000070006ac82 */ /* 0x000fe40008000000 */
[----:B------:R-:W3:Y:S02]  /*5870*/  @!UP2 LDCU UR4, c[0x0][0xb20] ;  /* 0x00016400ff04a7ac */ /* 0x000ee40008000800 */
[----:B---3--:R-:W-:Y:S04]  /*5880*/  @!UP2 USHF.R.U32.HI UR6, URZ, UR4, UR6 ;  /* 0x00000004ff06a299 */ /* 0x008fe80008011606 */
[----:B------:R-:W-:Y:S04]  /*5890*/  @!UP2 USEL UR6, UR13, UR6, !UP0 ;  /* 0x000000060d06a287 */ /* 0x000fe8000c000000 */
[----:B------:R-:W-:Y:S02]  /*58a0*/  @!UP2 UIADD3 UR4, UPT, UPT, -UR8, UR6, URZ ;  /* 0x000000060804a290 */ /* 0x000fe4000fffe1ff */
[----:B------:R-:W-:Y:S02]  /*58b0*/  @!UP2 UIADD3 UR6, UPT, UPT, UR8, -UR6, URZ ;  /* 0x800000060806a290 */ /* 0x000fe4000fffe0ff */
[----:B------:R-:W-:Y:S02]  /*58c0*/  @!UP2 UIMAD UR14, UR4, UR5, UR14 ;  /* 0x00000005040ea2a4 */ /* 0x000fe4000f8e020e */
[----:B------:R-:W-:Y:S01]  /*58d0*/  @!UP2 UIMAD UR13, UR6, UR10, UR13 ;  /* 0x0000000a060da2a4 */ /* 0x000fe2000f8e020d */
[----:B------:R-:W-:Y:S11]  /*58e0*/  BRA.U UP3, `(.L_x_105) ;  /* 0x0000000103107547 */ /* 0x000ff6000b800000 */
[----:B--2---:R-:W-:Y:S04]  /*58f0*/  MOV R0, UR44 ;  /* 0x0000002c00007c02 */ /* 0x004fe80008000f00 */
[----:B------:R-:W-:Y:S04]  /*5900*/  SHF.L.U32 R11, R0, 0x1f, RZ ;  /* 0x0000001f000b7819 */ /* 0x000fe800000006ff */
[----:B------:R-:W2:Y:S02]  /*5910*/  SYNCS.PHASECHK.TRANS64.TRYWAIT P2, [UR21+0x1a8], R11 ;  /* 0x0001a80bff0075a7 */ /* 0x000ea40008041115 */
[----:B--2---:R-:W-:Y:S05]  /*5920*/  @!P2 BRA `(.L_x_106) ;  /* 0x0000007c00e0a947 */ /* 0x004fea0003800000 */
.L_x_105:
[----:B------:R-:W-:Y:S05]  /*5930*/  @!P1 BRA `(.L_x_107) ;  /* 0x0000000000309947 */ /* 0x000fea0003800000 */
[----:B------:R-:W-:Y:S01]  /*5940*/  ISETP.NE.U32.AND P1, PT, R2, RZ, PT ;  /* 0x000000ff0200720c */ /* 0x000fe20003f25070 */
[----:B------:R-:W3:Y:S01]  /*5950*/  LDCU.64 UR4, c[0x0][0x358] ;  /* 0x00006b00ff0477ac */ /* 0x000ee20008000a00 */
[----:B------:R-:W-:Y:S02]  /*5960*/  IMAD.MOV.U32 R162, RZ, RZ, 0x1 ;  /* 0x00000001ffa27424 */ /* 0x000fe400078e00ff */
[----:B------:R-:W-:Y:S11]  /*5970*/  ISETP.NE.AND.EX P1, PT, R3, RZ, PT, P1 ;  /* 0x000000ff0300720c */ /* 0x000ff60003f25310 */
[----:B------:R-:W-:Y:S02]  /*5980*/  @!UPT UIADD3 URZ, UPT, UPT, URZ, URZ, URZ ;  /* 0x000000fffffff290 */ /* 0x000fe4000fffe0ff */
[----:B--2---:R-:W2:Y:S01]  /*5990*/  @P1 LDC.64 R10, c[0x0][0x888] ;  /* 0x00022200ff0a1b82 */ /* 0x004ea20000000a00 */
[----:B------:R-:W-:Y:S04]  /*59a0*/  @P1 IMAD R0, R4, UR36, RZ ;  /* 0x0000002404001c24 */ /* 0x000fe8000f8e02ff */
[----:B--2---:R-:W-:Y:S04]  /*59b0*/  @P1 IMAD.WIDE R10, R0, 0x4, R10 ;  /* 0x00000004000a1825 */ /* 0x004fe800078e020a */
[----:B------:R-:W-:Y:S01]  /*59c0*/  HFMA2 R0, -RZ, RZ, 0, 5.9604644775390625e-08 ;  /* 0x00000001ff007431 */ /* 0x000fe200000001ff */
[----:B---3-5:R3:W5:Y:S04]  /*59d0*/  @P1 LDG.E R73, desc[UR4][R10.64] ;  /* 0x000000040a491981 */ /* 0x028768000c1e1900 */
[----:B------:R-:W-:Y:S01]  /*59e0*/  @!P1 PRMT R162, R0, 0x7610, R162 ;  /* 0x0000761000a29816 */ /* 0x000fe200000000a2 */
[----:B---3--:R-:W4:Y:S06]  /*59f0*/  @!P1 LDC R73, c[0x0][0x880] ;  /* 0x00022000ff499b82 */ /* 0x008f2c0000000800 */
.L_x_107:
[----:B----45:R-:W-:Y:S01]  /*5a00*/  @!P0 FSETP.EQ.AND P1, PT, R73, RZ, PT ;  /* 0x000000ff4900820b */ /* 0x030fe20003f22000 */
[----:B------:R-:W-:Y:S01]  /*5a10*/  @!UPT UIADD3 URZ, UPT, UPT, URZ, URZ, URZ ;  /* 0x000000fffffff290 */ /* 0x000fe2000fffe0ff */
[----:B------:R-:W-:Y:S11]  /*5a20*/  @!P0 BRA `(.L_x_108) ;  /* 0x0000000000188947 */ /* 0x000ff60003800000 */
[----:B------:R-:W-:Y:S02]  /*5a30*/  LOP3.LUT P0, RZ, R162, 0xff, RZ, 0xc0, !PT ;  /* 0x000000ffa2ff7812 */ /* 0x000fe4000780c0ff */
[----:B------:R-:W-:Y:S04]  /*5a40*/  ISETP.NE.U32.AND P1, PT, R2, RZ, PT ;  /* 0x000000ff0200720c */ /* 0x000fe80003f25070 */
[----:B------:R-:W-:Y:S04]  /*5a50*/  ISETP.NE.AND.EX P1, PT, R3, RZ, PT, P1 ;  /* 0x000000ff0300720c */ /* 0x000fe80003f25310 */
[----:B------:R-:W-:Y:S03]  /*5a60*/  PLOP3.LUT P1, PT, P1, PT, PT, 0x8, 0x80 ;  /* 0x000000000080781c */ /* 0x000fe60000f2e170 */
[----:B------:R-:W-:Y:S11]  /*5a70*/  @P0 FSETP.EQ.AND P1, PT, R73, RZ, PT ;  /* 0x000000ff4900020b */ /* 0x000ff60003f22000 */
[----:B------:R-:W-:Y:S02]  /*5a80*/  @!UPT UIADD3 URZ, UPT, UPT, URZ, URZ, URZ ;  /* 0x000000fffffff290 */ /* 0x000fe4000fffe0ff */
.L_x_108:
[----:B------:R-:W3:Y:S01]  /*5a90*/  SYNCS.PHASECHK.TRANS64.TRYWAIT P2, [UR21+0x180], R9 ;  /* 0x00018009ff0075a7 */ /* 0x000ee20008041115 */
[----:B------:R-:W-:Y:S04]  /*5aa0*/  ELECT P0, URZ, PT ;  /* 0x0000000000ff782f */ /* 0x000fe80003800000 */
[----:B------:R-:W-:Y:S11]  /*5ab0*/  PLOP3.LUT P1, PT, P1, P0, PT, 0xf2, 0x2f ;  /* 0x00000000002f781c */ /* 0x000ff60000f21e72 */
[----:B------:R-:W-:Y:S02]  /*5ac0*/  @!UPT UIADD3 URZ, UPT, UPT, URZ, URZ, URZ ;  /* 0x000000fffffff290 */ /* 0x000fe4000fffe0ff */
[----:B------:R-:W-:Y:S05]  /*5ad0*/  @!P1 IADD3 R8, P0, PT, R16, 0x580, RZ ;  /* 0x0000058010089810 */ /* 0x000fea0007f1e0ff */
[----:B------:R-:W-:Y:S01]  /*5ae0*/  @!P1 IMAD.X R6, RZ, RZ, R17, P0 ;  /* 0x000000ffff069224 */ /* 0x000fe200000e0611 */
[----:B---3--:R-:W-:Y:S07]  /*5af0*/  @!P2 BRA `(.L_x_109) ;  /* 0x0000007c0084a947 */ /* 0x008fee0003800000 */
.L_x_228:
[----:B------:R-:W-:Y:S01]  /*5b00*/  @!P1 R2UR UR5, R8 ;  /* 0x00000000080592ca */ /* 0x000fe200000e0000 */
[----:B------:R-:W-:Y:S01]  /*5b10*/  VOTEU.ALL UP0, P1 ;  /* 0x0000000000ff7886 */ /* 0x000fe20000800000 */
[----:B------:R-:W-:Y:S01]  /*5b20*/  @!P1 R2UR UR4, R6 ;  /* 0x00000000060492ca */ /* 0x000fe200000e0000 */
[----:B--2---:R-:W-:Y:S01]  /*5b30*/  @!P1 IMAD.MOV.U32 R0, RZ, RZ, 0x2000 ;  /* 0x00002000ff009424 */ /* 0x004fe200078e00ff */
[----:B------:R-:W-:Y:S01]  /*5b40*/  UMOV UR8, 0x0 ;  /* 0x0000000000087882 */ /* 0x000fe20000000000 */
[----:B------:R-:W-:Y:S01]  /*5b50*/  UMOV UR9, 0x10000000 ;  /* 0x1000000000097882 */ /* 0x000fe20000000000 */
[----:B------:R-:W-:Y:S01]  /*5b60*/  @!UP0 UIADD3 UR32, UPT, UPT, UR21, 0x400, URZ ;  /* 0x0000040015208890 */ /* 0x000fe2000fffe0ff */
[----:B------:R-:W-:Y:S01]  /*5b70*/  @!P1 IADD3 R8, P0, PT, R16, 0x580, RZ ;  /* 0x0000058010089810 */ /* 0x000fe20007f1e0ff */
[----:B------:R-:W-:Y:S01]  /*5b80*/  VOTEU.ALL UP0, P1 ;  /* 0x0000000000ff7886 */ /* 0x000fe20000800000 */
[----:B------:R-:W-:Y:S03]  /*5b90*/  UPRMT UR6, UR45, 0x654, UR33 ;  /* 0x000006542d067896 */ /* 0x000fe60008000021 */
[----:B------:R-:W-:Y:S02]  /*5ba0*/  @!P1 IMAD.X R6, RZ, RZ, R17, P0 ;  /* 0x000000ffff069224 */ /* 0x000fe400000e0611 */
[----:B------:R-:W-:Y:S02]  /*5bb0*/  IMAD.U32 R10, RZ, RZ, UR5 ;  /* 0x00000005ff0a7e24 */ /* 0x000fe4000f8e00ff */
[----:B------:R-:W-:Y:S03]  /*5bc0*/  IMAD.U32 R11, RZ, RZ, UR4 ;  /* 0x00000004ff0b7e24 */ /* 0x000fe6000f8e00ff */
[----:B------:R-:W-:Y:S02]  /*5bd0*/  @!P1 R2UR UR4, R10 ;  /* 0x000000000a0492ca */ /* 0x000fe400000e0000 */
[----:B------:R-:W-:Y:S11]  /*5be0*/  @!P1 R2UR UR5, R11 ;  /* 0x000000000b0592ca */ /* 0x000ff600000e0000 */
[----:B------:R-:W-:Y:S02]  /*5bf0*/  @!UPT UIADD3 URZ, UPT, UPT, URZ, URZ, URZ ;  /* 0x000000fffffff290 */ /* 0x000fe4000fffe0ff */
[----:B------:R2:W-:Y:S01]  /*5c00*/  @!UP0 UTMALDG.3D [UR32], [UR4], desc[UR8] ;  /* 0x00000820040085b4 */ /* 0x0005e20008011000 */
[----:B------:R2:W-:Y:S01]  /*5c10*/  @!P1 SYNCS.ARRIVE.TRANS64.RED.A0TR RZ, [UR21+0x160], R0 ;  /* 0x00016000ffff99a7 */ /* 0x0005e20008300415 */
[----:B------:R-:W-:Y:S01]  /*5c20*/  SYNCS.ARRIVE.TRANS64.RED.A1T0 RZ, [UR6], RZ ;  /* 0x000000ffffff79a7 */ /* 0x000fe20008100406 */
[----:B------:R-:W3:Y:S02]  /*5c30*/  SYNCS.PHASECHK.TRANS64.TRYWAIT P2, [UR21+0x188], R9 ;  /* 0x00018809ff0075a7 */ /* 0x000ee40008041115 */
[----:B--23--:R-:W-:Y:S05]  /*5c40*/  @!P2 BRA `(.L_x_110) ;  /* 0x0000007c0048a947 */ /* 0x00cfea0003800000 */
.L_x_230:
        /* <DEDUP_REMOVED lines=8> */
[----:B------:R-:W-:Y:S01]  /*5cd0*/  @!UP0 UIADD3 UR24, UPT, UPT, UR21, 0x2400, URZ ;  /* 0x0000240015188890 */ /* 0x000fe2000fffe0ff */
[----:B------:R-:W-:Y:S01]  /*5ce0*/  VOTEU.ALL UP0, P1 ;  /* 0x0000000000ff7886 */ /* 0x000fe20000800000 */
[----:B------:R-:W-:Y:S01]  /*5cf0*/  UMOV UR27, UR35 ;  /* 0x00000023001b7c82 */ /* 0x000fe20008000000 */
[----:B------:R-:W-:Y:S02]  /*5d00*/  UMOV UR28, UR36 ;  /* 0x00000024001c7c82 */ /* 0x000fe40008000000 */
[----:B------:R-:W-:Y:S01]  /*5d10*/  IMAD.U32 R10, RZ, RZ, UR5 ;  /* 0x00000005ff0a7e24 */ /* 0x000fe2000f8e00ff */
[----:B------:R-:W-:Y:S01]  /*5d20*/  UPRMT UR6, UR45, 0x654, UR25 ;  /* 0x000006542d067896 */ /* 0x000fe20008000019 */
[----:B------:R-:W-:Y:S02]  /*5d30*/  IMAD.U32 R11, RZ, RZ, UR4 ;  /* 0x00000004ff0b7e24 */ /* 0x000fe4000f8e00ff */
[----:B------:R-:W-:Y:S01]  /*5d40*/  @!P1 IMAD.X R6, RZ, RZ, R17, P0 ;  /* 0x000000ffff069224 */ /* 0x000fe200000e0611 */
        /* <DEDUP_REMOVED lines=8> */
.L_x_232:
[----:B------:R-:W-:Y:S01]  /*5dd0*/  @!P1 R2UR UR5, R8 ;  /* 0x00000000080592ca */ /* 0x000fe200000e0000 */
[----:B------:R-:W-:Y:S01]  /*5de0*/  VOTEU.ALL UP0, P1 ;  /* 0x0000000000ff7886 */ /* 0x000fe20000800000 */
[----:B------:R-:W-:Y:S01]  /*5df0*/  @!P1 R2UR UR4, R6 ;  /* 0x00000000060492ca */ /* 0x000fe200000e0000 */
[----:B--2---:R-:W-:Y:S01]  /*5e00*/  @!P1 IMAD.MOV.U32 R0, RZ, RZ, 0x2000 ;  /* 0x00002000ff009424 */ /* 0x004fe200078e00ff */
[----:B------:R-:W-:Y:S01]  /*5e10*/  UMOV UR8, 0x0 ;  /* 0x0000000000087882 */ /* 0x000fe20000000000 */
[----:B------:R-:W-:Y:S01]  /*5e20*/  UMOV UR9, 0x10000000 ;  /* 0x1000000000097882 */ /* 0x000fe20000000000 */
[----:B------:R-:W-:Y:S01]  /*5e30*/  @!UP0 UIADD3 UR18, UPT, UPT, UR34, 0x80, URZ ;  /* 0x0000008022128890 */ /* 0x000fe2000fffe0ff */
[----:B------:R-:W-:Y:S01]  /*5e40*/  VIADD R14, R14, 0x1 ;  /* 0x000000010e0e7836 */ /* 0x000fe20000000000 */
[----:B------:R-:W-:Y:S01]  /*5e50*/  @!UP0 UIADD3 UR16, UPT, UPT, UR21, 0x4400, URZ ;  /* 0x0000440015108890 */ /* 0x000fe2000fffe0ff */
[----:B------:R-:W-:Y:S01]  /*5e60*/  VOTEU.ALL UP0, P1 ;  /* 0x0000000000ff7886 */ /* 0x000fe20000800000 */
[----:B------:R-:W-:Y:S01]  /*5e70*/  UMOV UR19, UR35 ;  /* 0x0000002300137c82 */ /* 0x000fe20008000000 */
[----:B------:R-:W-:Y:S02]  /*5e80*/  UMOV UR20, UR36 ;  /* 0x0000002400147c82 */ /* 0x000fe40008000000 */
[----:B------:R-:W-:Y:S01]  /*5e90*/  IMAD.U32 R10, RZ, RZ, UR5 ;  /* 0x00000005ff0a7e24 */ /* 0x000fe2000f8e00ff */
[----:B------:R-:W-:Y:S01]  /*5ea0*/  UPRMT UR6, UR45, 0x654, UR17 ;  /* 0x000006542d067896 */ /* 0x000fe20008000011 */
        /* <DEDUP_REMOVED lines=9> */
.L_x_234:
[----:B------:R-:W-:Y:S01]  /*5f40*/  @!P1 IADD3 R6, P0, PT, R16, 0x580, RZ ;  /* 0x0000058010069810 */ /* 0x000fe20007f1e0ff */
[----:B------:R-:W-:Y:S01]  /*5f50*/  VOTEU.ALL UP0, P1 ;  /* 0x0000000000ff7886 */ /* 0x000fe20000800000 */
[----:B------:R-:W-:Y:S01]  /*5f60*/  UMOV UR6, 0x0 ;  /* 0x0000000000067882 */ /* 0x000fe20000000000 */
[----:B------:R-:W-:Y:S01]  /*5f70*/  UMOV UR7, 0x10000000 ;  /* 0x1000000000077882 */ /* 0x000fe20000000000 */
[----:B------:R-:W-:Y:S01]  /*5f80*/  @!P1 R2UR UR5, R6 ;  /* 0x00000000060592ca */ /* 0x000fe200000e0000 */
[----:B--2---:R-:W-:Y:S01]  /*5f90*/  @!P1 IMAD.X R0, RZ, RZ, R17, P0 ;  /* 0x000000ffff009224 */ /* 0x004fe200000e0611 */
[----:B------:R-:W-:Y:S01]  /*5fa0*/  @!UP0 UIADD3 UR10, UPT, UPT, UR34, 0xc0, URZ ;  /* 0x000000c0220a8890 */ /* 0x000fe2000fffe0ff */
[----:B------:R-:W-:Y:S01]  /*5fb0*/  R2UR UR16, R164 ;  /* 0x00000000a41072ca */ /* 0x000fe200000e0000 */
[----:B------:R-:W-:Y:S01]  /*5fc0*/  @!UP0 UIADD3 UR8, UPT, UPT, UR21, 0x6400, URZ ;  /* 0x0000640015088890 */ /* 0x000fe2000fffe0ff */
[----:B------:R-:W-:Y:S01]  /*5fd0*/  ISETP.NE.AND P0, PT, R14, 0x2, PT ;  /* 0x000000020e00780c */ /* 0x000fe20003f05270 */
[----:B------:R-:W-:Y:S01]  /*5fe0*/  @!UP0 UIADD3 UR9, UPT, UPT, UR21, 0x178, URZ ;  /* 0x0000017815098890 */ /* 0x000fe2000fffe0ff */
[----:B------:R-:W-:Y:S01]  /*5ff0*/  @!P1 R2UR UR4, R0 ;  /* 0x00000000000492ca */ /* 0x000fe200000e0000 */
[----:B------:R-:W-:Y:S01]  /*6000*/  VOTEU.ALL UP0, P1 ;  /* 0x0000000000ff7886 */ /* 0x000fe20000800000 */
[----:B------:R-:W-:Y:S01]  /*6010*/  UMOV UR11, UR35 ;  /* 0x00000023000b7c82 */ /* 0x000fe20008000000 */
[----:B------:R-:W-:Y:S01]  /*6020*/  UMOV UR12, UR36 ;  /* 0x00000024000c7c82 */ /* 0x000fe20008000000 */
[----:B------:R-:W-:Y:S01]  /*6030*/  SEL R0, RZ, 0x1, P0 ;  /* 0x00000001ff007807 */ /* 0x000fe20000000000 */
[----:B------:R-:W-:Y:S01]  /*6040*/  UPLOP3.LUT UP3, UPT, UPT, UPT, UPT, 0x80, 0x8 ;  /* 0x000000000008789c */ /* 0x000fe20003f6f070 */
[----:B------:R-:W-:Y:S01]  /*6050*/  IMAD.U32 R8, RZ, RZ, UR5 ;  /* 0x00000005ff087e24 */ /* 0x000fe2000f8e00ff */
[----:B------:R-:W-:Y:S01]  /*6060*/  LOP3.LUT R15, R15, 0x1, RZ, 0x3c, !PT ;  /* 0x000000010f0f7812 */ /* 0x000fe200078e3cff */
[----:B------:R-:W-:Y:S01]  /*6070*/  UMOV UR36, UR29 ;  /* 0x0000001d00247c82 */ /* 0x000fe20008000000 */
[----:B------:R-:W-:Y:S01]  /*6080*/  LOP3.LUT R13, R13, R0, RZ, 0x3c, !PT ;  /* 0x000000000d0d7212 */ /* 0x000fe200078e3cff */
[----:B------:R-:W-:Y:S01]  /*6090*/  UIADD3 UR20, UPT, UPT, UR13, UR16, URZ ;  /* 0x000000100d147290 */ /* 0x000fe2000fffe0ff */
[----:B------:R-:W-:Y:S01]  /*60a0*/  SEL R14, R14, RZ, P0 ;  /* 0x000000ff0e0e7207 */ /* 0x000fe20000000000 */
[----:B------:R-:W-:Y:S01]  /*60b0*/  UIADD3 UR16, UPT, UPT, UR14, UR61, URZ ;  /* 0x0000003d0e107290 */ /* 0x000fe2000fffe0ff */
[----:B------:R-:W-:Y:S01]  /*60c0*/  IMAD.U32 R9, RZ, RZ, UR4 ;  /* 0x00000004ff097e24 */ /* 0x000fe2000f8e00ff */
[----:B------:R-:W-:Y:S04]  /*60d0*/  @!P1 R2UR UR4, R8 ;  /* 0x00000000080492ca */ /* 0x000fe800000e0000 */
[----:B------:R-:W-:Y:S11]  /*60e0*/  @!P1 R2UR UR5, R9 ;  /* 0x00000000090592ca */ /* 0x000ff600000e0000 */
[----:B------:R-:W-:Y:S02]  /*60f0*/  @!UPT UIADD3 URZ, UPT, UPT, URZ, URZ, URZ ;  /* 0x000000fffffff290 */ /* 0x000fe4000fffe0ff */
[----:B------:R2:W-:Y:S01]  /*6100*/  @!UP0 UTMALDG.3D [UR8], [UR4], desc[UR6] ;  /* 0x00000608040085b4 */ /* 0x0005e20008011000 */
[----:B------:R2:W-:Y:S01]  /*6110*/  @!P1 SYNCS.ARRIVE.TRANS64.RED.A0TR RZ, [UR21+0x178], R7 ;  /* 0x00017807ffff99a7 */ /* 0x0005e20008300415 */
[----:B------:R-:W-:Y:S01]  /*6120*/  SYNCS.ARRIVE.TRANS64.RED.A1T0 RZ, [UR37], RZ ;  /* 0x000000ffffff79a7 */ /* 0x000fe20008100425 */
[----:B------:R-:W-:Y:S05]  /*6130*/  BRA.U UP1, `(.L_x_113) ;  /* 0xfffffff101687547 */ /* 0x000fea000b83ffff */
[----:B------:R-:W-:-:S04]  /*6140*/  SHF.L.U32 R3, R15, 0x1f, RZ ;  /* 0x0000001f0f037819 */ /* 0x000fc800000006ff */
[----:B------:R-:W3:Y:S02]  /*6150*/  SYNCS.PHASECHK.TRANS64.TRYWAIT P0, [UR21+0x180], R3 ;  /* 0x00018003ff0075a7 */ /* 0x000ee40008001115 */
[----:B---3--:R-:W-:Y:S05]  /*6160*/  @!P0 BRA `(.L_x_114) ;  /* 0x0000007800488947 */ /* 0x008fea0003800000 */
.L_x_236:
[----:B------:R-:W4:Y:S02]  /*6170*/  SYNCS.PHASECHK.TRANS64.TRYWAIT P0, [UR21+0x188], R3 ;  /* 0x00018803ff0075a7 */ /* 0x000f240008001115 */
[----:B----4-:R-:W-:Y:S05]  /*6180*/  @!P0 BRA `(.L_x_115) ;  /* 0x0000007800588947 */ /* 0x010fea0003800000 */
.L_x_238:
[----:B------:R-:W4:Y:S02]  /*6190*/  SYNCS.PHASECHK.TRANS64.TRYWAIT P0, [UR21+0x190], R3 ;  /* 0x00019003ff0075a7 */ /* 0x000f240008001115 */
[----:B----4-:R-:W-:Y:S05]  /*61a0*/  @!P0 BRA `(.L_x_116) ;  /* 0x0000007800688947 */ /* 0x010fea0003800000 */
.L_x_240:
[----:B---3--:R-:W-:-:S07]  /*61b0*/  MOV R0, UR21 ;  /* 0x0000001500007c02 */ /* 0x008fce0008000f00 */
.L_x_117:
[----:B---3--:R-:W-:-:S04]  /*61c0*/  SHF.L.U32 R3, R15, 0x1f, RZ ;  /* 0x0000001f0f037819 */ /* 0x008fc800000006ff */
[----:B------:R3:W4:Y:S03]  /*61d0*/  SYNCS.PHASECHK.TRANS64.TRYWAIT P0, [R0+URZ+0x198], R3 ;  /* 0x00019803000075a7 */ /* 0x00072600080011ff */
[----:B----4-:R-:W-:Y:S05]  /*61e0*/  @!P0 NANOSLEEP.SYNCS 0x989680 ;  /* 0x009896800000895d */ /* 0x010fea0003900000 */
[----:B------:R-:W4:Y:S02]  /*61f0*/  @!P0 SYNCS.PHASECHK.TRANS64 P0, [R0+URZ+0x198], R3 ;  /* 0x00019803000085a7 */ /* 0x000f2400080010ff */
[----:B-12-4-:R-:W-:Y:S05]  /*6200*/  @P0 EXIT ;  /* 0x000000000000094d */ /* 0x016fea0003800000 */
[----:B------:R-:W-:Y:S05]  /*6210*/  BRA `(.L_x_117) ;  /* 0xfffffffc00e87947 */ /* 0x000fea000383ffff */
.L_x_102:
[----:B------:R-:W-:-:S06]  /*6220*/  UISETP.GE.AND UP0, UPT, UR25, 0x4, UPT ;  /* 0x000000041900788c */ /* 0x000fcc000bf06270 */
[----:B------:R-:W-:-:S13]  /*6230*/  PLOP3.LUT P0, PT, PT, PT, UP0, 0x80, 0x8 ;  /* 0x000000000008781c */ /* 0x000fda0003f0f008 */
[----:B------:R-:W-:Y:S05]  /*6240*/  @!P0 EXIT ;  /* 0x000000000000894d */ /* 0x000fea0003800000 */
[----:B------:R-:W-:Y:S01]  /*6250*/  BAR.SYNC.DEFER_BLOCKING 0x6, 0xa0 ;  /* 0x0182800000007b1d */ /* 0x000fe20000010000 */
[C---:B------:R-:W-:Y:S01]  /*6260*/  IMAD.SHL.U32 R4, R174.reuse, 0x40, RZ ;  /* 0x00000040ae047824 */ /* 0x040fe200078e00ff */
[C---:B------:R-:W-:Y:S01]  /*6270*/  LOP3.LUT R178, R174.reuse, 0x60, RZ, 0xc0, !PT ;  /* 0x00000060aeb27812 */ /* 0x040fe200078ec0ff */
[C---:B------:R-:W-:Y:S01]  /*6280*/  IMAD.SHL.U32 R137, R174.reuse, 0x8, RZ ;  /* 0x00000008ae897824 */ /* 0x040fe200078e00ff */
[C---:B------:R-:W-:Y:S01]  /*6290*/  LOP3.LUT R176, R174.reuse, 0x2, RZ, 0xc0, !PT ;  /* 0x00000002aeb07812 */ /* 0x040fe200078ec0ff */
[----:B------:R-:W-:Y:S01]  /*62a0*/  IMAD.U32 R69, R174, 0x10000, RZ ;  /* 0x00010000ae457824 */ /* 0x000fe200078e00ff */
[----:B------:R-:W-:Y:S02]  /*62b0*/  UMOV UR44, 0x400 ;  /* 0x00000400002c7882 */ /* 0x000fe40000000000 */
[----:B------:R-:W1:Y:S01]  /*62c0*/  LDC.64 R158, c[0x0][0x888] ;  /* 0x00022200ff9e7b82 */ /* 0x000e620000000a00 */
[----:B------:R-:W-:Y:S01]  /*62d0*/  ULEA UR44, UR45, UR44, 0x18 ;  /* 0x0000002c2d2c7291 */ /* 0x000fe2000f8ec0ff */
[----:B------:R-:W-:Y:S01]  /*62e0*/  LOP3.LUT R6, R4, 0x180, RZ, 0xc0, !PT ;  /* 0x0000018004067812 */ /* 0x000fe200078ec0ff */
[----:B------:R-:W-:Y:S01]  /*62f0*/  HFMA2 R68, -RZ, RZ, 0, 0 ;  /* 0x00000000ff447431 */ /* 0x000fe200000001ff */
[----:B------:R-:W-:Y:S01]  /*6300*/  LOP3.LUT R69, R69, 0x600000, RZ, 0xc0, !PT ;  /* 0x0060000045457812 */ /* 0x000fe200078ec0ff */
[----:B------:R-:W-:Y:S01]  /*6310*/  UIADD3 UR4, UPT, UPT, UR44, 0x8400, URZ ;  /* 0x000084002c047890 */ /* 0x000fe2000fffe0ff */
[----:B------:R-:W-:Y:S01]  /*6320*/  LOP3.LUT R137, R6, 0x30, R137, 0xf8, !PT ;  /* 0x0000003006897812 */ /* 0x000fe200078ef889 */
[----:B------:R-:W-:Y:S01]  /*6330*/  IMAD.MOV.U32 R172, RZ, RZ, RZ ;  /* 0x000000ffffac7224 */ /* 0x000fe200078e00ff */
[----:B------:R-:W2:Y:S01]  /*6340*/  LDC.64 R160, c[0x0][0x890] ;  /* 0x00022400ffa07b82 */ /* 0x000ea20000000a00 */
[----:B------:R-:W-:Y:S01]  /*6350*/  LOP3.LUT R174, R174, 0x4, RZ, 0xc0, !PT ;  /* 0x00000004aeae7812 */ /* 0x000fe200078ec0ff */
[----:B------:R-:W-:Y:S01]  /*6360*/  IMAD.MOV.U32 R166, RZ, RZ, RZ ;  /* 0x000000ffffa67224 */ /* 0x000fe200078e00ff */
[----:B------:R-:W-:-:S02]  /*6370*/  LOP3.LUT R137, R137, 0x1e40, R4, 0xf8, !PT ;  /* 0x00001e4089897812 */ /* 0x000fc400078ef804 */
[----:B------:R-:W-:Y:S01]  /*6380*/  CS2R R170, SRZ ;  /* 0x0000000000aa7805 */ /* 0x000fe2000001ff00 */
[----:B------:R-:W-:Y:S01]  /*6390*/  IMAD.MOV.U32 R169, RZ, RZ, RZ ;  /* 0x000000ffffa97224 */ /* 0x000fe200078e00ff */
[----:B------:R-:W-:Y:S01]  /*63a0*/  IADD3 R173, PT, PT, -R174, 0x2, RZ ;  /* 0x00000002aead7810 */ /* 0x000fe20007ffe1ff */
[----:B------:R-:W-:Y:S01]  /*63b0*/  IMAD.MOV R168, RZ, RZ, -R176 ;  /* 0x000000ffffa87224 */ /* 0x000fe200078e0ab0 */
[----:B------:R-:W3:Y:S01]  /*63c0*/  LDC.64 R156, c[0x0][0x8b0] ;  /* 0x00022c00ff9c7b82 */ /* 0x000ee20000000a00 */
[----:B------:R-:W4:Y:S01]  /*63d0*/  LDS R0, [UR44+0x240] ;  /* 0x0002402cff007984 */ /* 0x000f220008000800 */
[----:B------:R-:W-:Y:S01]  /*63e0*/  IADD3 R175, PT, PT, R137, UR44, RZ ;  /* 0x0000002c89af7c10 */ /* 0x000fe2000fffe0ff */
[----:B------:R-:W-:Y:S01]  /*63f0*/  IMAD.MOV R167, RZ, RZ, -R174 ;  /* 0x000000ffffa77224 */ /* 0x000fe200078e0aae */
[----:B------:R-:W-:Y:S01]  /*6400*/  MOV R177, UR4 ;  /* 0x0000000400b17c02 */ /* 0x000fe20008000f00 */
[----:B------:R-:W1:Y:S02]  /*6410*/  LDCU UR58, c[0x0][0x370] ;  /* 0x00006e00ff3a77ac */ /* 0x000e640008000800 */
[----:B------:R-:W-:Y:S01]  /*6420*/  VIADD R175, R175, 0x400 ;  /* 0x00000400afaf7836 */ /* 0x000fe20000000000 */
[----:B------:R-:W1:Y:S01]  /*6430*/  LDC.64 R138, c[0x0][0x8a8] ;  /* 0x00022a00ff8a7b82 */ /* 0x000e620000000a00 */
[----:B------:R-:W1:Y:S01]  /*6440*/  LDCU.64 UR62, c[0x0][0x348] ;  /* 0x00006900ff3e77ac */ /* 0x000e620008000a00 */
[----:B------:R-:W1:Y:S01]  /*6450*/  LDCU UR43, c[0x0][0xb0c] ;  /* 0x00016180ff2b77ac */ /* 0x000e620008000800 */
[----:B------:R-:W1:Y:S01]  /*6460*/  LDCU UR39, c[0x0][0xb30] ;  /* 0x00016600ff2777ac */ /* 0x000e620008000800 */
[----:B------:R-:W1:Y:S01]  /*6470*/  LDCU.64 UR56, c[0x0][0x888] ;  /* 0x00011100ff3877ac */ /* 0x000e620008000a00 */
[----:B------:R-:W1:Y:S01]  /*6480*/  LDCU.64 UR40, c[0x0][0xb28] ;  /* 0x00016500ff2877ac */ /* 0x000e620008000a00 */
[----:B------:R-:W1:Y:S01]  /*6490*/  LDCU.128 UR52, c[0x0][0xb10] ;  /* 0x00016200ff3477ac */ /* 0x000e620008000c00 */
[----:B------:R-:W1:Y:S01]  /*64a0*/  LDCU UR47, c[0x0][0x374] ;  /* 0x00006e80ff2f77ac */ /* 0x000e620008000800 */
[----:B------:R-:W-:Y:S01]  /*64b0*/  UIADD3 UR60, UPT, UPT, UR44, 0x400, URZ ;  /* 0x000004002c3c7890 */ /* 0x000fe2000fffe0ff */
[----:B--2-4-:R-:W-:-:S11]  /*64c0*/  IMAD.IADD R69, R0, 0x1, R69 ;  /* 0x0000000100457824 */ /* 0x014fd600078e0245 */
.L_x_162:
[C---:B------:R-:W-:Y:S02]  /*64d0*/  LEA R3, R166.reuse, UR44, 0x3 ;  /* 0x0000002ca6037c11 */ /* 0x040fe4000f8e18ff */
[----:B------:R-:W-:Y:S02]  /*64e0*/  SHF.L.U32 R0, R171, 0x1f, RZ ;  /* 0x0000001fab007819 */ /* 0x000fe400000006ff */
[----:B------:R-:W-:Y:S02]  /*64f0*/  LEA R5, R166, UR44, 0x4 ;  /* 0x0000002ca6057c11 */ /* 0x000fe4000f8e20ff */
[----:B------:R-:W2:Y:S02]  /*6500*/  SYNCS.PHASECHK.TRANS64.TRYWAIT P0, [R3+URZ+0x1b0], R0 ;  /* 0x0001b000030075a7 */ /* 0x000ea400080011ff */
[----:B-12---:R-:W-:Y:S05]  /*6510*/  @!P0 BRA `(.L_x_118) ;  /* 0x0000007400a48947 */ /* 0x006fea0003800000 */
.L_x_241:
[----:B------:R-:W4:Y:S01]  /*6520*/  LDS.128 R4, [R5+0x220] ;  /* 0x0002200005047984 */ /* 0x000f220000000c00 */
[----:B------:R-:W-:Y:S01]  /*6530*/  UISETP.GE.AND UP0, UPT, UR42, 0x1, UPT ;  /* 0x000000012a00788c */ /* 0x000fe2000bf06270 */
[----:B------:R-:W-:Y:S01]  /*6540*/  @!PT LDS RZ, [RZ] ;  /* 0x00000000fffff984 */ /* 0x000fe20000000800 */
[----:B------:R-:W-:Y:S01]  /*6550*/  @!PT LDS RZ, [RZ] ;  /* 0x00000000fffff984 */ /* 0x000fe20000000800 */
[----:B------:R-:W-:Y:S01]  /*6560*/  @!PT LDS RZ, [RZ] ;  /* 0x00000000fffff984 */ /* 0x000fe20000000800 */
[----:B------:R-:W-:Y:S01]  /*6570*/  @!PT LDS RZ, [RZ] ;  /* 0x00000000fffff984 */ /* 0x000fe20000000800 */
[----:B------:R1:W-:Y:S06]  /*6580*/  MEMBAR.ALL.CTA ;  /* 0x0000000000007992 */ /* 0x0003ec0000008000 */
[----:B-1----:R-:W1:Y:S01]  /*6590*/  FENCE.VIEW.ASYNC.S ;  /* 0x00000000000073c6 */ /* 0x002e620000000000 */
[----:B----4-:R-:W-:Y:S11]  /*65a0*/  LOP3.LUT P0, RZ, R6, 0x1, RZ, 0xc0, !PT ;  /* 0x0000000106ff7812 */ /* 0x010ff6000780c0ff */
[----:B------:R-:W-:Y:S02]  /*65b0*/  @!UPT UIADD3 URZ, UPT, UPT, URZ, URZ, URZ ;  /* 0x000000fffffff290 */ /* 0x000fe4000fffe0ff */
[----:B-1----:R-:W-:Y:S01]  /*65c0*/  VOTEU.ANY UP1, P0 ;  /* 0x0000000000ff7886 */ /* 0x002fe20000020100 */
[----:B------:R-:W-:Y:S01]  /*65d0*/  PLOP3.LUT P0, PT, PT, PT, UP1, 0x80, 0x8 ;  /* 0x000000000008781c */ /* 0x000fe20003f0f018 */
[----:B------:R-:W-:Y:S11]  /*65e0*/  UP2UR UR46, UPR, URZ, 0x2 ;  /* 0x00000002ff2e7883 */ /* 0x000ff60008000000 */
[----:B------:R-:W-:Y:S01]  /*65f0*/  @!UPT UIADD3 URZ, UPT, UPT, URZ, URZ, URZ ;  /* 0x000000fffffff290 */ /* 0x000fe2000fffe0ff */
[----:B--2---:R-:W-:Y:S02]  /*6600*/  @P0 SHF.R.U32.HI R0, RZ, 0x10, R5 ;  /* 0x00000010ff000819 */ /* 0x004fe40000011605 */
        /* <DEDUP_REMOVED lines=12> */
[----:B------:R-:W2:Y:S01]  /*66d0*/  LDCU UR12, c[0x0][0xb20] ;  /* 0x00016400ff0c77ac */ /* 0x000ea20008000800 */
[----:B------:R-:W-:Y:S02]  /*66e0*/  UIMAD.WIDE.U32 UR4, UR47, UR55, URZ ;  /* 0x000000372f0472a5 */ /* 0x000fe4000f8e00ff */
[----:B------:R-:W-:Y:S02]  /*66f0*/  UIMAD.WIDE.U32 UR6, UR58, UR52, URZ ;  /* 0x000000343a0672a5 */ /* 0x000fe4000f8e00ff */
[----:B------:R-:W-:Y:S02]  /*6700*/  UISETP.NE.AND UP0, UPT, UR54, 0x1, UPT ;  /* 0x000000013600788c */ /* 0x000fe4000bf05270 */
[----:B------:R-:W-:Y:S02]  /*6710*/  UIMAD.WIDE.U32 UR8, UR37, UR55, URZ ;  /* 0x00000037250872a5 */ /* 0x000fe4000f8e00ff */
[----:B------:R-:W-:Y:S02]  /*6720*/  UIMAD.WIDE.U32 UR10, UR38, UR52, URZ ;  /* 0x00000034260a72a5 */ /* 0x000fe4000f8e00ff */
[----:B------:R-:W-:Y:S02]  /*6730*/  UISETP.NE.AND UP1, UPT, UR43, 0x1, UPT ;  /* 0x000000012b00788c */ /* 0x000fe4000bf25270 */
[----:B------:R-:W-:Y:S01]  /*6740*/  UISETP.NE.AND UP2, UPT, UR42, 0x1, UPT ;  /* 0x000000012a00788c */ /* 0x000fe2000bf45270 */
[----:B------:R-:W-:Y:S02]  /*6750*/  UMOV UR4, UR5 ;  /* 0x0000000500047c82 */ /* 0x000fe40008000000 */
[----:B--2---:R-:W-:Y:S03]  /*6760*/  USHF.R.U32.HI UR5, URZ, UR12, UR4 ;  /* 0x0000000cff057299 */ /* 0x004fe60008011604 */
[----:B------:R-:W-:Y:S02]  /*6770*/  UMOV UR4, UR7 ;  /* 0x0000000700047c82 */ /* 0x000fe40008000000 */
[----:B------:R-:W-:Y:S02]  /*6780*/  USHF.R.U32.HI UR7, URZ, UR53, UR4 ;  /* 0x00000035ff077299 */ /* 0x000fe40008011604 */
[----:B------:R-:W-:Y:S02]  /*6790*/  USEL UR4, UR47, UR5, !UP0 ;  /* 0x000000052f047287 */ /* 0x000fe4000c000000 */
[----:B------:R-:W-:Y:S01]  /*67a0*/  USEL UR7, UR58, UR7, !UP1 ;  /* 0x000000073a077287 */ /* 0x000fe2000c800000 */
[----:B------:R-:W-:Y:S01]  /*67b0*/  UMOV UR5, UR9 ;  /* 0x0000000900057c82 */ /* 0x000fe20008000000 */
[----:B------:R-:W-:Y:S02]  /*67c0*/  UIMAD.WIDE.U32 UR8, UR4, UR40, URZ ;  /* 0x00000028040872a5 */ /* 0x000fe4000f8e00ff */
[----:B------:R-:W-:Y:S03]  /*67d0*/  USHF.R.U32.HI UR6, URZ, UR12, UR5 ;  /* 0x0000000cff067299 */ /* 0x000fe60008011605 */
[----:B------:R-:W-:Y:S01]  /*67e0*/  UMOV UR5, UR11 ;  /* 0x0000000b00057c82 */ /* 0x000fe20008000000 */
[----:B------:R-:W-:Y:S02]  /*67f0*/  UIMAD.WIDE.U32 UR10, UR7, UR40, URZ ;  /* 0x00000028070a72a5 */ /* 0x000fe4000f8e00ff */
[----:B------:R-:W-:Y:S02]  /*6800*/  USHF.R.U32.HI UR12, URZ, UR53, UR5 ;  /* 0x00000035ff0c7299 */ /* 0x000fe40008011605 */
[----:B------:R-:W-:Y:S01]  /*6810*/  USEL UR6, UR37, UR6, !UP0 ;  /* 0x0000000625067287 */ /* 0x000fe2000c000000 */
[----:B------:R-:W-:Y:S02]  /*6820*/  UMOV UR5, UR9 ;  /* 0x0000000900057c82 */ /* 0x000fe40008000000 */
[----:B------:R-:W-:Y:S01]  /*6830*/  UMOV UR10, UR11 ;  /* 0x0000000b000a7c82 */ /* 0x000fe20008000000 */
[----:B------:R-:W-:Y:S02]  /*6840*/  @UP2 USHF.R.U32.HI UR4, URZ, UR41, UR5 ;  /* 0x00000029ff042299 */ /* 0x000fe40008011605 */
[----:B------:R-:W-:Y:S02]  /*6850*/  @UP2 USHF.R.U32.HI UR7, URZ, UR41, UR10 ;  /* 0x00000029ff072299 */ /* 0x000fe4000801160a */
[----:B------:R-:W-:Y:S02]  /*6860*/  UIMAD UR4, UR42, UR4, URZ ;  /* 0x000000042a0472a4 */ /* 0x000fe4000f8e02ff */
        /* <DEDUP_REMOVED lines=8> */
[----:B------:R-:W-:Y:S02]  /*68f0*/  USEL UR11, UR6, UR4, !UP2 ;  /* 0x00000004060b7287 */ /* 0x000fe4000d000000 */
[----:B------:R-:W-:Y:S02]  /*6900*/  UIADD3 UR8, UPT, UPT, -UR5, URZ, URZ ;  /* 0x000000ff05087290 */ /* 0x000fe4000fffe1ff */
[----:B------:R-:W-:Y:S01]  /*6910*/  UIADD3 UR10, UPT, UPT, -UR11, URZ, URZ ;  /* 0x000000ff0b0a7290 */ /* 0x000fe2000fffe1ff */
[----:B------:R-:W-:Y:S01]  /*6920*/  @!UP0 UMOV UR4, UR9 ;  /* 0x0000000900048c82 */ /* 0x000fe20008000000 */
[----:B------:R-:W-:Y:S02]  /*6930*/  UIADD3 UR9, UPT, UPT, -UR6, URZ, URZ ;  /* 0x000000ff06097290 */ /* 0x000fe4000fffe1ff */
[----:B------:R-:W-:Y:S02]  /*6940*/  @!UP0 USHF.R.U32.HI UR4, URZ, UR41, UR4 ;  /* 0x00000029ff048299 */ /* 0x000fe40008011604 */
[----:B------:R-:W-:Y:S02]  /*6950*/  UIMAD UR10, UR42, UR10, UR6 ;  /* 0x0000000a2a0a72a4 */ /* 0x000fe4000f8e0206 */
[----:B------:R-:W-:Y:S04]  /*6960*/  @!UP0 USEL UR4, UR5, UR4, !UP2 ;  /* 0x0000000405048287 */ /* 0x000fe8000d000000 */
[----:B------:R-:W-:Y:S02]  /*6970*/  @!UP0 UIMAD UR10, UR7, UR10, UR4 ;  /* 0x0000000a070a82a4 */ /* 0x000fe4000f8e0204 */
[----:B------:R-:W-:Y:S02]  /*6980*/  @!UP0 UIADD3 UR11, UPT, UPT, UR11, -UR4, URZ ;  /* 0x800000040b0b8290 */ /* 0x000fe4000fffe0ff */
[----:B------:R-:W-:Y:S02]  /*6990*/  UIMAD UR7, UR43, UR8, UR38 ;  /* 0x000000082b0772a4 */ /* 0x000fe4000f8e0226 */
[----:B------:R-:W-:Y:S02]  /*69a0*/  @!UP0 UIMAD UR6, UR11, UR42, UR5 ;  /* 0x0000002a0b0682a4 */ /* 0x000fe4000f8e0205 */
[----:B------:R-:W-:Y:S01]  /*69b0*/  UIMAD UR4, UR54, UR9, UR37 ;  /* 0x00000009360472a4 */ /* 0x000fe2000f8e0225 */
[----:B------:R-:W-:Y:S02]  /*69c0*/  @!UP0 UMOV UR5, UR10 ;  /* 0x0000000a00058c82 */ /* 0x000fe40008000000 */
[----:B------:R-:W-:Y:S02]  /*69d0*/  UIMAD UR38, UR5, UR43, UR7 ;  /* 0x0000002b052672a4 */ /* 0x000fe4000f8e0207 */
[----:B------:R-:W-:Y:S11]  /*69e0*/  UIMAD UR37, UR6, UR54, UR4 ;  /* 0x00000036062572a4 */ /* 0x000ff6000f8e0204 */
[----:B------:R-:W-:Y:S01]  /*69f0*/  @!UPT UIADD3 URZ, UPT, UPT, URZ, URZ, URZ ;  /* 0x000000fffffff290 */ /* 0x000fe2000fffe0ff */
.L_x_119:
[----:B------:R-:W-:Y:S01]  /*6a00*/  UISETP.NE.AND UP0, UPT, UR39, 0x1, UPT ;  /* 0x000000012700788c */ /* 0x000fe2000bf05270 */
[----:B------:R-:W-:Y:S01]  /*6a10*/  IADD3 R166, PT, PT, R166, 0x1, RZ ;  /* 0x00000001a6a67810 */ /* 0x000fe20007ffe0ff */
[----:B------:R-:W-:Y:S02]  /*6a20*/  USHF.L.U32 UR50, UR16, 0x7, URZ ;  /* 0x0000000710327899 */ /* 0x000fe400080006ff */
[----:B------:R-:W-:Y:S07]  /*6a30*/  USHF.L.U32 UR49, UR20, 0x8, URZ ;  /* 0x0000000814317899 */ /* 0x000fee00080006ff */
[----:B------:R-:W2:Y:S01]  /*6a40*/  @!UP0 LDCU.128 UR12, c[0x0][0xb10] ;  /* 0x00016200ff0c87ac */ /* 0x000ea20008000c00 */
[----:B------:R-:W4:Y:S01]  /*6a50*/  @!UP0 LDCU UR5, c[0x0][0xb0c] ;  /* 0x00016180ff0587ac */ /* 0x000f220008000800 */
[----:B------:R-:W3:Y:S01]  /*6a60*/  @!UP0 LDCU UR10, c[0x0][0xb20] ;  /* 0x00016400ff0a87ac */ /* 0x000ee20008000800 */
[----:B--2---:R-:W-:Y:S02]  /*6a70*/  UIMAD.WIDE.U32 UR8, UR38, UR12, URZ ;  /* 0x0000000c260872a5 */ /* 0x004fe4000f8e00ff */
[----:B------:R-:W-:Y:S02]  /*6a80*/  UIMAD.WIDE.U32 UR6, UR37, UR15, URZ ;  /* 0x0000000f250672a5 */ /* 0x000fe4000f8e00ff */
[----:B------:R-:W-:Y:S03]  /*6a90*/  @!UP0 UISETP.NE.AND UP1, UPT, UR14, 0x1, UPT ;  /* 0x000000010e00888c */ /* 0x000fe6000bf25270 */
[----:B------:R-:W-:Y:S01]  /*6aa0*/  @!UP0 UMOV UR4, UR9 ;  /* 0x0000000900048c82 */ /* 0x000fe20008000000 */
[----:B----4-:R-:W-:Y:S02]  /*6ab0*/  @!UP0 UISETP.NE.AND UP2, UPT, UR5, 0x1, UPT ;  /* 0x000000010500888c */ /* 0x010fe4000bf45270 */
[----:B------:R-:W-:Y:S01]  /*6ac0*/  @!UP0 USHF.R.U32.HI UR4, URZ, UR13, UR4 ;  /* 0x0000000dff048299 */ /* 0x000fe20008011604 */
[----:B------:R-:W-:Y:S02]  /*6ad0*/  @!UP0 UMOV UR6, UR7 ;  /* 0x0000000700068c82 */ /* 0x000fe40008000000 */
[----:B---3--:R-:W-:Y:S02]  /*6ae0*/  @!UP0 USHF.R.U32.HI UR6, URZ, UR10, UR6 ;  /* 0x0000000aff068299 */ /* 0x008fe40008011606 */
[----:B------:R-:W-:Y:S02]  /*6af0*/  @!UP0 USEL UR7, UR38, UR4, !UP2 ;  /* 0x0000000426078287 */ /* 0x000fe4000d000000 */
[----:B------:R-:W-:Y:S04]  /*6b00*/  @!UP0 USEL UR6, UR37, UR6, !UP1 ;  /* 0x0000000625068287 */ /* 0x000fe8000c800000 */
[----:B------:R-:W-:Y:S02]  /*6b10*/  @!UP0 UIADD3 UR4, UPT, UPT, -UR7, UR6, URZ ;  /* 0x0000000607048290 */ /* 0x000fe4000fffe1ff */
[----:B------:R-:W-:Y:S02]  /*6b20*/  @!UP0 UIADD3 UR6, UPT, UPT, UR7, -UR6, URZ ;  /* 0x8000000607068290 */ /* 0x000fe4000fffe0ff */
[----:B------:R-:W-:Y:S02]  /*6b30*/  @!UP0 UIMAD UR38, UR4, UR5, UR38 ;  /* 0x00000005042682a4 */ /* 0x000fe4000f8e0226 */
[----:B------:R-:W-:Y:S02]  /*6b40*/  @!UP0 UIMAD UR37, UR6, UR14, UR37 ;  /* 0x0000000e062582a4 */ /* 0x000fe4000f8e0225 */
[----:B------:R-:W-:Y:S09]  /*6b50*/  ULOP3.LUT UP0, URZ, UR60, 0x1b0, URZ, 0xc0, !UPT ;  /* 0x000001b03cff7892 */ /* 0x000ff2000f80c0ff */
[----:B------:R-:W-:Y:S05]  /*6b60*/  BRA.U !UP0, `(.L_x_120) ;  /* 0x0000000108407547 */ /* 0x000fea000b800000 */
[----:B------:R-:W2:Y:S01]  /*6b70*/  LDCU.64 UR8, c[0x4][0x88] ;  /* 0x01001100ff0877ac */ /* 0x000ea20008000a00 */
[----:B------:R-:W-:Y:S01]  /*6b80*/  MOV R3, 0x0 ;  /* 0x0000000000037802 */ /* 0x000fe20000000f00 */
[----:B------:R-:W-:Y:S02]  /*6b90*/  HFMA2 R12, -RZ, RZ, 0, 5.9604644775390625e-08 ;  /* 0x00000001ff0c7431 */ /* 0x000fe400000001ff */
[----:B------:R-:W-:Y:S02]  /*6ba0*/  IMAD.MOV.U32 R8, RZ, RZ, 0x70 ;  /* 0x00000070ff087424 */ /* 0x000fe400078e00ff */
[----:B------:R-:W-:Y:S01]  /*6bb0*/  IMAD.MOV.U32 R13, RZ, RZ, RZ ;  /* 0x000000ffff0d7224 */ /* 0x000fe200078e00ff */
[----:B------:R-:W3:Y:S01]  /*6bc0*/  LDCU.64 UR6, c[0x4][0x90] ;  /* 0x01001200ff0677ac */ /* 0x000ee20008000a00 */
[----:B------:R-:W4:Y:S01]  /*6bd0*/  LDC.64 R2, c[0x4][R3] ;  /* 0x0100000003027b82 */ /* 0x000f220000000a00 */
[----:B------:R-:W1:Y:S01]  /*6be0*/  LDCU.64 UR4, c[0x4][0x8] ;  /* 0x01000100ff0477ac */ /* 0x000e620008000a00 */
[----:B--2---:R-:W-:Y:S01]  /*6bf0*/  MOV R5, UR9 ;  /* 0x0000000900057c02 */ /* 0x004fe20008000f00 */
[----:B------:R-:W-:Y:S01]  /*6c00*/  IMAD.U32 R4, RZ, RZ, UR8 ;  /* 0x00000008ff047e24 */ /* 0x000fe2000f8e00ff */
[----:B---3--:R-:W-:Y:S01]  /*6c10*/  MOV R7, UR7 ;  /* 0x0000000700077c02 */ /* 0x008fe20008000f00 */
[----:B------:R-:W-:Y:S01]  /*6c20*/  IMAD.U32 R6, RZ, RZ, UR6 ;  /* 0x00000006ff067e24 */ /* 0x000fe2000f8e00ff */
[----:B-1----:R-:W-:Y:S01]  /*6c30*/  MOV R11, UR5 ;  /* 0x00000005000b7c02 */ /* 0x002fe20008000f00 */
[----:B------:R-:W-:Y:S02]  /*6c40*/  IMAD.U32 R10, RZ, RZ, UR4 ;  /* 0x00000004ff0a7e24 */ /* 0x000fe4000f8e00ff */
[----:B------:R-:W-:Y:S07]  /*6c50*/  LEPC R20, `(.L_x_120) ;  /* 0x000000001014794e */ /* 0x000fee0000000000 */
[----:B----45:R-:W-:Y:S05]  /*6c60*/  CALL.ABS.NOINC R2 ;  /* 0x0000000002007343 */ /* 0x030fea0003c00000 */
.L_x_120:
[----:B------:R-:W-:Y:S01]  /*6c70*/  LOP3.LUT P0, RZ, R177, 0x1b0, RZ, 0xc0, !PT ;  /* 0x000001b0b1ff7812 */ /* 0x000fe2000780c0ff */
[----:B------:R-:W-:Y:S11]  /*6c80*/  BSSY.RECONVERGENT B6, `(.L_x_121) ;  /* 0x0000013000067945 */ /* 0x000ff60003800200 */
[----:B------:R-:W-:Y:S01]  /*6c90*/  @!UPT UIADD3 URZ, UPT, UPT, URZ, URZ, URZ ;  /* 0x000000fffffff290 */ /* 0x000fe2000fffe0ff */
[----:B------:R-:W-:Y:S05]  /*6ca0*/  @!P0 BRA `(.L_x_122) ;  /* 0x0000000000408947 */ /* 0x000fea0003800000 */
        /* <DEDUP_REMOVED lines=16> */
.L_x_122:
[----:B------:R-:W-:Y:S05]  /*6db0*/  BSYNC.RECONVERGENT B6 ;  /* 0x0000000000067941 */ /* 0x000fea0003800200 */
.L_x_121:
[----:B------:R-:W-:Y:S02]  /*6dc0*/  ISETP.NE.U32.AND P0, PT, RZ, UR56, PT ;  /* 0x00000038ff007c0c */ /* 0x000fe4000bf05070 */
[C---:B------:R-:W-:Y:S02]  /*6dd0*/  ISETP.NE.U32.AND P4, PT, R160.reuse, RZ, PT ;  /* 0x000000ffa000720c */ /* 0x040fe40003f85070 */
[----:B------:R-:W-:Y:S02]  /*6de0*/  ISETP.NE.U32.AND P1, PT, R160, RZ, PT ;  /* 0x000000ffa000720c */ /* 0x000fe40003f25070 */
[----:B------:R-:W-:Y:S02]  /*6df0*/  ISETP.NE.AND.EX P0, PT, RZ, UR57, PT, P0 ;  /* 0x00000039ff007c0c */ /* 0x000fe4000bf05300 */
[C---:B------:R-:W-:Y:S02]  /*6e00*/  ISETP.NE.AND.EX P4, PT, R161.reuse, RZ, PT, P4 ;  /* 0x000000ffa100720c */ /* 0x040fe40003f85340 */
[----:B------:R-:W-:Y:S02]  /*6e10*/  ISETP.NE.AND.EX P1, PT, R161, RZ, P0, P1 ;  /* 0x000000ffa100720c */ /* 0x000fe40000725310 */
[----:B------:R-:W-:Y:S02]  /*6e20*/  ISETP.NE.U32.AND P5, PT, R156, RZ, PT ;  /* 0x000000ff9c00720c */ /* 0x000fe40003fa5070 */
[----:B------:R-:W-:Y:S02]  /*6e30*/  ISETP.NE.U32.AND P2, PT, RZ, UR56, PT ;  /* 0x00000038ff007c0c */ /* 0x000fe4000bf45070 */
[----:B------:R-:W-:Y:S02]  /*6e40*/  PLOP3.LUT P0, PT, PT, PT, PT, 0x8, 0x80 ;  /* 0x000000000080781c */ /* 0x000fe40003f0e170 */
[----:B------:R-:W-:Y:S02]  /*6e50*/  ISETP.NE.AND.EX P5, PT, R157, RZ, PT, P5 ;  /* 0x000000ff9d00720c */ /* 0x000fe40003fa5350 */
[----:B------:R-:W-:Y:S03]  /*6e60*/  ISETP.NE.AND.EX P2, PT, RZ, UR57, PT, P2 ;  /* 0x00000039ff007c0c */ /* 0x000fe6000bf45320 */
[----:B------:R-:W-:Y:S01]  /*6e70*/  @!P1 PLOP3.LUT P0, PT, P4, PT, PT, 0x80, 0x8 ;  /* 0x000000000008981c */ /* 0x000fe2000270f070 */
[----:B------:R-:W-:Y:S01]  /*6e80*/  @!UPT UIADD3 URZ, UPT, UPT, URZ, URZ, URZ ;  /* 0x000000fffffff290 */ /* 0x000fe2000fffe0ff */
[----:B------:R-:W-:Y:S11]  /*6e90*/  @!P4 BRA `(.L_x_123) ;  /* 0x000000000030c947 */ /* 0x000ff60003800000 */
[----:B------:R-:W-:Y:S01]  /*6ea0*/  ISETP.NE.U32.AND P3, PT, R158, RZ, PT ;  /* 0x000000ff9e00720c */ /* 0x000fe20003f65070 */
[----:B------:R-:W2:Y:S01]  /*6eb0*/  LDCU.64 UR4, c[0x0][0x358] ;  /* 0x00006b00ff0477ac */ /* 0x000ea20008000a00 */
[----:B------:R-:W-:Y:S02]  /*6ec0*/  IMAD.MOV.U32 R162, RZ, RZ, 0x1 ;  /* 0x00000001ffa27424 */ /* 0x000fe400078e00ff */
[----:B------:R-:W-:Y:S11]  /*6ed0*/  ISETP.NE.AND.EX P3, PT, R159, RZ, PT, P3 ;  /* 0x000000ff9f00720c */ /* 0x000ff60003f65330 */
[----:B------:R-:W-:Y:S02]  /*6ee0*/  @!UPT UIADD3 URZ, UPT, UPT, URZ, URZ, URZ ;  /* 0x000000fffffff290 */ /* 0x000fe4000fffe0ff */
[----:B------:R-:W3:Y:S01]  /*6ef0*/  @P3 LDC.64 R2, c[0x0][0x888] ;  /* 0x00022200ff023b82 */ /* 0x000ee20000000a00 */
[----:B-1----:R-:W-:Y:S04]  /*6f00*/  @P3 IMAD R0, R160, UR36, RZ ;  /* 0x00000024a0003c24 */ /* 0x002fe8000f8e02ff */
[----:B---3--:R-:W-:Y:S04]  /*6f10*/  @P3 IMAD.WIDE R2, R0, 0x4, R2 ;  /* 0x0000000400023825 */ /* 0x008fe800078e0202 */
[----:B------:R-:W-:Y:S01]  /*6f20*/  HFMA2 R0, -RZ, RZ, 0, 5.9604644775390625e-08 ;  /* 0x00000001ff007431 */ /* 0x000fe200000001ff */
[----:B--2--5:R2:W5:Y:S04]  /*6f30*/  @P3 LDG.E R73, desc[UR4][R2.64] ;  /* 0x0000000402493981 */ /* 0x024568000c1e1900 */
[----:B------:R-:W-:Y:S01]  /*6f40*/  @!P3 PRMT R162, R0, 0x7610, R162 ;  /* 0x0000761000a2b816 */ /* 0x000fe200000000a2 */
[----:B--2---:R-:W3:Y:S06]  /*6f50*/  @!P3 LDC R73, c[0x0][0x880] ;  /* 0x00022000ff49bb82 */ /* 0x004eec0000000800 */
.L_x_123:
[----:B------:R-:W-:Y:S05]  /*6f60*/  @!P5 BRA `(.L_x_124) ;  /* 0x000000000024d947 */ /* 0x000fea0003800000 */
[----:B------:R-:W-:Y:S01]  /*6f70*/  ISETP.NE.U32.AND P3, PT, R138, RZ, PT ;  /* 0x000000ff8a00720c */ /* 0x000fe20003f65070 */
[----:B------:R-:W2:Y:S03]  /*6f80*/  LDCU.64 UR4, c[0x0][0x358] ;  /* 0x00006b00ff0477ac */ /* 0x000ea60008000a00 */
[----:B------:R-:W-:Y:S11]  /*6f90*/  ISETP.NE.AND.EX P3, PT, R139, RZ, PT, P3 ;  /* 0x000000ff8b00720c */ /* 0x000ff60003f65330 */
[----:B------:R-:W-:Y:S02]  /*6fa0*/  @!UPT UIADD3 URZ, UPT, UPT, URZ, URZ, URZ ;  /* 0x000000fffffff290 */ /* 0x000fe4000fffe0ff */
[----:B------:R-:W4:Y:S01]  /*6fb0*/  @P3 LDC.64 R2, c[0x0][0x8a8] ;  /* 0x00022a00ff023b82 */ /* 0x000f220000000a00 */
[----:B-1----:R-:W-:Y:S04]  /*6fc0*/  @P3 IMAD R0, R156, UR36, RZ ;  /* 0x000000249c003c24 */ /* 0x002fe8000f8e02ff */
[----:B----4-:R-:W-:Y:S05]  /*6fd0*/  @P3 IMAD.WIDE R2, R0, 0x4, R2 ;  /* 0x0000000400023825 */ /* 0x010fea00078e0202 */
[----:B--2--5:R2:W5:Y:S02]  /*6fe0*/  @P3 LDG.E R70, desc[UR4][R2.64] ;  /* 0x0000000402463981 */ /* 0x024564000c1e1900 */
[----:B--2---:R-:W4:Y:S02]  /*6ff0*/  @!P3 LDC R70, c[0x0][0x8a0] ;  /* 0x00022800ff46bb82 */ /* 0x004f240000000800 */
.L_x_124:
[----:B---3-5:R-:W-:Y:S01]  /*7000*/  FSETP.NEU.AND P3, PT, R73, RZ, PT ;  /* 0x000000ff4900720b */ /* 0x028fe20003f6d000 */
[----:B------:R-:W-:Y:S01]  /*7010*/  BSSY B1, `(.L_x_125) ;  /* 0x0000046000017945 */ /* 0x000fe20003800000 */
[----:B------:R-:W-:Y:S01]  /*7020*/  SEL R5, RZ, 0xffffffff, P2 ;  /* 0xffffffffff057807 */ /* 0x000fe20001000000 */
[----:B------:R-:W-:Y:S01]  /*7030*/  IMAD.MOV.U32 R182, RZ, RZ, 0x1 ;  /* 0x00000001ffb67424 */ /* 0x000fe200078e00ff */
[----:B-1----:R-:W-:Y:S01]  /*7040*/  @!P1 SEL R0, RZ, 0xffffffff, P3 ;  /* 0xffffffffff009807 */ /* 0x002fe20001800000 */
[----:B------:R-:W-:Y:S01]  /*7050*/  IMAD R71, R68, 0x100, R69 ;  /* 0x0000010044477824 */ /* 0x000fe200078e0245 */
[----:B------:R-:W-:Y:S02]  /*7060*/  LOP3.LUT P2, RZ, R162, 0xff, RZ, 0xc0, !PT ;  /* 0x000000ffa2ff7812 */ /* 0x000fe4000784c0ff */
[----:B------:R-:W-:Y:S02]  /*7070*/  CS2R R154, SRZ ;  /* 0x00000000009a7805 */ /* 0x000fe4000001ff00 */
[----:B------:R-:W-:Y:S02]  /*7080*/  LEA R3, R170, UR44, 0x3 ;  /* 0x0000002caa037c11 */ /* 0x000fe4000f8e18ff */
[----:B------:R-:W-:Y:S02]  /*7090*/  CS2R R152, SRZ ;  /* 0x0000000000987805 */ /* 0x000fe4000001ff00 */
[C---:B------:R-:W-:Y:S02]  /*70a0*/  @P0 SEL R0, R5.reuse, R0, !P2 ;  /* 0x0000000005000207 */ /* 0x040fe40005000000 */
[----:B------:R-:W-:Y:S02]  /*70b0*/  CS2R R150, SRZ ;  /* 0x0000000000967805 */ /* 0x000fe4000001ff00 */
[----:B------:R-:W-:Y:S02]  /*70c0*/  LEA R165, R68, UR44, 0x3 ;  /* 0x0000002c44a57c11 */ /* 0x000fe4000f8e18ff */
[----:B------:R-:W-:Y:S02]  /*70d0*/  CS2R R148, SRZ ;  /* 0x0000000000947805 */ /* 0x000fe4000001ff00 */
[----:B------:R-:W-:Y:S02]  /*70e0*/  @!P1 LOP3.LUT R0, R0, 0x1, RZ, 0xc0, !PT ;  /* 0x0000000100009812 */ /* 0x000fe400078ec0ff */
[----:B------:R-:W-:Y:S02]  /*70f0*/  CS2R R146, SRZ ;  /* 0x0000000000927805 */ /* 0x000fe4000001ff00 */
[----:B------:R-:W-:Y:S02]  /*7100*/  SHF.L.U32 R2, R172, 0x1f, RZ ;  /* 0x0000001fac027819 */ /* 0x000fe400000006ff */
[----:B------:R-:W-:Y:S02]  /*7110*/  CS2R R144, SRZ ;  /* 0x0000000000907805 */ /* 0x000fe4000001ff00 */
[----:B------:R-:W-:Y:S02]  /*7120*/  ISETP.NE.U32.OR P6, PT, R0, 0x1, P1 ;  /* 0x000000010000780c */ /* 0x000fe40000fc5470 */
[----:B------:R-:W-:Y:S02]  /*7130*/  CS2R R142, SRZ ;  /* 0x00000000008e7805 */ /* 0x000fe4000001ff00 */
[----:B------:R-:W-:Y:S02]  /*7140*/  SEL R0, RZ, 0xffffffff, P3 ;  /* 0xffffffffff007807 */ /* 0x000fe40001800000 */
[----:B------:R-:W-:Y:S02]  /*7150*/  CS2R R140, SRZ ;  /* 0x00000000008c7805 */ /* 0x000fe4000001ff00 */
[----:B------:R-:W-:Y:S02]  /*7160*/  P2R R189, PR, RZ, 0x40 ;  /* 0x00000040ffbd7803 */ /* 0x000fe40000000000 */
[----:B------:R-:W-:Y:S04]  /*7170*/  @P4 SEL R0, R5, R0, !P2 ;  /* 0x0000000005004207 */ /* 0x000fe80005000000 */
[----:B------:R-:W-:Y:S02]  /*7180*/  LOP3.LUT R0, R0, 0x1, RZ, 0xc0, !PT ;  /* 0x0000000100007812 */ /* 0x000fe400078ec0ff */
[----:B------:R-:W-:Y:S02]  /*7190*/  @P6 SHF.L.U32 R4, R169, 0x1f, RZ ;  /* 0x0000001fa9046819 */ /* 0x000fe400000006ff */
[----:B------:R-:W-:Y:S02]  /*71a0*/  ISETP.NE.U32.AND P5, PT, R0, 0x1, PT ;  /* 0x000000010000780c */ /* 0x000fe40003fa5070 */
[----:B------:R-:W1:Y:S02]  /*71b0*/  @P6 SYNCS.PHASECHK.TRANS64.TRYWAIT P1, [R3+URZ+0x160], R4 ;  /* 0x00016004030065a7 */ /* 0x000e6400080211ff */
[----:B------:R-:W-:Y:S01]  /*71c0*/  P2R R183, PR, RZ, 0x20 ;  /* 0x00000020ffb77803 */ /* 0x000fe20000000000 */
[----:B------:R2:W3:Y:S01]  /*71d0*/  SYNCS.PHASECHK.TRANS64.TRYWAIT P0, [R165+URZ+0x1d0], R2 ;  /* 0x0001d002a50075a7 */ /* 0x0004e200080011ff */
[----:B-1----:R-:W-:Y:S01]  /*71e0*/  @P6 SEL R182, RZ, 0x1, !P1 ;  /* 0x00000001ffb66807 */ /* 0x002fe20004800000 */
[----:B--2---:R-:W-:Y:S06]  /*71f0*/  @!P6 BRA `(.L_x_126) ;  /* 0x00000000009ce947 */ /* 0x004fec0003800000 */
[----:B------:R-:W-:Y:S01]  /*7200*/  @P5 IMAD R7, R170, 0x2000, R175 ;  /* 0x00002000aa075824 */ /* 0x000fe200078e02af */
[----:B------:R-:W-:Y:S01]  /*7210*/  ISETP.NE.AND P1, PT, R182, RZ, PT ;  /* 0x000000ffb600720c */ /* 0x000fe20003f25270 */
[----:B------:R-:W-:Y:S01]  /*7220*/  BSSY B0, `(.L_x_127) ;  /* 0x0000010000007945 */ /* 0x000fe20003800000 */
[----:B------:R-:W-:Y:S01]  /*7230*/  CS2R R142, SRZ ;  /* 0x00000000008e7805 */ /* 0x000fe2000001ff00 */
[--C-:B------:R-:W-:Y:S01]  /*7240*/  @P5 IMAD R6, R176, -0x10, R7.reuse ;  /* 0xfffffff0b0065824 */ /* 0x100fe200078e0207 */
[----:B------:R-:W-:Y:S01]  /*7250*/  CS2R R140, SRZ ;  /* 0x00000000008c7805 */ /* 0x000fe2000001ff00 */
[----:B------:R-:W-:Y:S01]  /*7260*/  @P5 IMAD R5, R174, -0x10, R7 ;  /* 0xfffffff0ae055824 */ /* 0x000fe200078e0207 */
[----:B------:R-:W-:Y:S01]  /*7270*/  CS2R R150, SRZ ;  /* 0x0000000000967805 */ /* 0x000fe2000001ff00 */
[----:B------:R-:W-:Y:S01]  /*7280*/  @P5 IMAD R4, R173, 0x10, R6 ;  /* 0x00000010ad045824 */ /* 0x000fe200078e0206 */
[----:B------:R-:W-:Y:S02]  /*7290*/  CS2R R148, SRZ ;  /* 0x0000000000947805 */ /* 0x000fe4000001ff00 */
[----:B------:R-:W-:Y:S02]  /*72a0*/  CS2R R146, SRZ ;  /* 0x0000000000927805 */ /* 0x000fe4000001ff00 */
[----:B------:R-:W-:Y:S02]  /*72b0*/  CS2R R144, SRZ ;  /* 0x0000000000907805 */ /* 0x000fe4000001ff00 */
[----:B------:R-:W-:Y:S02]  /*72c0*/  CS2R R154, SRZ ;  /* 0x00000000009a7805 */ /* 0x000fe4000001ff00 */
[----:B------:R-:W-:Y:S01]  /*72d0*/  CS2R R152, SRZ ;  /* 0x0000000000987805 */ /* 0x000fe2000001ff00 */
[----:B------:R-:W-:Y:S06]  /*72e0*/  @P1 BRA `(.L_x_128) ;  /* 0x00000000000c1947 */ /* 0x000fec0003800000 */
[----:B------:R-:W-:Y:S04]  /*72f0*/  SHF.L.U32 R0, R169, 0x1f, RZ ;  /* 0x0000001fa9007819 */ /* 0x000fe800000006ff */
[----:B------:R-:W1:Y:S02]  /*7300*/  SYNCS.PHASECHK.TRANS64.TRYWAIT P1, [R3+URZ+0x160], R0 ;  /* 0x00016000030075a7 */ /* 0x000e6400080211ff */
[----:B-1----:R-:W-:Y:S05]  /*7310*/  @!P1 BRA `(.L_x_129) ;  /* 0x0000006800389947 */ /* 0x002fea0003800000 */
.L_x_128:
[----:B------:R-:W-:Y:S05]  /*7320*/  BSYNC B0 ;  /* 0x0000000000007941 */ /* 0x000fea0003800000 */
.L_x_127:
[----:B------:R-:W-:Y:S01]  /*7330*/  ISETP.NE.AND P1, PT, R183, RZ, PT ;  /* 0x000000ffb700720c */ /* 0x000fe20003f25270 */
[----:B-1----:R-:W-:Y:S02]  /*7340*/  VIADD R3, R3, 0x180 ;  /* 0x0000018003037836 */ /* 0x002fe40000000000 */
[----:B------:R-:W-:Y:S02]  /*7350*/  IMAD.U32 R0, RZ, RZ, UR45 ;  /* 0x0000002dff007e24 */ /* 0x000fe4000f8e00ff */
[----:B------:R-:W-:Y:S03]  /*7360*/  VIADD R170, R170, 0x1 ;  /* 0x00000001aaaa7836 */ /* 0x000fe60000000000 */
[----:B------:R-:W-:Y:S05]  /*7370*/  PRMT R0, R0, 0x654, R3 ;  /* 0x0000065400007816 */ /* 0x000fea0000000003 */
[----:B------:R1:W2:Y:S04]  /*7380*/  @P1 LDS.128 R140, [R7] ;  /* 0x00000000078c1984 */ /* 0x0002a80000000c00 */
[----:B------:R1:W1:Y:S04]  /*7390*/  @P1 LDS.128 R148, [R5+0x20] ;  /* 0x0000200005941984 */ /* 0x0002680000000c00 */
[----:B------:R1:W1:Y:S04]  /*73a0*/  @P1 LDS.128 R144, [R6+0x10] ;  /* 0x0000100006901984 */ /* 0x0002680000000c00 */
[----:B------:R1:W1:Y:S01]  /*73b0*/  @P1 LDS.128 R152, [R4+0x10] ;  /* 0x0000100004981984 */ /* 0x0002620000000c00 */
[C---:B------:R-:W-:Y:S01]  /*73c0*/  ISETP.NE.AND P1, PT, R170.reuse, 0x4, PT ;  /* 0x00000004aa00780c */ /* 0x040fe20003f25270 */
[----:B------:R-:W-:Y:S01]  /*73d0*/  @!PT LDS RZ, [RZ] ;  /* 0x00000000fffff984 */ /* 0x000fe20000000800 */
[----:B------:R-:W-:Y:S01]  /*73e0*/  @!PT LDS RZ, [RZ] ;  /* 0x00000000fffff984 */ /* 0x000fe20000000800 */
[----:B------:R-:W-:Y:S01]  /*73f0*/  @!PT LDS RZ, [RZ] ;  /* 0x00000000fffff984 */ /* 0x000fe20000000800 */
[----:B------:R-:W-:Y:S01]  /*7400*/  @!PT LDS RZ, [RZ] ;  /* 0x00000000fffff984 */ /* 0x000fe20000000800 */
[----:B------:R5:W-:Y:S06]  /*7410*/  MEMBAR.ALL.CTA ;  /* 0x0000000000007992 */ /* 0x000bec0000008000 */
[----:B-----5:R-:W5:Y:S01]  /*7420*/  FENCE.VIEW.ASYNC.S ;  /* 0x00000000000073c6 */ /* 0x020f620000000000 */
[----:B------:R-:W-:Y:S01]  /*7430*/  SEL R170, R170, RZ, P1 ;  /* 0x000000ffaaaa7207 */ /* 0x000fe20000800000 */
[----:B-----5:R5:W-:Y:S02]  /*7440*/  SYNCS.ARRIVE.TRANS64.RED.A1T0 RZ, [R0+URZ], RZ ;  /* 0x000000ff00ff79a7 */ /* 0x020be400081004ff */
[----:B-----5:R-:W-:Y:S04]  /*7450*/  SEL R0, RZ, 0x1, P1 ;  /* 0x00000001ff007807 */ /* 0x020fe80000800000 */
[----:B--2---:R-:W-:Y:S02]  /*7460*/  LOP3.LUT R169, R169, R0, RZ, 0x3c, !PT ;  /* 0x00000000a9a97212 */ /* 0x004fe400078e3cff */
.L_x_126:
[----:B------:R-:W-:Y:S05]  /*7470*/  BSYNC B1 ;  /* 0x0000000000017941 */ /* 0x000fea0003800000 */
.L_x_125:
[----:B------:R-:W-:Y:S04]  /*7480*/  SHF.R.U32.HI R0, RZ, 0x15, R71 ;  /* 0x00000015ff007819 */ /* 0x000fe80000011647 */
[----:B------:R-:W-:Y:S01]  /*7490*/  LOP3.LUT P1, RZ, R0, 0x3, R163, 0x48, !PT ;  /* 0x0000000300ff7812 */ /* 0x000fe200078248a3 */
[----:B------:R-:W-:Y:S01]  /*74a0*/  @!UPT UIADD3 URZ, UPT, UPT, URZ, URZ, URZ ;  /* 0x000000fffffff290 */ /* 0x000fe2000fffe0ff */
[----:B---3--:R-:W-:Y:S11]  /*74b0*/  @P0 BRA `(.L_x_130) ;  /* 0x0000000000080947 */ /* 0x008ff60003800000 */
[----:B------:R-:W2:Y:S02]  /*74c0*/  SYNCS.PHASECHK.TRANS64.TRYWAIT P0, [R165+URZ+0x1d0], R2 ;  /* 0x0001d002a50075a7 */ /* 0x000ea400080011ff */
[----:B--2---:R-:W-:Y:S05]  /*74d0*/  @!P0 BRA `(.L_x_131) ;  /* 0x0000006400dc8947 */ /* 0x004fea0003800000 */
.L_x_130:
[----:B------:R-:W-:Y:S04]  /*74e0*/  BSSY.RECONVERGENT B6, `(.L_x_132) ;  /* 0x0000012000067945 */ /* 0x000fe80003800200 */
[----:B------:R-:W-:Y:S05]  /*74f0*/  @!P1 BRA `(.L_x_133) ;  /* 0x0000000000409947 */ /* 0x000fea0003800000 */
[----:B------:R-:W1:Y:S01]  /*7500*/  LDCU.64 UR8, c[0x4][0x78] ;  /* 0x01000f00ff0877ac */ /* 0x000e620008000a00 */
[----:B------:R-:W-:Y:S01]  /*7510*/  MOV R3, 0x0 ;  /* 0x0000000000037802 */ /* 0x000fe20000000f00 */
[----:B------:R-:W-:Y:S02]  /*7520*/  HFMA2 R12, -RZ, RZ, 0, 5.9604644775390625e-08 ;  /* 0x00000001ff0c7431 */ /* 0x000fe400000001ff */
[----:B------:R-:W-:Y:S02]  /*7530*/  IMAD.MOV.U32 R8, RZ, RZ, 0x192 ;  /* 0x00000192ff087424 */ /* 0x000fe400078e00ff */
[----:B------:R-:W-:Y:S01]  /*7540*/  IMAD.MOV.U32 R13, RZ, RZ, RZ ;  /* 0x000000ffff0d7224 */ /* 0x000fe200078e00ff */
[----:B------:R-:W3:Y:S01]  /*7550*/  LDCU.64 UR6, c[0x4][0x80] ;  /* 0x01001000ff0677ac */ /* 0x000ee20008000a00 */
[----:B--2---:R-:W2:Y:S01]  /*7560*/  LDC.64 R2, c[0x4][R3] ;  /* 0x0100000003027b82 */ /* 0x004ea20000000a00 */
[----:B------:R-:W5:Y:S01]  /*7570*/  LDCU.64 UR4, c[0x4][0x18] ;  /* 0x01000300ff0477ac */ /* 0x000f620008000a00 */
[----:B-1----:R-:W-:Y:S01]  /*7580*/  MOV R5, UR9 ;  /* 0x0000000900057c02 */ /* 0x002fe20008000f00 */
[----:B------:R-:W-:Y:S01]  /*7590*/  IMAD.U32 R4, RZ, RZ, UR8 ;  /* 0x00000008ff047e24 */ /* 0x000fe2000f8e00ff */
[----:B---3--:R-:W-:Y:S01]  /*75a0*/  MOV R7, UR7 ;  /* 0x0000000700077c02 */ /* 0x008fe20008000f00 */
[----:B------:R-:W-:Y:S01]  /*75b0*/  IMAD.U32 R6, RZ, RZ, UR6 ;  /* 0x00000006ff067e24 */ /* 0x000fe2000f8e00ff */
[----:B-----5:R-:W-:Y:S01]  /*75c0*/  MOV R11, UR5 ;  /* 0x00000005000b7c02 */ /* 0x020fe20008000f00 */
[----:B------:R-:W-:Y:S02]  /*75d0*/  IMAD.U32 R10, RZ, RZ, UR4 ;  /* 0x00000004ff0a7e24 */ /* 0x000fe4000f8e00ff */
[----:B------:R-:W-:Y:S07]  /*75e0*/  LEPC R20, `(.L_x_133) ;  /* 0x000000001014794e */ /* 0x000fee0000000000 */
[----:B--2-4-:R-:W-:Y:S05]  /*75f0*/  CALL.ABS.NOINC R2 ;  /* 0x0000000002007343 */ /* 0x014fea0003c00000 */
.L_x_133:
[----:B------:R-:W-:Y:S05]  /*7600*/  BSYNC.RECONVERGENT B6 ;  /* 0x0000000000067941 */ /* 0x000fea0003800200 */
.L_x_132:
[-C--:B------:R-:W-:Y:S01]  /*7610*/  F2FP.F16.E5M2.UNPACK_B R74, R140.reuse ;  /* 0x0000008cff4a723e */ /* 0x080fe200020004ff */
[----:B------:R-:W-:Y:S05]  /*7620*/  WARPSYNC.ALL ;  /* 0x0000000000007948 */ /* 0x000fea0003800000 */
[----:B------:R-:W-:Y:S01]  /*7630*/  R2UR UR4, R71 ;  /* 0x00000000470472ca */ /* 0x000fe200000e0000 */
[--C-:B------:R-:W-:Y:S01]  /*7640*/  HADD2.F32 R72, -RZ, R74.reuse.H0_H0 ;  /* 0x2000004aff487230 */ /* 0x100fe20000004100 */
[----:B------:R-:W-:Y:S01]  /*7650*/  F2FP.F16.E5M2.UNPACK_B R76, R140.H1 ;  /* 0x0000008cff4c723e */ /* 0x000fe200030004ff */
[----:B------:R-:W-:Y:S01]  /*7660*/  HADD2.F32 R75, -RZ, R74.H1_H1 ;  /* 0x3000004aff4b7230 */ /* 0x000fe20000004100 */
[-C--:B------:R-:W-:Y:S01]  /*7670*/  F2FP.F16.E5M2.UNPACK_B R78, R141.reuse ;  /* 0x0000008dff4e723e */ /* 0x080fe200020004ff */
[----:B------:R-:W-:Y:S01]  /*7680*/  BSSY.RECONVERGENT B0, `(.L_x_134) ;  /* 0x000011d000007945 */ /* 0x000fe20003800200 */
[----:B------:R-:W-:Y:S01]  /*7690*/  F2FP.F16.E5M2.UNPACK_B R80, R141.H1 ;  /* 0x0000008dff50723e */ /* 0x000fe200030004ff */
[----:B------:R-:W-:Y:S01]  /*76a0*/  HADD2.F32 R74, -RZ, R76.H0_H0 ;  /* 0x2000004cff4a7230 */ /* 0x000fe20000004100 */
[-C--:B------:R-:W-:Y:S01]  /*76b0*/  F2FP.F16.E5M2.UNPACK_B R82, R142.reuse ;  /* 0x0000008eff52723e */ /* 0x080fe200020004ff */
[--C-:B------:R-:W-:Y:S01]  /*76c0*/  HADD2.F32 R77, -RZ, R78.reuse.H0_H0 ;  /* 0x2000004eff4d7230 */ /* 0x100fe20000004100 */
[----:B------:R-:W-:Y:S01]  /*76d0*/  F2FP.F16.E5M2.UNPACK_B R84, R142.H1 ;  /* 0x0000008eff54723e */ /* 0x000fe200030004ff */
[----:B------:R-:W-:Y:S01]  /*76e0*/  HADD2.F32 R78, -RZ, R78.H1_H1 ;  /* 0x3000004eff4e7230 */ /* 0x000fe20000004100 */
[-C--:B------:R-:W-:Y:S01]  /*76f0*/  F2FP.F16.E5M2.UNPACK_B R86, R143.reuse ;  /* 0x0000008fff56723e */ /* 0x080fe200020004ff */
[----:B-1----:R-:W4:Y:S01]  /*7700*/  LDTM.x64 R4, tmem[UR4] ;  /* 0x00000004000479ee */ /* 0x002f220008340000 */
[----:B------:R-:W-:Y:S01]  /*7710*/  F2FP.F16.E5M2.UNPACK_B R88, R143.H1 ;  /* 0x0000008fff58723e */ /* 0x000fe200030004ff */
[----:B------:R-:W-:Y:S01]  /*7720*/  HADD2.F32 R76, -RZ, R76.H1_H1 ;  /* 0x3000004cff4c7230 */ /* 0x000fe20000004100 */
[-C--:B------:R-:W-:Y:S01]  /*7730*/  F2FP.F16.E5M2.UNPACK_B R90, R144.reuse ;  /* 0x00000090ff5a723e */ /* 0x080fe200020004ff */
[----:B------:R-:W-:Y:S01]  /*7740*/  HADD2.F32 R79, -RZ, R80.H0_H0 ;  /* 0x20000050ff4f7230 */ /* 0x000fe20000004100 */
[----:B------:R-:W-:Y:S01]  /*7750*/  F2FP.F16.E5M2.UNPACK_B R92, R144.H1 ;  /* 0x00000090ff5c723e */ /* 0x000fe200030004ff */
[--C-:B------:R-:W-:Y:S01]  /*7760*/  HADD2.F32 R81, -RZ, R82.reuse.H0_H0 ;  /* 0x20000052ff517230 */ /* 0x100fe20000004100 */
[----:B------:R-:W-:Y:S01]  /*7770*/  SHF.L.U32 R188, R168, 0x4, RZ ;  /* 0x00000004a8bc7819 */ /* 0x000fe200000006ff */
[----:B------:R-:W-:Y:S01]  /*7780*/  HADD2.F32 R82, -RZ, R82.H1_H1 ;  /* 0x30000052ff527230 */ /* 0x000fe20000004100 */
[----:B------:R-:W-:Y:S01]  /*7790*/  SHF.L.U32 R192, R167, 0x4, RZ ;  /* 0x00000004a7c07819 */ /* 0x000fe200000006ff */
[--C-:B------:R-:W-:Y:S01]  /*77a0*/  HADD2.F32 R85, -RZ, R86.reuse.H0_H0 ;  /* 0x20000056ff557230 */ /* 0x100fe20000004100 */
[----:B------:R-:W-:Y:S01]  /*77b0*/  SHF.L.U32 R190, R173, 0x4, RZ ;  /* 0x00000004adbe7819 */ /* 0x000fe200000006ff */
[----:B------:R-:W-:Y:S01]  /*77c0*/  HADD2.F32 R86, -RZ, R86.H1_H1 ;  /* 0x30000056ff567230 */ /* 0x000fe20000004100 */
[----:B------:R-:W-:Y:S01]  /*77d0*/  IADD3 R181, PT, PT, R175, R192, RZ ;  /* 0x000000c0afb57210 */ /* 0x000fe20007ffe0ff */
[--C-:B------:R-:W-:Y:S01]  /*77e0*/  HADD2.F32 R89, -RZ, R90.reuse.H0_H0 ;  /* 0x2000005aff597230 */ /* 0x100fe20000004100 */
[----:B------:R-:W-:Y:S01]  /*77f0*/  F2FP.F16.E5M2.UNPACK_B R94, R145 ;  /* 0x00000091ff5e723e */ /* 0x000fe200020004ff */
[----:B------:R-:W-:Y:S01]  /*7800*/  HADD2.F32 R90, -RZ, R90.H1_H1 ;  /* 0x3000005aff5a7230 */ /* 0x000fe20000004100 */
[----:B------:R-:W-:Y:S01]  /*7810*/  F2FP.F16.E5M2.UNPACK_B R98, R146 ;  /* 0x00000092ff62723e */ /* 0x000fe200020004ff */
[----:B------:R-:W-:Y:S01]  /*7820*/  HADD2.F32 R80, -RZ, R80.H1_H1 ;  /* 0x30000050ff507230 */ /* 0x000fe20000004100 */
[----:B------:R-:W-:Y:S01]  /*7830*/  F2FP.F16.E5M2.UNPACK_B R102, R147 ;  /* 0x00000093ff66723e */ /* 0x000fe200020004ff */
[--C-:B------:R-:W-:Y:S01]  /*7840*/  HADD2.F32 R93, -RZ, R94.reuse.H0_H0 ;  /* 0x2000005eff5d7230 */ /* 0x100fe20000004100 */
[----:B------:R-:W-:Y:S01]  /*7850*/  F2FP.F16.E5M2.UNPACK_B R106, R148 ;  /* 0x00000094ff6a723e */ /* 0x000fe200020004ff */
[----:B------:R-:W-:Y:S01]  /*7860*/  HADD2.F32 R94, -RZ, R94.H1_H1 ;  /* 0x3000005eff5e7230 */ /* 0x000fe20000004100 */
[----:B------:R-:W-:Y:S01]  /*7870*/  F2FP.F16.E5M2.UNPACK_B R110, R149 ;  /* 0x00000095ff6e723e */ /* 0x000fe200020004ff */
[C---:B----4-:R-:W-:Y:S01]  /*7880*/  FMUL R0, R70.reuse, R4 ;  /* 0x0000000446007220 */ /* 0x050fe20000400000 */
[C---:B--2---:R-:W-:Y:S01]  /*7890*/  FMUL R2, R70.reuse, R5 ;  /* 0x0000000546027220 */ /* 0x044fe20000400000 */
[C---:B------:R-:W-:Y:S01]  /*78a0*/  FMUL R4, R70.reuse, R8 ;  /* 0x0000000846047220 */ /* 0x040fe20000400000 */
[C---:B------:R-:W-:Y:S01]  /*78b0*/  FMUL R5, R70.reuse, R9 ;  /* 0x0000000946057220 */ /* 0x040fe20000400000 */
[C---:B------:R-:W-:Y:S01]  /*78c0*/  FFMA R0, R73.reuse, R72, R0 ;  /* 0x0000004849007223 */ /* 0x040fe20000000000 */
[C---:B------:R-:W-:Y:S01]  /*78d0*/  FFMA R2, R73.reuse, R75, R2 ;  /* 0x0000004b49027223 */ /* 0x040fe20000000002 */
[C---:B------:R-:W-:Y:S01]  /*78e0*/  FMUL R8, R70.reuse, R12 ;  /* 0x0000000c46087220 */ /* 0x040fe20000400000 */
[C---:B------:R-:W-:Y:S01]  /*78f0*/  FMUL R9, R70.reuse, R13 ;  /* 0x0000000d46097220 */ /* 0x040fe20000400000 */
[C---:B------:R-:W-:Y:S01]  /*7900*/  FMUL R12, R70.reuse, R16 ;  /* 0x00000010460c7220 */ /* 0x040fe20000400000 */
[C---:B------:R-:W-:Y:S01]  /*7910*/  FMUL R13, R70.reuse, R17 ;  /* 0x00000011460d7220 */ /* 0x040fe20000400000 */
[C---:B------:R-:W-:Y:S01]  /*7920*/  FMUL R16, R70.reuse, R20 ;  /* 0x0000001446107220 */ /* 0x040fe20000400000 */
[C---:B------:R-:W-:Y:S01]  /*7930*/  FMUL R17, R70.reuse, R21 ;  /* 0x0000001546117220 */ /* 0x040fe20000400000 */
[C---:B------:R-:W-:Y:S01]  /*7940*/  FMUL R20, R70.reuse, R24 ;  /* 0x0000001846147220 */ /* 0x040fe20000400000 */
[C---:B------:R-:W-:Y:S01]  /*7950*/  FMUL R21, R70.reuse, R25 ;  /* 0x0000001946157220 */ /* 0x040fe20000400000 */
[--C-:B------:R-:W-:Y:S02]  /*7960*/  HADD2.F32 R97, -RZ, R98.reuse.H0_H0 ;  /* 0x20000062ff617230 */ /* 0x100fe40000004100 */
[C---:B------:R-:W-:Y:S01]  /*7970*/  FMUL R24, R70.reuse, R28 ;  /* 0x0000001c46187220 */ /* 0x040fe20000400000 */
[----:B------:R-:W-:Y:S02]  /*7980*/  HADD2.F32 R98, -RZ, R98.H1_H1 ;  /* 0x30000062ff627230 */ /* 0x000fe40000004100 */
[C---:B------:R-:W-:Y:S01]  /*7990*/  FMUL R25, R70.reuse, R29 ;  /* 0x0000001d46197220 */ /* 0x040fe20000400000 */
[--C-:B------:R-:W-:Y:S02]  /*79a0*/  HADD2.F32 R101, -RZ, R102.reuse.H0_H0 ;  /* 0x20000066ff657230 */ /* 0x100fe40000004100 */
[C---:B------:R-:W-:Y:S01]  /*79b0*/  FMUL R28, R70.reuse, R32 ;  /* 0x00000020461c7220 */ /* 0x040fe20000400000 */
[----:B------:R-:W-:Y:S02]  /*79c0*/  HADD2.F32 R102, -RZ, R102.H1_H1 ;  /* 0x30000066ff667230 */ /* 0x000fe40000004100 */
[C---:B------:R-:W-:Y:S01]  /*79d0*/  FMUL R29, R70.reuse, R33 ;  /* 0x00000021461d7220 */ /* 0x040fe20000400000 */
[--C-:B------:R-:W-:Y:S02]  /*79e0*/  HADD2.F32 R105, -RZ, R106.reuse.H0_H0 ;  /* 0x2000006aff697230 */ /* 0x100fe40000004100 */
[C---:B------:R-:W-:Y:S01]  /*79f0*/  FMUL R32, R70.reuse, R36 ;  /* 0x0000002446207220 */ /* 0x040fe20000400000 */
[----:B------:R-:W-:Y:S01]  /*7a00*/  F2FP.F16.E5M2.UNPACK_B R96, R145.H1 ;  /* 0x00000091ff60723e */ /* 0x000fe200030004ff */
[----:B------:R-:W-:Y:S02]  /*7a10*/  HADD2.F32 R106, -RZ, R106.H1_H1 ;  /* 0x3000006aff6a7230 */ /* 0x000fe40000004100 */
[C---:B------:R-:W-:Y:S01]  /*7a20*/  FMUL R33, R70.reuse, R37 ;  /* 0x0000002546217220 */ /* 0x040fe20000400000 */
[--C-:B------:R-:W-:Y:S02]  /*7a30*/  HADD2.F32 R109, -RZ, R110.reuse.H0_H0 ;  /* 0x2000006eff6d7230 */ /* 0x100fe40000004100 */
[C---:B------:R-:W-:Y:S01]  /*7a40*/  FMUL R36, R70.reuse, R40 ;  /* 0x0000002846247220 */ /* 0x040fe20000400000 */
[----:B------:R-:W-:Y:S01]  /*7a50*/  F2FP.F16.E5M2.UNPACK_B R100, R146.H1 ;  /* 0x00000092ff64723e */ /* 0x000fe200030004ff */
[----:B------:R-:W-:Y:S02]  /*7a60*/  HADD2.F32 R110, -RZ, R110.H1_H1 ;  /* 0x3000006eff6e7230 */ /* 0x000fe40000004100 */
[C---:B------:R-:W-:Y:S01]  /*7a70*/  FMUL R37, R70.reuse, R41 ;  /* 0x0000002946257220 */ /* 0x040fe20000400000 */
[C---:B------:R-:W-:Y:S01]  /*7a80*/  FMUL R40, R70.reuse, R44 ;  /* 0x0000002c46287220 */ /* 0x040fe20000400000 */
[----:B------:R-:W-:Y:S01]  /*7a90*/  F2FP.F16.E5M2.UNPACK_B R104, R147.H1 ;  /* 0x00000093ff68723e */ /* 0x000fe200030004ff */
        /* <DEDUP_REMOVED lines=8> */
[----:B------:R-:W-:Y:S01]  /*7b20*/  F2FP.F16.E5M2.UNPACK_B R114, R150 ;  /* 0x00000096ff72723e */ /* 0x000fe200020004ff */
[C---:B------:R-:W-:Y:S01]  /*7b30*/  FMUL R53, R70.reuse, R57 ;  /* 0x0000003946357220 */ /* 0x040fe20000400000 */
[C---:B------:R-:W-:Y:S01]  /*7b40*/  FMUL R56, R70.reuse, R60 ;  /* 0x0000003c46387220 */ /* 0x040fe20000400000 */
[----:B------:R-:W-:Y:S01]  /*7b50*/  F2FP.F16.E5M2.UNPACK_B R116, R150.H1 ;  /* 0x00000096ff74723e */ /* 0x000fe200030004ff */
[C---:B------:R-:W-:Y:S01]  /*7b60*/  FMUL R57, R70.reuse, R61 ;  /* 0x0000003d46397220 */ /* 0x040fe20000400000 */
[--C-:B------:R-:W-:Y:S02]  /*7b70*/  HADD2.F32 R113, -RZ, R114.reuse.H0_H0 ;  /* 0x20000072ff717230 */ /* 0x100fe40000004100 */
[C---:B------:R-:W-:Y:S01]  /*7b80*/  FMUL R60, R70.reuse, R64 ;  /* 0x00000040463c7220 */ /* 0x040fe20000400000 */
[----:B------:R-:W-:Y:S01]  /*7b90*/  F2FP.F16.E5M2.UNPACK_B R118, R151 ;  /* 0x00000097ff76723e */ /* 0x000fe200020004ff */
[----:B------:R-:W-:Y:S02]  /*7ba0*/  HADD2.F32 R114, -RZ, R114.H1_H1 ;  /* 0x30000072ff727230 */ /* 0x000fe40000004100 */
[C---:B------:R-:W-:Y:S01]  /*7bb0*/  FMUL R61, R70.reuse, R65 ;  /* 0x00000041463d7220 */ /* 0x040fe20000400000 */
[C---:B------:R-:W-:Y:S01]  /*7bc0*/  FMUL R3, R70.reuse, R6 ;  /* 0x0000000646037220 */ /* 0x040fe20000400000 */
[----:B------:R-:W-:Y:S01]  /*7bd0*/  F2FP.F16.E5M2.UNPACK_B R120, R151.H1 ;  /* 0x00000097ff78723e */ /* 0x000fe200030004ff */
[--C-:B------:R-:W-:Y:S02]  /*7be0*/  HADD2.F32 R117, -RZ, R118.reuse.H0_H0 ;  /* 0x20000076ff757230 */ /* 0x100fe40000004100 */
[C---:B------:R-:W-:Y:S01]  /*7bf0*/  FMUL R7, R70.reuse, R7 ;  /* 0x0000000746077220 */ /* 0x040fe20000400000 */
[C---:B------:R-:W-:Y:S01]  /*7c00*/  FFMA R3, R73.reuse, R74, R3 ;  /* 0x0000004a49037223 */ /* 0x040fe20000000003 */
[----:B------:R-:W-:Y:S01]  /*7c10*/  F2FP.F16.E5M2.UNPACK_B R122, R152 ;  /* 0x00000098ff7a723e */ /* 0x000fe200020004ff */
[----:B------:R-:W-:Y:S02]  /*7c20*/  HADD2.F32 R118, -RZ, R118.H1_H1 ;  /* 0x30000076ff767230 */ /* 0x000fe40000004100 */
[C---:B------:R-:W-:Y:S01]  /*7c30*/  FFMA R7, R73.reuse, R76, R7 ;  /* 0x0000004c49077223 */ /* 0x040fe20000000007 */
[C---:B------:R-:W-:Y:S01]  /*7c40*/  FFMA R4, R73.reuse, R77, R4 ;  /* 0x0000004d49047223 */ /* 0x040fe20000000004 */
[----:B------:R-:W-:Y:S01]  /*7c50*/  F2FP.F16.E5M2.UNPACK_B R124, R152.H1 ;  /* 0x00000098ff7c723e */ /* 0x000fe200030004ff */
[----:B------:R-:W-:Y:S01]  /*7c60*/  FFMA R5, R73, R78, R5 ;  /* 0x0000004e49057223 */ /* 0x000fe20000000005 */
[--C-:B------:R-:W-:Y:S01]  /*7c70*/  HADD2.F32 R121, -RZ, R122.reuse.H0_H0 ;  /* 0x2000007aff797230 */ /* 0x100fe20000004100 */
[----:B------:R-:W-:Y:S01]  /*7c80*/  F2FP.SATFINITE.E5M2.F32.PACK_AB_MERGE_C R179, R7, R3, RZ ;  /* 0x0000000307b3723e */ /* 0x000fe200048060ff */
[----:B------:R-:W-:Y:S02]  /*7c90*/  HADD2.F32 R122, -RZ, R122.H1_H1 ;  /* 0x3000007aff7a7230 */ /* 0x000fe40000004100 */
[C---:B------:R-:W-:Y:S01]  /*7ca0*/  FMUL R6, R70.reuse, R10 ;  /* 0x0000000a46067220 */ /* 0x040fe20000400000 */
[----:B------:R-:W-:Y:S01]  /*7cb0*/  FMUL R11, R70, R11 ;  /* 0x0000000b460b7220 */ /* 0x000fe20000400000 */
[--C-:B------:R-:W-:Y:S01]  /*7cc0*/  HADD2.F32 R83, -RZ, R84.reuse.H0_H0 ;  /* 0x20000054ff537230 */ /* 0x100fe20000004100 */
[----:B------:R-:W-:Y:S01]  /*7cd0*/  F2FP.SATFINITE.E5M2.F32.PACK_AB_MERGE_C R184, R2, R0, R179 ;  /* 0x0000000002b8723e */ /* 0x000fe200048060b3 */
[----:B------:R-:W-:Y:S01]  /*7ce0*/  FFMA R6, R73, R79, R6 ;  /* 0x0000004f49067223 */ /* 0x000fe20000000006 */
[----:B------:R-:W-:Y:S01]  /*7cf0*/  IADD3 R179, PT, PT, R175, R188, RZ ;  /* 0x000000bcafb37210 */ /* 0x000fe20007ffe0ff */
[C---:B------:R-:W-:Y:S01]  /*7d00*/  FFMA R11, R73.reuse, R80, R11 ;  /* 0x00000050490b7223 */ /* 0x040fe2000000000b */
[C---:B------:R-:W-:Y:S01]  /*7d10*/  FFMA R8, R73.reuse, R81, R8 ;  /* 0x0000005149087223 */ /* 0x040fe20000000008 */
[----:B------:R-:W-:Y:S01]  /*7d20*/  FFMA R9, R73, R82, R9 ;  /* 0x0000005249097223 */ /* 0x000fe20000000009 */
[----:B------:R-:W-:Y:S01]  /*7d30*/  IADD3 R180, PT, PT, R190, R179, RZ ;  /* 0x000000b3beb47210 */ /* 0x000fe20007ffe0ff */
[----:B------:R-:W-:Y:S01]  /*7d40*/  HADD2.F32 R84, -RZ, R84.H1_H1 ;  /* 0x30000054ff547230 */ /* 0x000fe20000004100 */
[----:B------:R-:W-:Y:S01]  /*7d50*/  F2FP.SATFINITE.E5M2.F32.PACK_AB_MERGE_C R185, R11, R6, RZ ;  /* 0x000000060bb9723e */ /* 0x000fe200048060ff */
[C---:B------:R-:W-:Y:S01]  /*7d60*/  FMUL R10, R70.reuse, R14 ;  /* 0x0000000e460a7220 */ /* 0x040fe20000400000 */
[C---:B------:R-:W-:Y:S01]  /*7d70*/  FMUL R15, R70.reuse, R15 ;  /* 0x0000000f460f7220 */ /* 0x040fe20000400000 */
[--C-:B------:R-:W-:Y:S01]  /*7d80*/  HADD2.F32 R87, -RZ, R88.reuse.H0_H0 ;  /* 0x20000058ff577230 */ /* 0x100fe20000004100 */
[----:B------:R-:W-:Y:S01]  /*7d90*/  F2FP.SATFINITE.E5M2.F32.PACK_AB_MERGE_C R185, R5, R4, R185 ;  /* 0x0000000405b9723e */ /* 0x000fe200048060b9 */
[C---:B------:R-:W-:Y:S01]  /*7da0*/  FFMA R10, R73.reuse, R83, R10 ;  /* 0x00000053490a7223 */ /* 0x040fe2000000000a */
[C---:B------:R-:W-:Y:S01]  /*7db0*/  FFMA R15, R73.reuse, R84, R15 ;  /* 0x00000054490f7223 */ /* 0x040fe2000000000f */
[C---:B------:R-:W-:Y:S01]  /*7dc0*/  FFMA R12, R73.reuse, R85, R12 ;  /* 0x00000055490c7223 */ /* 0x040fe2000000000c */
[----:B------:R-:W-:Y:S01]  /*7dd0*/  FFMA R13, R73, R86, R13 ;  /* 0x00000056490d7223 */ /* 0x000fe2000000000d */
[----:B------:R-:W-:Y:S02]  /*7de0*/  HADD2.F32 R88, -RZ, R88.H1_H1 ;  /* 0x30000058ff587230 */ /* 0x000fe40000004100 */
[C---:B------:R-:W-:Y:S01]  /*7df0*/  FMUL R14, R70.reuse, R18 ;  /* 0x00000012460e7220 */ /* 0x040fe20000400000 */
[----:B------:R-:W-:Y:S01]  /*7e00*/  F2FP.F16.E5M2.UNPACK_B R126, R153 ;  /* 0x00000099ff7e723e */ /* 0x000fe200020004ff */
[C---:B------:R-:W-:Y:S01]  /*7e10*/  FMUL R19, R70.reuse, R19 ;  /* 0x0000001346137220 */ /* 0x040fe20000400000 */
[----:B------:R-:W-:Y:S01]  /*7e20*/  HADD2.F32 R91, -RZ, R92.H0_H0 ;  /* 0x2000005cff5b7230 */ /* 0x000fe20000004100 */
[----:B------:R-:W-:Y:S01]  /*7e30*/  F2FP.SATFINITE.E5M2.F32.PACK_AB_MERGE_C R186, R15, R10, RZ ;  /* 0x0000000a0fba723e */ /* 0x000fe200048060ff */
[C---:B------:R-:W-:Y:S01]  /*7e40*/  FFMA R14, R73.reuse, R87, R14 ;  /* 0x00000057490e7223 */ /* 0x040fe2000000000e */
[C---:B------:R-:W-:Y:S01]  /*7e50*/  FFMA R19, R73.reuse, R88, R19 ;  /* 0x0000005849137223 */ /* 0x040fe20000000013 */
[C---:B------:R-:W-:Y:S01]  /*7e60*/  FFMA R16, R73.reuse, R89, R16 ;  /* 0x0000005949107223 */ /* 0x040fe20000000010 */
[----:B------:R-:W-:Y:S01]  /*7e70*/  F2FP.F16.E5M2.UNPACK_B R128, R153.H1 ;  /* 0x00000099ff80723e */ /* 0x000fe200030004ff */
[----:B------:R-:W-:Y:S01]  /*7e80*/  FFMA R17, R73, R90, R17 ;  /* 0x0000005a49117223 */ /* 0x000fe20000000011 */
[----:B------:R-:W-:Y:S01]  /*7e90*/  F2FP.SATFINITE.E5M2.F32.PACK_AB_MERGE_C R186, R9, R8, R186 ;  /* 0x0000000809ba723e */ /* 0x000fe200048060ba */
[--C-:B------:R-:W-:Y:S01]  /*7ea0*/  HADD2.F32 R125, -RZ, R126.reuse.H0_H0 ;  /* 0x2000007eff7d7230 */ /* 0x100fe20000004100 */
[----:B------:R-:W-:Y:S01]  /*7eb0*/  F2FP.SATFINITE.E5M2.F32.PACK_AB_MERGE_C R187, R19, R14, RZ ;  /* 0x0000000e13bb723e */ /* 0x000fe200048060ff */
[----:B------:R-:W-:Y:S02]  /*7ec0*/  HADD2.F32 R126, -RZ, R126.H1_H1 ;  /* 0x3000007eff7e7230 */ /* 0x000fe40000004100 */
[C---:B------:R-:W-:Y:S01]  /*7ed0*/  FMUL R18, R70.reuse, R22 ;  /* 0x0000001646127220 */ /* 0x040fe20000400000 */
[----:B------:R-:W-:Y:S01]  /*7ee0*/  HADD2.F32 R92, -RZ, R92.H1_H1 ;  /* 0x3000005cff5c7230 */ /* 0x000fe20000004100 */
[----:B------:R-:W-:Y:S01]  /*7ef0*/  F2FP.SATFINITE.E5M2.F32.PACK_AB_MERGE_C R187, R13, R12, R187 ;  /* 0x0000000c0dbb723e */ /* 0x000fe200048060bb */
[C---:B------:R-:W-:Y:S01]  /*7f00*/  FMUL R23, R70.reuse, R23 ;  /* 0x0000001746177220 */ /* 0x040fe20000400000 */
[--C-:B------:R-:W-:Y:S02]  /*7f10*/  HADD2.F32 R95, -RZ, R96.reuse.H0_H0 ;  /* 0x20000060ff5f7230 */ /* 0x100fe40000004100 */
[C---:B------:R-:W-:Y:S01]  /*7f20*/  FFMA R18, R73.reuse, R91, R18 ;  /* 0x0000005b49127223 */ /* 0x040fe20000000012 */
[----:B------:R-:W-:Y:S01]  /*7f30*/  HADD2.F32 R96, -RZ, R96.H1_H1 ;  /* 0x30000060ff607230 */ /* 0x000fe20000004100 */
[----:B------:R1:W-:Y:S01]  /*7f40*/  STS.128 [R137+UR44+0x8400], R184 ;  /* 0x008400b889007988 */ /* 0x0003e20008000c2c */
[C---:B------:R-:W-:Y:S01]  /*7f50*/  FFMA R23, R73.reuse, R92, R23 ;  /* 0x0000005c49177223 */ /* 0x040fe20000000017 */
[C---:B------:R-:W-:Y:S01]  /*7f60*/  FFMA R20, R73.reuse, R93, R20 ;  /* 0x0000005d49147223 */ /* 0x040fe20000000014 */
[----:B------:R-:W-:Y:S01]  /*7f70*/  FFMA R21, R73, R94, R21 ;  /* 0x0000005e49157223 */ /* 0x000fe20000000015 */
        /* <DEDUP_REMOVED lines=20> */
[----:B------:R-:W-:Y:S02]  /*80c0*/  HADD2.F32 R104, -RZ, R104.H1_H1 ;  /* 0x30000068ff687230 */ /* 0x000fe40000004100 */
        /* <DEDUP_REMOVED lines=24> */
[----:B------:R1:W-:Y:S01]  /*8250*/  STS.128 [R179+0x8010], R196 ;  /* 0x008010c4b3007388 */ /* 0x0003e20000000c00 */
[C---:B------:R-:W-:Y:S01]  /*8260*/  FFMA R39, R73.reuse, R108, R39 ;  /* 0x0000006c49277223 */ /* 0x040fe20000000027 */
[C---:B------:R-:W-:Y:S01]  /*8270*/  FFMA R36, R73.reuse, R109, R36 ;  /* 0x0000006d49247223 */ /* 0x040fe20000000024 */
[----:B------:R-:W-:Y:S01]  /*8280*/  FFMA R37, R73, R110, R37 ;  /* 0x0000006e49257223 */ /* 0x000fe20000000025 */
[----:B------:R-:W-:Y:S01]  /*8290*/  FMUL R38, R70, R42 ;  /* 0x0000002a46267220 */ /* 0x000fe20000400000 */
[----:B------:R-:W-:Y:S01]  /*82a0*/  ISETP.NE.AND P0, PT, R178, RZ, PT ;  /* 0x000000ffb200720c */ /* 0x000fe20003f05270 */
[C---:B------:R-:W-:Y:S01]  /*82b0*/  FMUL R43, R70.reuse, R43 ;  /* 0x0000002b462b7220 */ /* 0x040fe20000400000 */
[--C-:B------:R-:W-:Y:S01]  /*82c0*/  HADD2.F32 R115, -RZ, R116.reuse.H0_H0 ;  /* 0x20000074ff737230 */ /* 0x100fe20000004100 */
[----:B------:R-:W-:Y:S01]  /*82d0*/  F2FP.SATFINITE.E5M2.F32.PACK_AB_MERGE_C R200, R39, R34, RZ ;  /* 0x0000002227c8723e */ /* 0x000fe200048060ff */
[C---:B------:R-:W-:Y:S01]  /*82e0*/  FFMA R38, R73.reuse, R111, R38 ;  /* 0x0000006f49267223 */ /* 0x040fe20000000026 */
[C---:B------:R-:W-:Y:S01]  /*82f0*/  FFMA R43, R73.reuse, R112, R43 ;  /* 0x00000070492b7223 */ /* 0x040fe2000000002b */
[----:B------:R-:W-:Y:S01]  /*8300*/  FFMA R40, R73, R113, R40 ;  /* 0x0000007149287223 */ /* 0x000fe20000000028 */
[----:B------:R-:W-:Y:S01]  /*8310*/  F2FP.SATFINITE.E5M2.F32.PACK_AB_MERGE_C R200, R33, R32, R200 ;  /* 0x0000002021c8723e */ /* 0x000fe200048060c8 */
[----:B------:R-:W-:Y:S01]  /*8320*/  FFMA R41, R73, R114, R41 ;  /* 0x0000007249297223 */ /* 0x000fe20000000029 */
        /* <DEDUP_REMOVED lines=8> */
[----:B------:R-:W-:Y:S01]  /*83b0*/  FFMA R44, R73, R117, R44 ;  /* 0x00000075492c7223 */ /* 0x000fe2000000002c */
[----:B------:R-:W-:Y:S01]  /*83c0*/  ISETP.NE.AND P6, PT, R189, RZ, PT ;  /* 0x000000ffbd00720c */ /* 0x000fe20003fc5270 */
[----:B------:R-:W-:Y:S01]  /*83d0*/  FFMA R45, R73, R118, R45 ;  /* 0x00000076492d7223 */ /* 0x000fe2000000002d */
[----:B------:R-:W-:Y:S01]  /*83e0*/  HADD2.F32 R120, -RZ, R120.H1_H1 ;  /* 0x30000078ff787230 */ /* 0x000fe20000004100 */
[----:B------:R-:W-:Y:S01]  /*83f0*/  F2FP.SATFINITE.E5M2.F32.PACK_AB_MERGE_C R202, R47, R42, RZ ;  /* 0x0000002a2fca723e */ /* 0x000fe200048060ff */
[C---:B------:R-:W-:Y:S01]  /*8400*/  FMUL R46, R70.reuse, R50 ;  /* 0x00000032462e7220 */ /* 0x040fe20000400000 */
[C---:B------:R-:W-:Y:S01]  /*8410*/  FMUL R51, R70.reuse, R51 ;  /* 0x0000003346337220 */ /* 0x040fe20000400000 */
[--C-:B------:R-:W-:Y:S02]  /*8420*/  HADD2.F32 R123, -RZ, R124.reuse.H0_H0 ;  /* 0x2000007cff7b7230 */ /* 0x100fe40000004100 */
[C---:B------:R-:W-:Y:S01]  /*8430*/  FMUL R50, R70.reuse, R54 ;  /* 0x0000003646327220 */ /* 0x040fe20000400000 */
[C---:B------:R-:W-:Y:S01]  /*8440*/  FFMA R46, R73.reuse, R119, R46 ;  /* 0x00000077492e7223 */ /* 0x040fe2000000002e */
[----:B------:R-:W-:Y:S02]  /*8450*/  HADD2.F32 R124, -RZ, R124.H1_H1 ;  /* 0x3000007cff7c7230 */ /* 0x000fe40000004100 */
[C---:B------:R-:W-:Y:S01]  /*8460*/  FFMA R51, R73.reuse, R120, R51 ;  /* 0x0000007849337223 */ /* 0x040fe20000000033 */
[C---:B------:R-:W-:Y:S01]  /*8470*/  FMUL R55, R70.reuse, R55 ;  /* 0x0000003746377220 */ /* 0x040fe20000400000 */
[C---:B------:R-:W-:Y:S01]  /*8480*/  FFMA R48, R73.reuse, R121, R48 ;  /* 0x0000007949307223 */ /* 0x040fe20000000030 */
[C---:B------:R-:W-:Y:S01]  /*8490*/  FFMA R49, R73.reuse, R122, R49 ;  /* 0x0000007a49317223 */ /* 0x040fe20000000031 */
[--C-:B------:R-:W-:Y:S02]  /*84a0*/  HADD2.F32 R127, -RZ, R128.reuse.H0_H0 ;  /* 0x20000080ff7f7230 */ /* 0x100fe40000004100 */
[C---:B------:R-:W-:Y:S01]  /*84b0*/  FFMA R50, R73.reuse, R123, R50 ;  /* 0x0000007b49327223 */ /* 0x040fe20000000032 */
[----:B------:R-:W-:Y:S02]  /*84c0*/  HADD2.F32 R128, -RZ, R128.H1_H1 ;  /* 0x30000080ff807230 */ /* 0x000fe40000004100 */
[C---:B------:R-:W-:Y:S01]  /*84d0*/  FMUL R54, R70.reuse, R58 ;  /* 0x0000003a46367220 */ /* 0x040fe20000400000 */
        /* <DEDUP_REMOVED lines=16> */
[----:B------:R-:W-:Y:S01]  /*85e0*/  FFMA R63, R73, R132, R63 ;  /* 0x00000084493f7223 */ /* 0x000fe2000000003f */
[----:B------:R-:W-:Y:S01]  /*85f0*/  FMUL R67, R70, R67 ;  /* 0x0000004346437220 */ /* 0x000fe20000400000 */
[----:B------:R-:W-:Y:S01]  /*8600*/  F2FP.SATFINITE.E5M2.F32.PACK_AB_MERGE_C R203, R51, R46, RZ ;  /* 0x0000002e33cb723e */ /* 0x000fe200048060ff */
[C---:B------:R-:W-:Y:S01]  /*8610*/  FFMA R60, R73.reuse, R133, R60 ;  /* 0x00000085493c7223 */ /* 0x040fe2000000003c */
[C---:B------:R-:W-:Y:S01]  /*8620*/  FFMA R61, R73.reuse, R134, R61 ;  /* 0x00000086493d7223 */ /* 0x040fe2000000003d */
[C---:B------:R-:W-:Y:S01]  /*8630*/  FFMA R62, R73.reuse, R135, R62 ;  /* 0x00000087493e7223 */ /* 0x040fe2000000003e */
[----:B------:R-:W-:Y:S01]  /*8640*/  FFMA R67, R73, R136, R67 ;  /* 0x0000008849437223 */ /* 0x000fe20000000043 */
[----:B------:R-:W-:Y:S02]  /*8650*/  F2FP.SATFINITE.E5M2.F32.PACK_AB_MERGE_C R202, R41, R40, R202 ;  /* 0x0000002829ca723e */ /* 0x000fe400048060ca */
[----:B------:R-:W-:Y:S02]  /*8660*/  F2FP.SATFINITE.E5M2.F32.PACK_AB_MERGE_C R203, R45, R44, R203 ;  /* 0x0000002c2dcb723e */ /* 0x000fe400048060cb */
[----:B------:R-:W-:Y:S02]  /*8670*/  F2FP.SATFINITE.E5M2.F32.PACK_AB_MERGE_C R204, R55, R50, RZ ;  /* 0x0000003237cc723e */ /* 0x000fe400048060ff */
[----:B------:R-:W-:Y:S01]  /*8680*/  F2FP.SATFINITE.E5M2.F32.PACK_AB_MERGE_C R205, R59, R54, RZ ;  /* 0x000000363bcd723e */ /* 0x000fe200048060ff */
[----:B------:R1:W-:Y:S01]  /*8690*/  STS.128 [R181+0x8020], R200 ;  /* 0x008020c8b5007388 */ /* 0x0003e20000000c00 */
[----:B------:R-:W-:Y:S02]  /*86a0*/  F2FP.SATFINITE.E5M2.F32.PACK_AB_MERGE_C R206, R63, R58, RZ ;  /* 0x0000003a3fce723e */ /* 0x000fe400048060ff */
[----:B------:R-:W-:Y:S02]  /*86b0*/  F2FP.SATFINITE.E5M2.F32.PACK_AB_MERGE_C R207, R67, R62, RZ ;  /* 0x0000003e43cf723e */ /* 0x000fe400048060ff */
[----:B------:R-:W-:Y:S02]  /*86c0*/  F2FP.SATFINITE.E5M2.F32.PACK_AB_MERGE_C R204, R49, R48, R204 ;  /* 0x0000003031cc723e */ /* 0x000fe400048060cc */
[----:B------:R-:W-:Y:S02]  /*86d0*/  F2FP.SATFINITE.E5M2.F32.PACK_AB_MERGE_C R205, R53, R52, R205 ;  /* 0x0000003435cd723e */ /* 0x000fe400048060cd */
[----:B------:R-:W-:Y:S02]  /*86e0*/  F2FP.SATFINITE.E5M2.F32.PACK_AB_MERGE_C R206, R57, R56, R206 ;  /* 0x0000003839ce723e */ /* 0x000fe400048060ce */
[----:B------:R-:W-:Y:S02]  /*86f0*/  F2FP.SATFINITE.E5M2.F32.PACK_AB_MERGE_C R207, R61, R60, R207 ;  /* 0x0000003c3dcf723e */ /* 0x000fe400048060cf */
[----:B------:R-:W-:Y:S02]  /*8700*/  LEA R191, R170, UR44, 0x3 ;  /* 0x0000002caabf7c11 */ /* 0x000fe4000f8e18ff */
[----:B------:R-:W-:Y:S01]  /*8710*/  @P6 SHF.L.U32 R194, R169, 0x1f, RZ ;  /* 0x0000001fa9c26819 */ /* 0x000fe200000006ff */
[----:B------:R1:W-:Y:S01]  /*8720*/  STS.128 [R180+0x8010], R204 ;  /* 0x008010ccb4007388 */ /* 0x0003e20000000c00 */
[----:B------:R-:W-:Y:S01]  /*8730*/  @!PT LDS RZ, [RZ] ;  /* 0x00000000fffff984 */ /* 0x000fe20000000800 */
[----:B------:R-:W-:Y:S01]  /*8740*/  @!PT LDS RZ, [RZ] ;  /* 0x00000000fffff984 */ /* 0x000fe20000000800 */
[----:B------:R-:W-:Y:S01]  /*8750*/  @!PT LDS RZ, [RZ] ;  /* 0x00000000fffff984 */ /* 0x000fe20000000800 */
[----:B------:R-:W-:Y:S01]  /*8760*/  @!PT LDS RZ, [RZ] ;  /* 0x00000000fffff984 */ /* 0x000fe20000000800 */
[----:B------:R2:W-:Y:S07]  /*8770*/  MEMBAR.ALL.CTA ;  /* 0x0000000000007992 */ /* 0x0005ee0000008000 */
[----:B--2---:R-:W2:Y:S02]  /*8780*/  FENCE.VIEW.ASYNC.S ;  /* 0x00000000000073c6 */ /* 0x004ea40000000000 */
[----:B--2---:R-:W-:Y:S06]  /*8790*/  BAR.SYNC.DEFER_BLOCKING 0x1, 0x80 ;  /* 0x0042000000007b1d */ /* 0x004fec0000010000 */
[----:B------:R-:W-:Y:S05]  /*87a0*/  @P0 BRA `(.L_x_135) ;  /* 0x0000000000280947 */ /* 0x000fea0003800000 */
[----:B------:R-:W-:Y:S01]  /*87b0*/  UIADD3 UR4, UPT, UPT, UR44, 0x8400, URZ ;  /* 0x000084002c047890 */ /* 0x000fe2000fffe0ff */
[----:B------:R-:W-:Y:S05]  /*87c0*/  UMOV UR51, UR36 ;  /* 0x0000002400337c82 */ /* 0x000fea0008000000 */
[----:B------:R-:W-:Y:S01]  /*87d0*/  MOV R177, UR4 ;  /* 0x0000000400b17c02 */ /* 0x000fe20008000f00 */
[----:B------:R-:W-:Y:S03]  /*87e0*/  UIADD3 UR4, UP0, UPT, UR62, 0x680, URZ ;  /* 0x000006803e047890 */ /* 0x000fe6000ff1e0ff */
[----:B------:R-:W-:Y:S01]  /*87f0*/  R2UR UR48, R177 ;  /* 0x00000000b13072ca */ /* 0x000fe200000e0000 */
[----:B------:R-:W-:Y:S11]  /*8800*/  UIADD3.X UR5, UPT, UPT, URZ, UR63, URZ, UP0, !UPT ;  /* 0x0000003fff057290 */ /* 0x000ff600087fe4ff */
[----:B------:R-:W-:Y:S01]  /*8810*/  @!UPT UIADD3 URZ, UPT, UPT, URZ, URZ, URZ ;  /* 0x000000fffffff290 */ /* 0x000fe2000fffe0ff */
[----:B------:R2:W-:Y:S01]  /*8820*/  UTMASTG.3D [UR48], [UR4] ;  /* 0x00000030040073b5 */ /* 0x0005e20008010000 */
[----:B------:R0:W-:Y:S01]  /*8830*/  UTMACMDFLUSH ;  /* 0x00000000000079b7 */ /* 0x0001e20000000000 */
[----:B--2---:R-:W-:Y:S04]  /*8840*/  DEPBAR.LE SB0, 0x1 ;  /* 0x000080400000791a */ /* 0x004fe80000000000 */
.L_x_135:
[----:B------:R-:W-:Y:S05]  /*8850*/  BSYNC.RECONVERGENT B0 ;  /* 0x0000000000007941 */ /* 0x000fea0003800200 */
.L_x_134:
[----:B------:R-:W-:Y:S06]  /*8860*/  BAR.SYNC.DEFER_BLOCKING 0x1, 0x80 ;  /* 0x0042000000007b1d */ /* 0x000fec0000010000 */
[----:B------:R-:W2:Y:S01]  /*8870*/  @P6 SYNCS.PHASECHK.TRANS64.TRYWAIT P0, [R191+URZ+0x160], R194 ;  /* 0x000160c2bf0065a7 */ /* 0x000ea200080011ff */
[----:B------:R-:W-:Y:S01]  /*8880*/  BSSY B1, `(.L_x_136) ;  /* 0x0000023000017945 */ /* 0x000fe20003800000 */
[----:B--2---:R-:W-:Y:S03]  /*8890*/  @P6 SEL R182, RZ, 0x1, !P0 ;  /* 0x00000001ffb66807 */ /* 0x004fe60004000000 */
[----:B------:R-:W-:Y:S05]  /*88a0*/  @!P6 BRA `(.L_x_137) ;  /* 0x000000000080e947 */ /* 0x000fea0003800000 */
[----:B------:R-:W-:Y:S01]  /*88b0*/  ISETP.NE.AND P1, PT, R183, RZ, PT ;  /* 0x000000ffb700720c */ /* 0x000fe20003f25270 */
[----:B------:R-:W-:Y:S01]  /*88c0*/  BSSY B0, `(.L_x_138) ;  /* 0x000000a000007945 */ /* 0x000fe20003800000 */
[----:B------:R-:W-:Y:S11]  /*88d0*/  ISETP.NE.AND P0, PT, R182, RZ, PT ;  /* 0x000000ffb600720c */ /* 0x000ff60003f05270 */
[----:B------:R-:W-:Y:S04]  /*88e0*/  @P1 IMAD R3, R170, 0x2000, R175 ;  /* 0x00002000aa031824 */ /* 0x000fe800078e02af */
[C---:B------:R-:W-:Y:S01]  /*88f0*/  @P1 IMAD.IADD R5, R3.reuse, 0x1, R188 ;  /* 0x0000000103051824 */ /* 0x040fe200078e02bc */
[----:B------:R-:W-:Y:S03]  /*8900*/  @P1 IADD3 R4, PT, PT, R3, R192, RZ ;  /* 0x000000c003041210 */ /* 0x000fe60007ffe0ff */
[----:B------:R-:W-:Y:S01]  /*8910*/  @P1 IMAD.IADD R2, R190, 0x1, R5 ;  /* 0x00000001be021824 */ /* 0x000fe200078e0205 */
[----:B------:R-:W-:Y:S06]  /*8920*/  @P0 BRA `(.L_x_139) ;  /* 0x00000000000c0947 */ /* 0x000fec0003800000 */
[----:B------:R-:W-:Y:S04]  /*8930*/  SHF.L.U32 R0, R169, 0x1f, RZ ;  /* 0x0000001fa9007819 */ /* 0x000fe800000006ff */
[----:B------:R-:W2:Y:S02]  /*8940*/  SYNCS.PHASECHK.TRANS64.TRYWAIT P0, [R191+URZ+0x160], R0 ;  /* 0x00016000bf0075a7 */ /* 0x000ea400080011ff */
[----:B--2---:R-:W-:Y:S05]  /*8950*/  @!P0 BRA `(.L_x_140) ;  /* 0x0000005000d08947 */ /* 0x004fea0003800000 */
.L_x_139:
[----:B------:R-:W-:Y:S05]  /*8960*/  BSYNC B0 ;  /* 0x0000000000007941 */ /* 0x000fea0003800000 */
.L_x_138:
[----:B------:R-:W-:Y:S01]  /*8970*/  ISETP.NE.AND P0, PT, R183, RZ, PT ;  /* 0x000000ffb700720c */ /* 0x000fe20003f05270 */
[----:B--2---:R-:W-:Y:S02]  /*8980*/  VIADD R191, R191, 0x180 ;  /* 0x00000180bfbf7836 */ /* 0x004fe40000000000 */
[----:B------:R-:W-:Y:S02]  /*8990*/  IMAD.U32 R0, RZ, RZ, UR45 ;  /* 0x0000002dff007e24 */ /* 0x000fe4000f8e00ff */
[----:B------:R-:W-:Y:S03]  /*89a0*/  VIADD R170, R170, 0x1 ;  /* 0x00000001aaaa7836 */ /* 0x000fe60000000000 */
[----:B------:R-:W-:Y:S05]  /*89b0*/  PRMT R0, R0, 0x654, R191 ;  /* 0x0000065400007816 */ /* 0x000fea00000000bf */
[----:B------:R2:W3:Y:S04]  /*89c0*/  @P0 LDS.128 R140, [R3] ;  /* 0x00000000038c0984 */ /* 0x0004e80000000c00 */
[----:B------:R2:W4:Y:S04]  /*89d0*/  @P0 LDS.128 R148, [R4+0x20] ;  /* 0x0000200004940984 */ /* 0x0005280000000c00 */
        /* <DEDUP_REMOVED lines=12> */
[----:B--234-:R-:W-:Y:S02]  /*8aa0*/  LOP3.LUT R169, R169, R0, RZ, 0x3c, !PT ;  /* 0x00000000a9a97212 */ /* 0x01cfe400078e3cff */
.L_x_137:
[----:B------:R-:W-:Y:S05]  /*8ab0*/  BSYNC B1 ;  /* 0x0000000000017941 */ /* 0x000fea0003800000 */
.L_x_136:
[----:B------:R-:W-:Y:S01]  /*8ac0*/  VIADD R0, R71, 0x40 ;  /* 0x0000004047007836 */ /* 0x000fe20000000000 */
[----:B------:R-:W-:Y:S04]  /*8ad0*/  BSSY.RECONVERGENT B6, `(.L_x_141) ;  /* 0x0000015000067945 */ /* 0x000fe80003800200 */
[----:B------:R-:W-:Y:S04]  /*8ae0*/  SHF.R.U32.HI R0, RZ, 0x15, R0 ;  /* 0x00000015ff007819 */ /* 0x000fe80000011600 */
[----:B------:R-:W-:Y:S11]  /*8af0*/  LOP3.LUT P0, RZ, R0, 0x3, R163, 0x48, !PT ;  /* 0x0000000300ff7812 */ /* 0x000ff600078048a3 */
[----:B------:R-:W-:Y:S02]  /*8b00*/  @!UPT UIADD3 URZ, UPT, UPT, URZ, URZ, URZ ;  /* 0x000000fffffff290 */ /* 0x000fe4000fffe0ff */
        /* <DEDUP_REMOVED lines=8> */
[----:B------:R-:W5:Y:S01]  /*8b90*/  LDCU.64 UR4, c[0x4][0x18] ;  /* 0x01000300ff0477ac */ /* 0x000f620008000a00 */
[----:B--2---:R-:W-:Y:S01]  /*8ba0*/  MOV R5, UR9 ;  /* 0x0000000900057c02 */ /* 0x004fe20008000f00 */
[----:B------:R-:W-:Y:S01]  /*8bb0*/  IMAD.U32 R4, RZ, RZ, UR8 ;  /* 0x00000008ff047e24 */ /* 0x000fe2000f8e00ff */
[----:B---3--:R-:W-:Y:S01]  /*8bc0*/  MOV R7, UR7 ;  /* 0x0000000700077c02 */ /* 0x008fe20008000f00 */
[----:B------:R-:W-:Y:S01]  /*8bd0*/  IMAD.U32 R6, RZ, RZ, UR6 ;  /* 0x00000006ff067e24 */ /* 0x000fe2000f8e00ff */
[----:B-----5:R-:W-:Y:S01]  /*8be0*/  MOV R11, UR5 ;  /* 0x00000005000b7c02 */ /* 0x020fe20008000f00 */
[----:B------:R-:W-:Y:S02]  /*8bf0*/  IMAD.U32 R10, RZ, RZ, UR4 ;  /* 0x00000004ff0a7e24 */ /* 0x000fe4000f8e00ff */
[----:B------:R-:W-:Y:S07]  /*8c00*/  LEPC R20, `(.L_x_142) ;  /* 0x000000001014794e */ /* 0x000fee0000000000 */
[----:B-1--4-:R-:W-:Y:S05]  /*8c10*/  CALL.ABS.NOINC R2 ;  /* 0x0000000002007343 */ /* 0x012fea0003c00000 */
.L_x_142:
[----:B------:R-:W-:Y:S05]  /*8c20*/  BSYNC.RECONVERGENT B6 ;  /* 0x0000000000067941 */ /* 0x000fea0003800200 */
.L_x_141:
[----:B------:R-:W-:Y:S01]  /*8c30*/  F2FP.F16.E5M2.UNPACK_B R4, R141 ;  /* 0x0000008dff04723e */ /* 0x000fe200020004ff */
[----:B------:R-:W-:Y:S05]  /*8c40*/  WARPSYNC.ALL ;  /* 0x0000000000007948 */ /* 0x000fea0003800000 */
[----:B------:R-:W-:Y:S01]  /*8c50*/  R2UR UR4, R71 ;  /* 0x00000000470472ca */ /* 0x000fe200000e0000 */
[--C-:B------:R-:W-:Y:S01]  /*8c60*/  HADD2.F32 R78, -RZ, R4.reuse.H0_H0 ;  /* 0x20000004ff4e7230 */ /* 0x100fe20000004100 */
[-C--:B------:R-:W-:Y:S01]  /*8c70*/  F2FP.F16.E5M2.UNPACK_B R0, R140.reuse ;  /* 0x0000008cff00723e */ /* 0x080fe200020004ff */
[----:B------:R-:W-:Y:S01]  /*8c80*/  HADD2.F32 R75, -RZ, R4.H1_H1 ;  /* 0x30000004ff4b7230 */ /* 0x000fe20000004100 */
[----:B------:R-:W-:Y:S01]  /*8c90*/  F2FP.F16.E5M2.UNPACK_B R4, R143 ;  /* 0x0000008fff04723e */ /* 0x000fe200020004ff */
[----:B------:R-:W-:Y:S01]  /*8ca0*/  BSSY.RECONVERGENT B0, `(.L_x_143) ;  /* 0x0000116000007945 */ /* 0x000fe20003800200 */
[----:B------:R-:W-:Y:S01]  /*8cb0*/  F2FP.F16.E5M2.UNPACK_B R3, R140.H1 ;  /* 0x0000008cff03723e */ /* 0x000fe200030004ff */
[--C-:B------:R-:W-:Y:S01]  /*8cc0*/  HADD2.F32 R2, -RZ, R0.reuse.H0_H0 ;  /* 0x20000000ff027230 */ /* 0x100fe20000004100 */
[----:B-1----:R-:W-:Y:S01]  /*8cd0*/  F2FP.F16.E5M2.UNPACK_B R127, R154 ;  /* 0x0000009aff7f723e */ /* 0x002fe200020004ff */
[----:B------:R-:W-:Y:S01]  /*8ce0*/  HADD2.F32 R72, -RZ, R0.H1_H1 ;  /* 0x30000000ff487230 */ /* 0x000fe20000004100 */
[----:B------:R-:W-:Y:S01]  /*8cf0*/  F2FP.F16.E5M2.UNPACK_B R0, R141.H1 ;  /* 0x0000008dff00723e */ /* 0x000fe200030004ff */
[--C-:B------:R-:W-:Y:S01]  /*8d00*/  HADD2.F32 R74, -RZ, R3.reuse.H0_H0 ;  /* 0x20000003ff4a7230 */ /* 0x100fe20000004100 */
[----:B------:R-:W-:Y:S01]  /*8d10*/  F2FP.F16.E5M2.UNPACK_B R117, R151.H1 ;  /* 0x00000097ff75723e */ /* 0x000fe200030004ff */
[----:B------:R-:W-:Y:S01]  /*8d20*/  HADD2.F32 R76, -RZ, R3.H1_H1 ;  /* 0x30000003ff4c7230 */ /* 0x000fe20000004100 */
[-C--:B------:R-:W-:Y:S01]  /*8d30*/  F2FP.F16.E5M2.UNPACK_B R3, R142.reuse ;  /* 0x0000008eff03723e */ /* 0x080fe200020004ff */
[--C-:B------:R-:W-:Y:S01]  /*8d40*/  HADD2.F32 R80, -RZ, R0.reuse.H0_H0 ;  /* 0x20000000ff507230 */ /* 0x100fe20000004100 */
[----:B------:R-:W-:Y:S01]  /*8d50*/  ISETP.NE.AND P0, PT, R178, RZ, PT ;  /* 0x000000ffb200720c */ /* 0x000fe20003f05270 */
[----:B------:R-:W-:Y:S01]  /*8d60*/  HADD2.F32 R77, -RZ, R0.H1_H1 ;  /* 0x30000000ff4d7230 */ /* 0x000fe20000004100 */
[----:B------:R-:W-:Y:S01]  /*8d70*/  F2FP.F16.E5M2.UNPACK_B R0, R142.H1 ;  /* 0x0000008eff00723e */ /* 0x000fe200030004ff */
[--C-:B------:R-:W-:Y:S01]  /*8d80*/  HADD2.F32 R82, -RZ, R3.reuse.H0_H0 ;  /* 0x20000003ff527230 */ /* 0x100fe20000004100 */
[----:B------:R-:W-:Y:S01]  /*8d90*/  ISETP.NE.AND P6, PT, R189, RZ, PT ;  /* 0x000000ffbd00720c */ /* 0x000fe20003fc5270 */
[----:B------:R-:W-:Y:S01]  /*8da0*/  HADD2.F32 R79, -RZ, R3.H1_H1 ;  /* 0x30000003ff4f7230 */ /* 0x000fe20000004100 */
[----:B------:R-:W-:Y:S01]  /*8db0*/  F2FP.F16.E5M2.UNPACK_B R3, R143.H1 ;  /* 0x0000008fff03723e */ /* 0x000fe200030004ff */
[--C-:B------:R-:W-:Y:S02]  /*8dc0*/  HADD2.F32 R84, -RZ, R0.reuse.H0_H0 ;  /* 0x20000000ff547230 */ /* 0x100fe40000004100 */
[----:B------:R-:W-:Y:S01]  /*8dd0*/  HADD2.F32 R81, -RZ, R0.H1_H1 ;  /* 0x30000000ff517230 */ /* 0x000fe20000004100 */
[-C--:B------:R-:W-:Y:S01]  /*8de0*/  F2FP.F16.E5M2.UNPACK_B R0, R144.reuse ;  /* 0x00000090ff00723e */ /* 0x080fe200020004ff */
[--C-:B------:R-:W-:Y:S02]  /*8df0*/  HADD2.F32 R86, -RZ, R4.reuse.H0_H0 ;  /* 0x20000004ff567230 */ /* 0x100fe40000004100 */
[----:B------:R-:W-:Y:S01]  /*8e00*/  HADD2.F32 R83, -RZ, R4.H1_H1 ;  /* 0x30000004ff537230 */ /* 0x000fe20000004100 */
[-C--:B------:R-:W-:Y:S01]  /*8e10*/  F2FP.F16.E5M2.UNPACK_B R4, R145.reuse ;  /* 0x00000091ff04723e */ /* 0x080fe200020004ff */
[--C-:B------:R-:W-:Y:S02]  /*8e20*/  HADD2.F32 R90, -RZ, R0.reuse.H0_H0 ;  /* 0x20000000ff5a7230 */ /* 0x100fe40000004100 */
[----:B------:R-:W-:Y:S01]  /*8e30*/  HADD2.F32 R87, -RZ, R0.H1_H1 ;  /* 0x30000000ff577230 */ /* 0x000fe20000004100 */
[----:B------:R-:W-:Y:S01]  /*8e40*/  F2FP.F16.E5M2.UNPACK_B R0, R145.H1 ;  /* 0x00000091ff00723e */ /* 0x000fe200030004ff */
[--C-:B------:R-:W-:Y:S02]  /*8e50*/  HADD2.F32 R88, -RZ, R3.reuse.H0_H0 ;  /* 0x20000003ff587230 */ /* 0x100fe40000004100 */
[----:B------:R-:W-:Y:S01]  /*8e60*/  HADD2.F32 R85, -RZ, R3.H1_H1 ;  /* 0x30000003ff557230 */ /* 0x000fe20000004100 */
[----:B------:R-:W-:Y:S01]  /*8e70*/  F2FP.F16.E5M2.UNPACK_B R3, R144.H1 ;  /* 0x00000090ff03723e */ /* 0x000fe200030004ff */
[--C-:B------:R-:W-:Y:S02]  /*8e80*/  HADD2.F32 R96, -RZ, R0.reuse.H0_H0 ;  /* 0x20000000ff607230 */ /* 0x100fe40000004100 */
[----:B------:R-:W-:Y:S01]  /*8e90*/  HADD2.F32 R93, -RZ, R0.H1_H1 ;  /* 0x30000000ff5d7230 */ /* 0x000fe20000004100 */
[-C--:B------:R-:W-:Y:S01]  /*8ea0*/  F2FP.F16.E5M2.UNPACK_B R0, R146.reuse.H1 ;  /* 0x00000092ff00723e */ /* 0x080fe200030004ff */
[--C-:B------:R-:W-:Y:S02]  /*8eb0*/  HADD2.F32 R94, -RZ, R4.reuse.H0_H0 ;  /* 0x20000004ff5e7230 */ /* 0x100fe40000004100 */
[----:B------:R-:W-:Y:S01]  /*8ec0*/  HADD2.F32 R91, -RZ, R4.H1_H1 ;  /* 0x30000004ff5b7230 */ /* 0x000fe20000004100 */
[----:B------:R-:W-:Y:S01]  /*8ed0*/  F2FP.F16.E5M2.UNPACK_B R4, R147 ;  /* 0x00000093ff04723e */ /* 0x000fe200020004ff */
[--C-:B------:R-:W-:Y:S02]  /*8ee0*/  HADD2.F32 R92, -RZ, R3.reuse.H0_H0 ;  /* 0x20000003ff5c7230 */ /* 0x100fe40000004100 */
[----:B------:R-:W-:Y:S01]  /*8ef0*/  HADD2.F32 R89, -RZ, R3.H1_H1 ;  /* 0x30000003ff597230 */ /* 0x000fe20000004100 */
[----:B------:R-:W-:Y:S01]  /*8f00*/  F2FP.F16.E5M2.UNPACK_B R3, R146 ;  /* 0x00000092ff03723e */ /* 0x000fe200020004ff */
[--C-:B------:R-:W-:Y:S02]  /*8f10*/  HADD2.F32 R100, -RZ, R0.reuse.H0_H0 ;  /* 0x20000000ff647230 */ /* 0x100fe40000004100 */
[----:B------:R-:W-:Y:S01]  /*8f20*/  HADD2.F32 R97, -RZ, R0.H1_H1 ;  /* 0x30000000ff617230 */ /* 0x000fe20000004100 */
[-C--:B------:R-:W-:Y:S01]  /*8f30*/  F2FP.F16.E5M2.UNPACK_B R0, R148.reuse ;  /* 0x00000094ff00723e */ /* 0x080fe200020004ff */
[--C-:B------:R-:W-:Y:S02]  /*8f40*/  HADD2.F32 R102, -RZ, R4.reuse.H0_H0 ;  /* 0x20000004ff667230 */ /* 0x100fe40000004100 */
[----:B------:R-:W-:Y:S01]  /*8f50*/  HADD2.F32 R99, -RZ, R4.H1_H1 ;  /* 0x30000004ff637230 */ /* 0x000fe20000004100 */
[----:B------:R-:W-:Y:S01]  /*8f60*/  F2FP.F16.E5M2.UNPACK_B R4, R149 ;  /* 0x00000095ff04723e */ /* 0x000fe200020004ff */
[--C-:B------:R-:W-:Y:S02]  /*8f70*/  HADD2.F32 R98, -RZ, R3.reuse.H0_H0 ;  /* 0x20000003ff627230 */ /* 0x100fe40000004100 */
[----:B------:R-:W-:Y:S01]  /*8f80*/  HADD2.F32 R95, -RZ, R3.H1_H1 ;  /* 0x30000003ff5f7230 */ /* 0x000fe20000004100 */
[----:B------:R-:W-:Y:S01]  /*8f90*/  F2FP.F16.E5M2.UNPACK_B R3, R147.H1 ;  /* 0x00000093ff03723e */ /* 0x000fe200030004ff */
[--C-:B------:R-:W-:Y:S02]  /*8fa0*/  HADD2.F32 R106, -RZ, R0.reuse.H0_H0 ;  /* 0x20000000ff6a7230 */ /* 0x100fe40000004100 */
[----:B------:R-:W-:Y:S01]  /*8fb0*/  HADD2.F32 R103, -RZ, R0.H1_H1 ;  /* 0x30000000ff677230 */ /* 0x000fe20000004100 */
[----:B------:R-:W-:Y:S01]  /*8fc0*/  F2FP.F16.E5M2.UNPACK_B R0, R148.H1 ;  /* 0x00000094ff00723e */ /* 0x000fe200030004ff */
[--C-:B------:R-:W-:Y:S02]  /*8fd0*/  HADD2.F32 R110, -RZ, R4.reuse.H0_H0 ;  /* 0x20000004ff6e7230 */ /* 0x100fe40000004100 */
[----:B------:R-:W-:Y:S02]  /*8fe0*/  HADD2.F32 R107, -RZ, R4.H1_H1 ;  /* 0x30000004ff6b7230 */ /* 0x000fe40000004100 */
[--C-:B------:R-:W-:Y:S01]  /*8ff0*/  HADD2.F32 R104, -RZ, R3.reuse.H0_H0 ;  /* 0x20000003ff687230 */ /* 0x100fe20000004100 */
[----:B------:R-:W1:Y:S01]  /*9000*/  LDTM.x64 R4, tmem[UR4+0x40] ;  /* 0x00004004000479ee */ /* 0x000e620008340000 */
[----:B------:R-:W-:Y:S01]  /*9010*/  HADD2.F32 R101, -RZ, R3.H1_H1 ;  /* 0x30000003ff657230 */ /* 0x000fe20000004100 */
[----:B------:R-:W-:Y:S01]  /*9020*/  F2FP.F16.E5M2.UNPACK_B R3, R149.H1 ;  /* 0x00000095ff03723e */ /* 0x000fe200030004ff */
        /* <DEDUP_REMOVED lines=14> */
[----:B------:R-:W-:Y:S01]  /*9110*/  F2FP.F16.E5M2.UNPACK_B R0, R152.H1 ;  /* 0x00000098ff00723e */ /* 0x000fe200030004ff */
[--C-:B------:R-:W-:Y:S02]  /*9120*/  HADD2.F32 R122, -RZ, R3.reuse.H0_H0 ;  /* 0x20000003ff7a7230 */ /* 0x100fe40000004100 */
[C---:B-1----:R-:W-:Y:S01]  /*9130*/  FMUL R7, R70.reuse, R7 ;  /* 0x0000000746077220 */ /* 0x042fe20000400000 */
        /* <DEDUP_REMOVED lines=10> */
[C---:B------:R-:W-:Y:S01]  /*91e0*/  FMUL R0, R70.reuse, R4 ;  /* 0x0000000446007220 */ /* 0x040fe20000400000 */
[--C-:B------:R-:W-:Y:S01]  /*91f0*/  HADD2.F32 R130, -RZ, R127.reuse.H0_H0 ;  /* 0x2000007fff827230 */ /* 0x100fe20000004100 */
[----:B------:R-:W-:Y:S01]  /*9200*/  F2FP.F16.E5M2.UNPACK_B R4, R155 ;  /* 0x0000009bff04723e */ /* 0x000fe200020004ff */
[----:B------:R-:W-:Y:S02]  /*9210*/  HADD2.F32 R127, -RZ, R127.H1_H1 ;  /* 0x3000007fff7f7230 */ /* 0x000fe40000004100 */
[C---:B------:R-:W-:Y:S01]  /*9220*/  FFMA R0, R73.reuse, R2, R0 ;  /* 0x0000000249007223 */ /* 0x040fe20000000000 */
[C---:B------:R-:W-:Y:S01]  /*9230*/  FMUL R2, R70.reuse, R5 ;  /* 0x0000000546027220 */ /* 0x040fe20000400000 */
[--C-:B------:R-:W-:Y:S01]  /*9240*/  HADD2.F32 R132, -RZ, R3.reuse.H0_H0 ;  /* 0x20000003ff847230 */ /* 0x100fe20000004100 */
[----:B------:R-:W-:Y:S01]  /*9250*/  F2FP.F16.E5M2.UNPACK_B R5, R155.H1 ;  /* 0x0000009bff05723e */ /* 0x000fe200030004ff */
[----:B------:R-:W-:Y:S02]  /*9260*/  HADD2.F32 R129, -RZ, R3.H1_H1 ;  /* 0x30000003ff817230 */ /* 0x000fe40000004100 */
[C---:B------:R-:W-:Y:S01]  /*9270*/  FFMA R2, R73.reuse, R72, R2 ;  /* 0x0000004849027223 */ /* 0x040fe20000000002 */
[--C-:B------:R-:W-:Y:S02]  /*9280*/  HADD2.F32 R72, -RZ, R4.reuse.H0_H0 ;  /* 0x20000004ff487230 */ /* 0x100fe40000004100 */
[C---:B------:R-:W-:Y:S01]  /*9290*/  FMUL R3, R70.reuse, R6 ;  /* 0x0000000646037220 */ /* 0x040fe20000400000 */
[----:B------:R-:W-:Y:S02]  /*92a0*/  HADD2.F32 R131, -RZ, R4.H1_H1 ;  /* 0x30000004ff837230 */ /* 0x000fe40000004100 */
[C---:B------:R-:W-:Y:S01]  /*92b0*/  FMUL R4, R70.reuse, R9 ;  /* 0x0000000946047220 */ /* 0x040fe20000400000 */
[--C-:B------:R-:W-:Y:S02]  /*92c0*/  HADD2.F32 R133, -RZ, R5.reuse.H1_H1 ;  /* 0x30000005ff857230 */ /* 0x100fe40000004100 */
[C---:B------:R-:W-:Y:S01]  /*92d0*/  FFMA R3, R73.reuse, R74, R3 ;  /* 0x0000004a49037223 */ /* 0x040fe20000000003 */
[----:B------:R-:W-:Y:S01]  /*92e0*/  FFMA R7, R73, R76, R7 ;  /* 0x0000004c49077223 */ /* 0x000fe20000000007 */
[----:B------:R-:W-:Y:S02]  /*92f0*/  HADD2.F32 R74, -RZ, R5.H0_H0 ;  /* 0x20000005ff4a7230 */ /* 0x000fe40000004100 */
[C---:B------:R-:W-:Y:S01]  /*9300*/  FMUL R5, R70.reuse, R10 ;  /* 0x0000000a46057220 */ /* 0x040fe20000400000 */
[C---:B------:R-:W-:Y:S01]  /*9310*/  FMUL R6, R70.reuse, R11 ;  /* 0x0000000b46067220 */ /* 0x040fe20000400000 */
[C---:B------:R-:W-:Y:S01]  /*9320*/  FMUL R11, R70.reuse, R16 ;  /* 0x00000010460b7220 */ /* 0x040fe20000400000 */
[----:B------:R-:W-:Y:S01]  /*9330*/  F2FP.SATFINITE.E5M2.F32.PACK_AB_MERGE_C R135, R7, R3, RZ ;  /* 0x000000030787723e */ /* 0x000fe200048060ff */
[C---:B------:R-:W-:Y:S01]  /*9340*/  FMUL R3, R70.reuse, R8 ;  /* 0x0000000846037220 */ /* 0x040fe20000400000 */
[C---:B------:R-:W-:Y:S01]  /*9350*/  FMUL R7, R70.reuse, R12 ;  /* 0x0000000c46077220 */ /* 0x040fe20000400000 */
[C---:B------:R-:W-:Y:S01]  /*9360*/  FMUL R8, R70.reuse, R13 ;  /* 0x0000000d46087220 */ /* 0x040fe20000400000 */
[C---:B------:R-:W-:Y:S01]  /*9370*/  FMUL R12, R70.reuse, R17 ;  /* 0x00000011460c7220 */ /* 0x040fe20000400000 */
[C---:B------:R-:W-:Y:S01]  /*9380*/  FFMA R3, R73.reuse, R78, R3 ;  /* 0x0000004e49037223 */ /* 0x040fe20000000003 */
[C---:B------:R-:W-:Y:S01]  /*9390*/  FFMA R4, R73.reuse, R75, R4 ;  /* 0x0000004b49047223 */ /* 0x040fe20000000004 */
[C---:B------:R-:W-:Y:S01]  /*93a0*/  FFMA R5, R73.reuse, R80, R5 ;  /* 0x0000005049057223 */ /* 0x040fe20000000005 */
[C---:B------:R-:W-:Y:S01]  /*93b0*/  FFMA R6, R73.reuse, R77, R6 ;  /* 0x0000004d49067223 */ /* 0x040fe20000000006 */
[C---:B------:R-:W-:Y:S01]  /*93c0*/  FFMA R7, R73.reuse, R82, R7 ;  /* 0x0000005249077223 */ /* 0x040fe20000000007 */
[C---:B------:R-:W-:Y:S01]  /*93d0*/  FFMA R8, R73.reuse, R79, R8 ;  /* 0x0000004f49087223 */ /* 0x040fe20000000008 */
[C---:B------:R-:W-:Y:S01]  /*93e0*/  FMUL R16, R70.reuse, R21 ;  /* 0x0000001546107220 */ /* 0x040fe20000400000 */
[----:B------:R-:W-:Y:S01]  /*93f0*/  FMUL R9, R70, R14 ;  /* 0x0000000e46097220 */ /* 0x000fe20000400000 */
[----:B------:R-:W-:Y:S01]  /*9400*/  F2FP.SATFINITE.E5M2.F32.PACK_AB_MERGE_C R5, R6, R5, RZ ;  /* 0x000000050605723e */ /* 0x000fe200048060ff */
[C---:B------:R-:W-:Y:S01]  /*9410*/  FMUL R10, R70.reuse, R15 ;  /* 0x0000000f460a7220 */ /* 0x040fe20000400000 */
[C---:B------:R-:W-:Y:S01]  /*9420*/  FMUL R15, R70.reuse, R20 ;  /* 0x00000014460f7220 */ /* 0x040fe20000400000 */
[C---:B------:R-:W-:Y:S01]  /*9430*/  FFMA R9, R73.reuse, R84, R9 ;  /* 0x0000005449097223 */ /* 0x040fe20000000009 */
[C---:B------:R-:W-:Y:S01]  /*9440*/  FMUL R20, R70.reuse, R25 ;  /* 0x0000001946147220 */ /* 0x040fe20000400000 */
[C---:B------:R-:W-:Y:S01]  /*9450*/  FFMA R10, R73.reuse, R81, R10 ;  /* 0x00000051490a7223 */ /* 0x040fe2000000000a */
[C---:B------:R-:W-:Y:S01]  /*9460*/  FFMA R11, R73.reuse, R86, R11 ;  /* 0x00000056490b7223 */ /* 0x040fe2000000000b */
[C---:B------:R-:W-:Y:S01]  /*9470*/  FFMA R12, R73.reuse, R83, R12 ;  /* 0x00000053490c7223 */ /* 0x040fe2000000000c */
[C---:B------:R-:W-:Y:S01]  /*9480*/  FMUL R13, R70.reuse, R18 ;  /* 0x00000012460d7220 */ /* 0x040fe20000400000 */
[----:B------:R-:W-:Y:S01]  /*9490*/  FMUL R14, R70, R19 ;  /* 0x00000013460e7220 */ /* 0x000fe20000400000 */
[----:B------:R-:W-:Y:S01]  /*94a0*/  F2FP.SATFINITE.E5M2.F32.PACK_AB_MERGE_C R9, R10, R9, RZ ;  /* 0x000000090a09723e */ /* 0x000fe200048060ff */
[C---:B------:R-:W-:Y:S01]  /*94b0*/  FMUL R19, R70.reuse, R24 ;  /* 0x0000001846137220 */ /* 0x040fe20000400000 */
        /* <DEDUP_REMOVED lines=17> */
[----:B------:R-:W-:Y:S01]  /*95d0*/  FMUL R27, R70, R32 ;  /* 0x00000020461b7220 */ /* 0x000fe20000400000 */
[C---:B------:R-:W-:Y:S01]  /*95e0*/  FFMA R21, R73.reuse, R96, R21 ;  /* 0x0000006049157223 */ /* 0x040fe20000000015 */
[C---:B------:R-:W-:Y:S01]  /*95f0*/  FFMA R22, R73.reuse, R93, R22 ;  /* 0x0000005d49167223 */ /* 0x040fe20000000016 */
[----:B------:R-:W-:Y:S01]  /*9600*/  F2FP.SATFINITE.E5M2.F32.PACK_AB_MERGE_C R16, R16, R15, R17 ;  /* 0x0000000f1010723e */ /* 0x000fe20004806011 */
[C---:B------:R-:W-:Y:S01]  /*9610*/  FFMA R23, R73.reuse, R98, R23 ;  /* 0x0000006249177223 */ /* 0x040fe20000000017 */
[C---:B------:R-:W-:Y:S01]  /*9620*/  FFMA R24, R73.reuse, R95, R24 ;  /* 0x0000005f49187223 */ /* 0x040fe20000000018 */
[----:B------:R-:W-:Y:S01]  /*9630*/  FMUL R32, R70, R37 ;  /* 0x0000002546207220 */ /* 0x000fe20000400000 */
[----:B------:R-:W-:Y:S01]  /*9640*/  F2FP.SATFINITE.E5M2.F32.PACK_AB_MERGE_C R21, R22, R21, RZ ;  /* 0x000000151615723e */ /* 0x000fe200048060ff */
[C---:B------:R-:W-:Y:S01]  /*9650*/  FMUL R25, R70.reuse, R30 ;  /* 0x0000001e46197220 */ /* 0x040fe20000400000 */
[C---:B------:R-:W-:Y:S01]  /*9660*/  FMUL R26, R70.reuse, R31 ;  /* 0x0000001f461a7220 */ /* 0x040fe20000400000 */
[----:B------:R-:W-:Y:S01]  /*9670*/  FMUL R31, R70, R36 ;  /* 0x00000024461f7220 */ /* 0x000fe20000400000 */
[----:B------:R-:W-:Y:S01]  /*9680*/  F2FP.SATFINITE.E5M2.F32.PACK_AB_MERGE_C R17, R20, R19, R21 ;  /* 0x000000131411723e */ /* 0x000fe20004806015 */
        /* <DEDUP_REMOVED lines=8> */
[----:B------:R-:W-:Y:S01]  /*9710*/  FMUL R35, R70, R40 ;  /* 0x0000002846237220 */ /* 0x000fe20000400000 */
[C---:B------:R-:W-:Y:S01]  /*9720*/  FFMA R29, R73.reuse, R104, R29 ;  /* 0x00000068491d7223 */ /* 0x040fe2000000001d */
[----:B------:R-:W-:Y:S01]  /*9730*/  F2FP.SATFINITE.E5M2.F32.PACK_AB_MERGE_C R18, R24, R23, R18 ;  /* 0x000000171812723e */ /* 0x000fe20004806012 */
        /* <DEDUP_REMOVED lines=22> */
[C---:B------:R-:W-:Y:S01]  /*98a0*/  FMUL R41, R70.reuse, R46 ;  /* 0x0000002e46297220 */ /* 0x040fe20000400000 */
[C---:B------:R-:W-:Y:S01]  /*98b0*/  FMUL R42, R70.reuse, R47 ;  /* 0x0000002f462a7220 */ /* 0x040fe20000400000 */
        /* <DEDUP_REMOVED lines=8> */
[C---:B------:R-:W-:Y:S01]  /*9940*/  FMUL R47, R70.reuse, R52 ;  /* 0x00000034462f7220 */ /* 0x040fe20000400000 */
        /* <DEDUP_REMOVED lines=10> */
[C---:B------:R-:W-:Y:S01]  /*99f0*/  FFMA R45, R73.reuse, R120, R45 ;  /* 0x00000078492d7223 */ /* 0x040fe2000000002d */
[C---:B------:R-:W-:Y:S01]  /*9a00*/  FMUL R59, R70.reuse, R64 ;  /* 0x00000040463b7220 */ /* 0x040fe20000400000 */
[C---:B------:R-:W-:Y:S01]  /*9a10*/  FMUL R60, R70.reuse, R65 ;  /* 0x00000041463c7220 */ /* 0x040fe20000400000 */
[C---:B------:R-:W-:Y:S01]  /*9a20*/  FMUL R61, R70.reuse, R66 ;  /* 0x00000042463d7220 */ /* 0x040fe20000400000 */
[----:B------:R-:W-:Y:S01]  /*9a30*/  FMUL R62, R70, R67 ;  /* 0x00000043463e7220 */ /* 0x000fe20000400000 */
[C---:B------:R-:W-:Y:S01]  /*9a40*/  FFMA R46, R73.reuse, R117, R46 ;  /* 0x00000075492e7223 */ /* 0x040fe2000000002e */
[----:B------:R-:W-:Y:S01]  /*9a50*/  F2FP.SATFINITE.E5M2.F32.PACK_AB_MERGE_C R64, R2, R0, R135 ;  /* 0x000000000240723e */ /* 0x000fe20004806087 */
[C---:B------:R-:W-:Y:S01]  /*9a60*/  FFMA R47, R73.reuse, R122, R47 ;  /* 0x0000007a492f7223 */ /* 0x040fe2000000002f */
[----:B------:R-:W-:Y:S01]  /*9a70*/  F2FP.SATFINITE.E5M2.F32.PACK_AB_MERGE_C R65, R4, R3, R5 ;  /* 0x000000030441723e */ /* 0x000fe20004806005 */
[C---:B------:R-:W-:Y:S01]  /*9a80*/  FFMA R48, R73.reuse, R119, R48 ;  /* 0x0000007749307223 */ /* 0x040fe20000000030 */
[----:B------:R-:W-:Y:S01]  /*9a90*/  F2FP.SATFINITE.E5M2.F32.PACK_AB_MERGE_C R66, R8, R7, R9 ;  /* 0x000000070842723e */ /* 0x000fe20004806009 */
[C---:B------:R-:W-:Y:S01]  /*9aa0*/  FFMA R49, R73.reuse, R124, R49 ;  /* 0x0000007c49317223 */ /* 0x040fe20000000031 */
[----:B------:R-:W-:Y:S01]  /*9ab0*/  F2FP.SATFINITE.E5M2.F32.PACK_AB_MERGE_C R67, R12, R11, R13 ;  /* 0x0000000b0c43723e */ /* 0x000fe2000480600d */
[----:B------:R-:W-:Y:S01]  /*9ac0*/  FMUL R53, R70, R58 ;  /* 0x0000003a46357220 */ /* 0x000fe20000400000 */
[C---:B------:R-:W-:Y:S01]  /*9ad0*/  FFMA R50, R73.reuse, R121, R50 ;  /* 0x0000007949327223 */ /* 0x040fe20000000032 */
[C---:B------:R-:W-:Y:S01]  /*9ae0*/  FFMA R51, R73.reuse, R126, R51 ;  /* 0x0000007e49337223 */ /* 0x040fe20000000033 */
[C---:B------:R-:W-:Y:S01]  /*9af0*/  FFMA R52, R73.reuse, R123, R52 ;  /* 0x0000007b49347223 */ /* 0x040fe20000000034 */
[----:B------:R1:W-:Y:S01]  /*9b00*/  STS.128 [R137+UR44+0xa400], R64 ;  /* 0x00a4004089007988 */ /* 0x0003e20008000c2c */
[C---:B------:R-:W-:Y:S01]  /*9b10*/  FFMA R53, R73.reuse, R128, R53 ;  /* 0x0000008049357223 */ /* 0x040fe20000000035 */
[----:B------:R-:W-:Y:S01]  /*9b20*/  F2FP.SATFINITE.E5M2.F32.PACK_AB_MERGE_C R37, R38, R37, RZ ;  /* 0x000000252625723e */ /* 0x000fe200048060ff */
[C---:B------:R-:W-:Y:S01]  /*9b30*/  FFMA R54, R73.reuse, R125, R54 ;  /* 0x0000007d49367223 */ /* 0x040fe20000000036 */
[----:B------:R-:W-:Y:S01]  /*9b40*/  FMUL R58, R70, R63 ;  /* 0x0000003f463a7220 */ /* 0x000fe20000400000 */
[C---:B------:R-:W-:Y:S01]  /*9b50*/  FFMA R55, R73.reuse, R130, R55 ;  /* 0x0000008249377223 */ /* 0x040fe20000000037 */
[C---:B------:R-:W-:Y:S01]  /*9b60*/  FFMA R56, R73.reuse, R127, R56 ;  /* 0x0000007f49387223 */ /* 0x040fe20000000038 */
[C---:B------:R-:W-:Y:S01]  /*9b70*/  FFMA R57, R73.reuse, R132, R57 ;  /* 0x0000008449397223 */ /* 0x040fe20000000039 */
[----:B------:R1:W-:Y:S01]  /*9b80*/  STS.128 [R179+0xa010], R16 ;  /* 0x00a01010b3007388 */ /* 0x0003e20000000c00 */
[----:B------:R-:W-:Y:S01]  /*9b90*/  F2FP.SATFINITE.E5M2.F32.PACK_AB_MERGE_C R33, R36, R35, R37 ;  /* 0x000000232421723e */ /* 0x000fe20004806025 */
[C---:B------:R-:W-:Y:S01]  /*9ba0*/  FFMA R58, R73.reuse, R129, R58 ;  /* 0x00000081493a7223 */ /* 0x040fe2000000003a */
[----:B------:R-:W-:Y:S01]  /*9bb0*/  F2FP.SATFINITE.E5M2.F32.PACK_AB_MERGE_C R34, R42, R41, RZ ;  /* 0x000000292a22723e */ /* 0x000fe200048060ff */
[C---:B------:R-:W-:Y:S01]  /*9bc0*/  FFMA R59, R73.reuse, R72, R59 ;  /* 0x00000048493b7223 */ /* 0x040fe2000000003b */
[----:B------:R-:W-:Y:S01]  /*9bd0*/  F2FP.SATFINITE.E5M2.F32.PACK_AB_MERGE_C R35, R46, R45, RZ ;  /* 0x0000002d2e23723e */ /* 0x000fe200048060ff */
        /* <DEDUP_REMOVED lines=25> */
[----:B------:R-:W-:Y:S02]  /*9d70*/  UIADD3 UR4, UP0, UPT, UR62, 0x680, URZ ;  /* 0x000006803e047890 */ /* 0x000fe4000ff1e0ff */
[----:B------:R-:W-:Y:S02]  /*9d80*/  UIADD3 UR9, UPT, UPT, UR49, 0x40, URZ ;  /* 0x0000004031097890 */ /* 0x000fe4000fffe0ff */
[----:B------:R-:W-:Y:S02]  /*9d90*/  UIADD3 UR8, UPT, UPT, UR44, 0xa400, URZ ;  /* 0x0000a4002c087890 */ /* 0x000fe4000fffe0ff */
[----:B------:R-:W-:Y:S01]  /*9da0*/  UIADD3.X UR5, UPT, UPT, URZ, UR63, URZ, UP0, !UPT ;  /* 0x0000003fff057290 */ /* 0x000fe200087fe4ff */
[----:B------:R-:W-:Y:S01]  /*9db0*/  UMOV UR10, UR50 ;  /* 0x00000032000a7c82 */ /* 0x000fe20008000000 */
[----:B------:R-:W-:Y:S07]  /*9dc0*/  UMOV UR11, UR36 ;  /* 0x00000024000b7c82 */ /* 0x000fee0008000000 */
[----:B------:R2:W-:Y:S01]  /*9dd0*/  UTMASTG.3D [UR8], [UR4] ;  /* 0x00000008040073b5 */ /* 0x0005e20008010000 */
[----:B------:R0:W-:Y:S01]  /*9de0*/  UTMACMDFLUSH ;  /* 0x00000000000079b7 */ /* 0x0001e20000000000 */
[----:B--2---:R-:W-:Y:S04]  /*9df0*/  DEPBAR.LE SB0, 0x1 ;  /* 0x000080400000791a */ /* 0x004fe80000000000 */
.L_x_144:
[----:B------:R-:W-:Y:S05]  /*9e00*/  BSYNC.RECONVERGENT B0 ;  /* 0x0000000000007941 */ /* 0x000fea0003800200 */
.L_x_143:
        /* <DEDUP_REMOVED lines=16> */
.L_x_148:
[----:B------:R-:W-:Y:S05]  /*9f10*/  BSYNC B0 ;  /* 0x0000000000007941 */ /* 0x000fea0003800000 */
.L_x_147:
        /* <DEDUP_REMOVED lines=20> */
.L_x_146:
[----:B------:R-:W-:Y:S05]  /*a060*/  BSYNC B1 ;  /* 0x0000000000017941 */ /* 0x000fea0003800000 */
.L_x_145:
        /* <DEDUP_REMOVED lines=22> */
.L_x_151:
[----:B------:R-:W-:Y:S05]  /*a1d0*/  BSYNC.RECONVERGENT B6 ;  /* 0x0000000000067941 */ /* 0x000fea0003800200 */
.L_x_150:
        /* <DEDUP_REMOVED lines=276> */
[----:B------:R-:W-:Y:S02]  /*b320*/  UIADD3 UR4, UPT, UPT, UR44, 0x8400, URZ ;  /* 0x000084002c047890 */ /* 0x000fe4000fffe0ff */
[----:B------:R-:W-:Y:S01]  /*b330*/  UIADD3 UR9, UPT, UPT, UR49, 0x80, URZ ;  /* 0x0000008031097890 */ /* 0x000fe2000fffe0ff */
[----:B------:R-:W-:Y:S01]  /*b340*/  UMOV UR10, UR50 ;  /* 0x00000032000a7c82 */ /* 0x000fe20008000000 */
[----:B------:R-:W-:Y:S02]  /*b350*/  UMOV UR11, UR36 ;  /* 0x00000024000b7c82 */ /* 0x000fe40008000000 */
        /* <DEDUP_REMOVED lines=8> */
.L_x_153:
[----:B------:R-:W-:Y:S05]  /*b3e0*/  BSYNC.RECONVERGENT B0 ;  /* 0x0000000000007941 */ /* 0x000fea0003800200 */
.L_x_152:
        /* <DEDUP_REMOVED lines=16> */
.L_x_157:
[----:B------:R-:W-:Y:S05]  /*b4f0*/  BSYNC B0 ;  /* 0x0000000000007941 */ /* 0x000fea0003800000 */
.L_x_156:
        /* <DEDUP_REMOVED lines=20> */
.L_x_155:
[----:B------:R-:W-:Y:S05]  /*b640*/  BSYNC B1 ;  /* 0x0000000000017941 */ /* 0x000fea0003800000 */
.L_x_154:
[----:B------:R-:W-:Y:S05]  /*b650*/  VIADD R0, R71, 0xc0 ;  /* 0x000000c047007836 */ /* 0x000fea0000000000 */
        /* <DEDUP_REMOVED lines=20> */
.L_x_159:
[----:B------:R-:W-:Y:S01]  /*b7a0*/  ISETP.NE.AND P0, PT, R178, RZ, PT ;  /* 0x000000ffb200720c */ /* 0x000fe20003f05270 */
[----:B------:R-:W-:Y:S05]  /*b7b0*/  WARPSYNC.ALL ;  /* 0x0000000000007948 */ /* 0x000fea0003800000 */
[----:B------:R-:W-:Y:S01]  /*b7c0*/  R2UR UR4, R71 ;  /* 0x00000000470472ca */ /* 0x000fe200000e0000 */
[----:B------:R-:W-:Y:S01]  /*b7d0*/  BSSY.RECONVERGENT B0, `(.L_x_160) ;  /* 0x000011c000007945 */ /* 0x000fe20003800200 */
[----:B------:R-:W-:Y:S02]  /*b7e0*/  F2FP.F16.E5M2.UNPACK_B R11, R141 ;  /* 0x0000008dff0b723e */ /* 0x000fe400020004ff */
[----:B------:R-:W-:Y:S02]  /*b7f0*/  F2FP.F16.E5M2.UNPACK_B R10, R142 ;  /* 0x0000008eff0a723e */ /* 0x000fe400020004ff */
[----:B------:R-:W-:Y:S01]  /*b800*/  F2FP.F16.E5M2.UNPACK_B R9, R143 ;  /* 0x0000008fff09723e */ /* 0x000fe200020004ff */
[--C-:B------:R-:W-:Y:S01]  /*b810*/  HADD2.F32 R74, -RZ, R11.reuse.H0_H0 ;  /* 0x2000000bff4a7230 */ /* 0x100fe20000004100 */
[----:B------:R-:W-:Y:S01]  /*b820*/  F2FP.F16.E5M2.UNPACK_B R8, R144 ;  /* 0x00000090ff08723e */ /* 0x000fe200020004ff */
[----:B------:R-:W-:Y:S01]  /*b830*/  HADD2.F32 R76, -RZ, R11.H1_H1 ;  /* 0x3000000bff4c7230 */ /* 0x000fe20000004100 */
[----:B------:R-:W-:Y:S01]  /*b840*/  F2FP.F16.E5M2.UNPACK_B R7, R145 ;  /* 0x00000091ff07723e */ /* 0x000fe200020004ff */
[--C-:B------:R-:W-:Y:S01]  /*b850*/  HADD2.F32 R77, -RZ, R10.reuse.H0_H0 ;  /* 0x2000000aff4d7230 */ /* 0x100fe20000004100 */
[----:B------:R-:W-:Y:S01]  /*b860*/  F2FP.F16.E5M2.UNPACK_B R6, R146 ;  /* 0x00000092ff06723e */ /* 0x000fe200020004ff */
[----:B------:R-:W-:Y:S01]  /*b870*/  HADD2.F32 R80, -RZ, R10.H1_H1 ;  /* 0x3000000aff507230 */ /* 0x000fe20000004100 */
[----:B------:R-:W-:Y:S01]  /*b880*/  F2FP.F16.E5M2.UNPACK_B R5, R147 ;  /* 0x00000093ff05723e */ /* 0x000fe200020004ff */
[--C-:B------:R-:W-:Y:S01]  /*b890*/  HADD2.F32 R81, -RZ, R9.reuse.H0_H0 ;  /* 0x20000009ff517230 */ /* 0x100fe20000004100 */
[----:B-1----:R-:W-:Y:S01]  /*b8a0*/  F2FP.F16.E5M2.UNPACK_B R4, R148 ;  /* 0x00000094ff04723e */ /* 0x002fe200020004ff */
[----:B------:R-:W-:Y:S01]  /*b8b0*/  HADD2.F32 R83, -RZ, R9.H1_H1 ;  /* 0x30000009ff537230 */ /* 0x000fe20000004100 */
[-C--:B------:R-:W-:Y:S01]  /*b8c0*/  F2FP.F16.E5M2.UNPACK_B R2, R140.reuse ;  /* 0x0000008cff02723e */ /* 0x080fe200020004ff */
[--C-:B------:R-:W-:Y:S01]  /*b8d0*/  HADD2.F32 R86, -RZ, R8.reuse.H0_H0 ;  /* 0x20000008ff567230 */ /* 0x100fe20000004100 */
[----:B------:R-:W-:Y:S01]  /*b8e0*/  F2FP.F16.E5M2.UNPACK_B R140, R140.H1 ;  /* 0x0000008cff8c723e */ /* 0x000fe200030004ff */
[----:B------:R-:W-:Y:S01]  /*b8f0*/  HADD2.F32 R87, -RZ, R8.H1_H1 ;  /* 0x30000008ff577230 */ /* 0x000fe20000004100 */
[----:B------:R-:W-:Y:S01]  /*b900*/  F2FP.F16.E5M2.UNPACK_B R141, R141.H1 ;  /* 0x0000008dff8d723e */ /* 0x000fe200030004ff */
[--C-:B------:R-:W-:Y:S01]  /*b910*/  HADD2.F32 R90, -RZ, R7.reuse.H0_H0 ;  /* 0x20000007ff5a7230 */ /* 0x100fe20000004100 */
[----:B------:R-:W-:Y:S01]  /*b920*/  F2FP.F16.E5M2.UNPACK_B R142, R142.H1 ;  /* 0x0000008eff8e723e */ /* 0x000fe200030004ff */
[----:B------:R-:W-:Y:S01]  /*b930*/  HADD2.F32 R91, -RZ, R7.H1_H1 ;  /* 0x30000007ff5b7230 */ /* 0x000fe20000004100 */
[----:B------:R-:W-:Y:S01]  /*b940*/  F2FP.F16.E5M2.UNPACK_B R143, R143.H1 ;  /* 0x0000008fff8f723e */ /* 0x000fe200030004ff */
[--C-:B------:R-:W-:Y:S01]  /*b950*/  HADD2.F32 R94, -RZ, R6.reuse.H0_H0 ;  /* 0x20000006ff5e7230 */ /* 0x100fe20000004100 */
[----:B------:R-:W-:Y:S01]  /*b960*/  IADD3 R165, PT, PT, R165, 0x1e0, RZ ;  /* 0x000001e0a5a57810 */ /* 0x000fe20007ffe0ff */
[----:B------:R-:W-:Y:S01]  /*b970*/  HADD2.F32 R95, -RZ, R6.H1_H1 ;  /* 0x30000006ff5f7230 */ /* 0x000fe20000004100 */
[----:B------:R-:W-:Y:S01]  /*b980*/  F2FP.F16.E5M2.UNPACK_B R107, R149 ;  /* 0x00000095ff6b723e */ /* 0x000fe200020004ff */
[--C-:B------:R-:W-:Y:S01]  /*b990*/  HADD2.F32 R98, -RZ, R5.reuse.H0_H0 ;  /* 0x20000005ff627230 */ /* 0x100fe20000004100 */
[----:B------:R-:W-:Y:S01]  /*b9a0*/  LOP3.LUT R165, R165, 0xfefffff8, RZ, 0xc0, !PT ;  /* 0xfefffff8a5a57812 */ /* 0x000fe200078ec0ff */
[----:B------:R-:W-:Y:S01]  /*b9b0*/  HADD2.F32 R99, -RZ, R5.H1_H1 ;  /* 0x30000005ff637230 */ /* 0x000fe20000004100 */
[----:B------:R-:W-:Y:S01]  /*b9c0*/  F2FP.F16.E5M2.UNPACK_B R111, R150 ;  /* 0x00000096ff6f723e */ /* 0x000fe200020004ff */
[--C-:B------:R-:W-:Y:S01]  /*b9d0*/  HADD2.F32 R102, -RZ, R4.reuse.H0_H0 ;  /* 0x20000004ff667230 */ /* 0x100fe20000004100 */
[----:B------:R-:W-:Y:S01]  /*b9e0*/  F2FP.F16.E5M2.UNPACK_B R115, R151 ;  /* 0x00000097ff73723e */ /* 0x000fe200020004ff */
[----:B------:R-:W-:Y:S01]  /*b9f0*/  HADD2.F32 R103, -RZ, R4.H1_H1 ;  /* 0x30000004ff677230 */ /* 0x000fe20000004100 */
[----:B------:R-:W-:Y:S01]  /*ba00*/  F2FP.F16.E5M2.UNPACK_B R119, R152 ;  /* 0x00000098ff77723e */ /* 0x000fe200020004ff */
[----:B------:R-:W1:Y:S01]  /*ba10*/  LDTM.x64 R4, tmem[UR4+0xc0] ;  /* 0x0000c004000479ee */ /* 0x000e620008340000 */
[--C-:B------:R-:W-:Y:S01]  /*ba20*/  HADD2.F32 R0, -RZ, R2.reuse.H0_H0 ;  /* 0x20000002ff007230 */ /* 0x100fe20000004100 */
[----:B------:R-:W-:Y:S01]  /*ba30*/  NOP ;  /* 0x0000000000007918 */ /* 0x000fe20000000000 */
[----:B-1----:R1:W-:Y:S01]  /*ba40*/  SYNCS.ARRIVE.TRANS64.RED.A1T0 RZ, [R165+URZ], RZ ;  /* 0x000000ffa5ff79a7 */ /* 0x0023e200081004ff */
[----:B------:R-:W-:Y:S01]  /*ba50*/  HADD2.F32 R2, -RZ, R2.H1_H1 ;  /* 0x30000002ff027230 */ /* 0x000fe20000004100 */
[----:B------:R-:W-:Y:S01]  /*ba60*/  F2FP.F16.E5M2.UNPACK_B R123, R153 ;  /* 0x00000099ff7b723e */ /* 0x000fe200020004ff */
[----:B------:R-:W-:Y:S01]  /*ba70*/  HADD2.F32 R78, -RZ, R141.H1_H1 ;  /* 0x3000008dff4e7230 */ /* 0x000fe20000004100 */
[----:B------:R-:W-:Y:S01]  /*ba80*/  F2FP.F16.E5M2.UNPACK_B R127, R154 ;  /* 0x0000009aff7f723e */ /* 0x000fe200020004ff */
[--C-:B------:R-:W-:Y:S01]  /*ba90*/  HADD2.F32 R106, -RZ, R107.reuse.H0_H0 ;  /* 0x2000006bff6a7230 */ /* 0x100fe20000004100 */
[----:B------:R-:W-:Y:S01]  /*baa0*/  F2FP.F16.E5M2.UNPACK_B R130, R155 ;  /* 0x0000009bff82723e */ /* 0x000fe200020004ff */
[----:B------:R-:W-:Y:S01]  /*bab0*/  HADD2.F32 R107, -RZ, R107.H1_H1 ;  /* 0x3000006bff6b7230 */ /* 0x000fe20000004100 */
[----:B------:R-:W-:Y:S01]  /*bac0*/  F2FP.F16.E5M2.UNPACK_B R144, R144.H1 ;  /* 0x00000090ff90723e */ /* 0x000fe200030004ff */
        /* <DEDUP_REMOVED lines=12> */
[C---:B------:R-:W-:Y:S01]  /*bb90*/  FMUL R4, R70.reuse, R4 ;  /* 0x0000000446047220 */ /* 0x040fe20000400000 */
[C---:B------:R-:W-:Y:S01]  /*bba0*/  FMUL R5, R70.reuse, R5 ;  /* 0x0000000546057220 */ /* 0x040fe20000400000 */
[--C-:B------:R-:W-:Y:S02]  /*bbb0*/  HADD2.F32 R3, -RZ, R140.reuse.H0_H0 ;  /* 0x2000008cff037230 */ /* 0x100fe40000004100 */
        /* <DEDUP_REMOVED lines=9> */
[----:B------:R-:W-:Y:S02]  /*bc50*/  HADD2.F32 R122, -RZ, R123.H0_H0 ;  /* 0x2000007bff7a7230 */ /* 0x000fe40000004100 */
[C---:B------:R-:W-:Y:S01]  /*bc60*/  FMUL R6, R70.reuse, R6 ;  /* 0x0000000646067220 */ /* 0x040fe20000400000 */
[----:B------:R-:W-:Y:S02]  /*bc70*/  HADD2.F32 R72, -RZ, R140.H1_H1 ;  /* 0x3000008cff487230 */ /* 0x000fe40000004100 */
[C---:B------:R-:W-:Y:S01]  /*bc80*/  FMUL R7, R70.reuse, R7 ;  /* 0x0000000746077220 */ /* 0x040fe20000400000 */
[----:B------:R-:W-:Y:S02]  /*bc90*/  HADD2.F32 R75, -RZ, R141.H0_H0 ;  /* 0x2000008dff4b7230 */ /* 0x000fe40000004100 */
[C---:B------:R-:W-:Y:S01]  /*bca0*/  FFMA R6, R73.reuse, R3, R6 ;  /* 0x0000000349067223 */ /* 0x040fe20000000006 */
[----:B------:R-:W-:Y:S02]  /*bcb0*/  HADD2.F32 R123, -RZ, R123.H1_H1 ;  /* 0x3000007bff7b7230 */ /* 0x000fe40000004100 */
[C---:B------:R-:W-:Y:S01]  /*bcc0*/  FFMA R7, R73.reuse, R72, R7 ;  /* 0x0000004849077223 */ /* 0x040fe20000000007 */
[C---:B------:R-:W-:Y:S01]  /*bcd0*/  FFMA R8, R73.reuse, R74, R8 ;  /* 0x0000004a49087223 */ /* 0x040fe20000000008 */
[----:B------:R-:W-:Y:S01]  /*bce0*/  FFMA R9, R73, R76, R9 ;  /* 0x0000004c49097223 */ /* 0x000fe20000000009 */
[--C-:B------:R-:W-:Y:S02]  /*bcf0*/  HADD2.F32 R126, -RZ, R127.reuse.H0_H0 ;  /* 0x2000007fff7e7230 */ /* 0x100fe40000004100 */
[C---:B------:R-:W-:Y:S01]  /*bd00*/  FMUL R10, R70.reuse, R10 ;  /* 0x0000000a460a7220 */ /* 0x040fe20000400000 */
[----:B------:R-:W-:Y:S01]  /*bd10*/  F2FP.SATFINITE.E5M2.F32.PACK_AB_MERGE_C R76, R7, R6, RZ ;  /* 0x00000006074c723e */ /* 0x000fe200048060ff */
[C---:B------:R-:W-:Y:S01]  /*bd20*/  FMUL R7, R70.reuse, R20 ;  /* 0x0000001446077220 */ /* 0x040fe20000400000 */
[----:B------:R-:W-:Y:S02]  /*bd30*/  HADD2.F32 R127, -RZ, R127.H1_H1 ;  /* 0x3000007fff7f7230 */ /* 0x000fe40000004100 */
[C---:B------:R-:W-:Y:S01]  /*bd40*/  FFMA R10, R73.reuse, R75, R10 ;  /* 0x0000004b490a7223 */ /* 0x040fe2000000000a */
[----:B------:R-:W-:Y:S02]  /*bd50*/  HADD2.F32 R72, -RZ, R130.H0_H0 ;  /* 0x20000082ff487230 */ /* 0x000fe40000004100 */
[C---:B------:R-:W-:Y:S01]  /*bd60*/  FMUL R11, R70.reuse, R11 ;  /* 0x0000000b460b7220 */ /* 0x040fe20000400000 */
[--C-:B------:R-:W-:Y:S02]  /*bd70*/  HADD2.F32 R79, -RZ, R142.reuse.H0_H0 ;  /* 0x2000008eff4f7230 */ /* 0x100fe40000004100 */
[C---:B------:R-:W-:Y:S01]  /*bd80*/  FMUL R14, R70.reuse, R14 ;  /* 0x0000000e460e7220 */ /* 0x040fe20000400000 */
[----:B------:R-:W-:Y:S02]  /*bd90*/  HADD2.F32 R82, -RZ, R142.H1_H1 ;  /* 0x3000008eff527230 */ /* 0x000fe40000004100 */
[C---:B------:R-:W-:Y:S01]  /*bda0*/  FFMA R11, R73.reuse, R78, R11 ;  /* 0x0000004e490b7223 */ /* 0x040fe2000000000b */
[C---:B------:R-:W-:Y:S01]  /*bdb0*/  FFMA R12, R73.reuse, R77, R12 ;  /* 0x0000004d490c7223 */ /* 0x040fe2000000000c */
[C---:B------:R-:W-:Y:S01]  /*bdc0*/  FFMA R13, R73.reuse, R80, R13 ;  /* 0x00000050490d7223 */ /* 0x040fe2000000000d */
[----:B------:R-:W-:Y:S01]  /*bdd0*/  FFMA R14, R73, R79, R14 ;  /* 0x0000004f490e7223 */ /* 0x000fe2000000000e */
[----:B------:R-:W-:Y:S01]  /*bde0*/  HADD2.F32 R75, -RZ, R130.H1_H1 ;  /* 0x30000082ff4b7230 */ /* 0x000fe20000004100 */
[----:B------:R-:W-:Y:S01]  /*bdf0*/  F2FP.SATFINITE.E5M2.F32.PACK_AB_MERGE_C R78, R11, R10, RZ ;  /* 0x0000000a0b4e723e */ /* 0x000fe200048060ff */
[C---:B------:R-:W-:Y:S01]  /*be00*/  FMUL R10, R70.reuse, R21 ;  /* 0x00000015460a7220 */ /* 0x040fe20000400000 */
[C---:B------:R-:W-:Y:S01]  /*be10*/  FMUL R21, R70.reuse, R28 ;  /* 0x0000001c46157220 */ /* 0x040fe20000400000 */
        /* <DEDUP_REMOVED lines=8> */
[C---:B------:R-:W-:Y:S01]  /*bea0*/  FMUL R18, R70.reuse, R25 ;  /* 0x0000001946127220 */ /* 0x040fe20000400000 */
[----:B------:R-:W-:Y:S01]  /*beb0*/  F2FP.SATFINITE.E5M2.F32.PACK_AB_MERGE_C R14, R15, R14, RZ ;  /* 0x0000000e0f0e723e */ /* 0x000fe200048060ff */
        /* <DEDUP_REMOVED lines=8> */
[C---:B------:R-:W-:Y:S01]  /*bf40*/  FFMA R11, R73.reuse, R88, R11 ;  /* 0x00000058490b7223 */ /* 0x040fe2000000000b */
[----:B------:R-:W-:Y:S01]  /*bf50*/  FMUL R22, R70, R29 ;  /* 0x0000001d46167220 */ /* 0x000fe20000400000 */
        /* <DEDUP_REMOVED lines=13> */
[----:B------:R-:W-:Y:S01]  /*c030*/  FMUL R20, R70, R27 ;  /* 0x0000001b46147220 */ /* 0x000fe20000400000 */
[--C-:B------:R-:W-:Y:S01]  /*c040*/  HADD2.F32 R96, -RZ, R146.reuse.H0_H0 ;  /* 0x20000092ff607230 */ /* 0x100fe20000004100 */
[----:B------:R-:W-:Y:S01]  /*c050*/  F2FP.SATFINITE.E5M2.F32.PACK_AB_MERGE_C R16, R10, R7, R16 ;  /* 0x000000070a10723e */ /* 0x000fe20004806010 */
[----:B------:R-:W-:Y:S02]  /*c060*/  HADD2.F32 R97, -RZ, R146.H1_H1 ;  /* 0x30000092ff617230 */ /* 0x000fe40000004100 */
        /* <DEDUP_REMOVED lines=28> */
[----:B------:R-:W-:Y:S01]  /*c230*/  F2FP.F16.E5M2.UNPACK_B R151, R151.H1 ;  /* 0x00000097ff97723e */ /* 0x000fe200030004ff */
[----:B------:R-:W-:Y:S01]  /*c240*/  FMUL R38, R70, R45 ;  /* 0x0000002d46267220 */ /* 0x000fe20000400000 */
[----:B------:R-:W-:Y:S01]  /*c250*/  F2FP.SATFINITE.E5M2.F32.PACK_AB_MERGE_C R19, R28, R27, RZ ;  /* 0x0000001b1c13723e */ /* 0x000fe200048060ff */
[----:B------:R-:W-:Y:S01]  /*c260*/  FFMA R31, R73, R104, R31 ;  /* 0x00000068491f7223 */ /* 0x000fe2000000001f */
[C---:B------:R-:W-:Y:S01]  /*c270*/  FMUL R45, R70.reuse, R52 ;  /* 0x00000034462d7220 */ /* 0x040fe20000400000 */
[C---:B------:R-:W-:Y:S01]  /*c280*/  FMUL R52, R70.reuse, R59 ;  /* 0x0000003b46347220 */ /* 0x040fe20000400000 */
[----:B------:R-:W-:Y:S01]  /*c290*/  F2FP.F16.E5M2.UNPACK_B R152, R152.H1 ;  /* 0x00000098ff98723e */ /* 0x000fe200030004ff */
[C---:B------:R-:W-:Y:S01]  /*c2a0*/  FMUL R59, R70.reuse, R66 ;  /* 0x00000042463b7220 */ /* 0x040fe20000400000 */
[----:B------:R-:W-:Y:S01]  /*c2b0*/  F2FP.SATFINITE.E5M2.F32.PACK_AB_MERGE_C R66, R13, R12, R14 ;  /* 0x0000000c0d42723e */ /* 0x000fe2000480600e */
        /* <DEDUP_REMOVED lines=11> */
[C---:B------:R-:W-:Y:S01]  /*c370*/  FFMA R35, R73.reuse, R108, R35 ;  /* 0x0000006c49237223 */ /* 0x040fe20000000023 */
[C---:B------:R-:W-:Y:S01]  /*c380*/  FMUL R36, R70.reuse, R43 ;  /* 0x0000002b46247220 */ /* 0x040fe20000400000 */
[--C-:B------:R-:W-:Y:S02]  /*c390*/  HADD2.F32 R112, -RZ, R150.reuse.H0_H0 ;  /* 0x20000096ff707230 */ /* 0x100fe40000004100 */
[C---:B------:R-:W-:Y:S01]  /*c3a0*/  FMUL R39, R70.reuse, R46 ;  /* 0x0000002e46277220 */ /* 0x040fe20000400000 */
        /* <DEDUP_REMOVED lines=13> */
[C---:B------:R-:W-:Y:S01]  /*c480*/  FMUL R46, R70.reuse, R53 ;  /* 0x00000035462e7220 */ /* 0x040fe20000400000 */
[--C-:B------:R-:W-:Y:S02]  /*c490*/  HADD2.F32 R120, -RZ, R152.reuse.H0_H0 ;  /* 0x20000098ff787230 */ /* 0x100fe40000004100 */
[C---:B------:R-:W-:Y:S01]  /*c4a0*/  FMUL R50, R70.reuse, R57 ;  /* 0x0000003946327220 */ /* 0x040fe20000400000 */
[C---:B------:R-:W-:Y:S01]  /*c4b0*/  FMUL R51, R70.reuse, R58 ;  /* 0x0000003a46337220 */ /* 0x040fe20000400000 */
[C---:B------:R-:W-:Y:S01]  /*c4c0*/  FMUL R53, R70.reuse, R60 ;  /* 0x0000003c46357220 */ /* 0x040fe20000400000 */
[C---:B------:R-:W-:Y:S01]  /*c4d0*/  FFMA R43, R73.reuse, R116, R43 ;  /* 0x00000074492b7223 */ /* 0x040fe2000000002b */
[----:B------:R-:W-:Y:S02]  /*c4e0*/  HADD2.F32 R121, -RZ, R152.H1_H1 ;  /* 0x30000098ff797230 */ /* 0x000fe40000004100 */
[C---:B------:R-:W-:Y:S01]  /*c4f0*/  FMUL R47, R70.reuse, R54 ;  /* 0x00000036462f7220 */ /* 0x040fe20000400000 */
[C---:B------:R-:W-:Y:S01]  /*c500*/  FMUL R57, R70.reuse, R64 ;  /* 0x0000004046397220 */ /* 0x040fe20000400000 */
[C---:B------:R-:W-:Y:S01]  /*c510*/  FMUL R58, R70.reuse, R65 ;  /* 0x00000041463a7220 */ /* 0x040fe20000400000 */
[C---:B------:R-:W-:Y:S01]  /*c520*/  FMUL R60, R70.reuse, R67 ;  /* 0x00000043463c7220 */ /* 0x040fe20000400000 */
[----:B------:R-:W-:Y:S01]  /*c530*/  FFMA R44, R73, R117, R44 ;  /* 0x00000075492c7223 */ /* 0x000fe2000000002c */
[C---:B------:R-:W-:Y:S01]  /*c540*/  FMUL R48, R70.reuse, R55 ;  /* 0x0000003746307220 */ /* 0x040fe20000400000 */
[----:B------:R-:W-:Y:S01]  /*c550*/  F2FP.SATFINITE.E5M2.F32.PACK_AB_MERGE_C R64, R5, R4, R76 ;  /* 0x000000040540723e */ /* 0x000fe2000480604c */
[----:B------:R-:W-:Y:S01]  /*c560*/  FFMA R45, R73, R118, R45 ;  /* 0x00000076492d7223 */ /* 0x000fe2000000002d */
[----:B------:R-:W-:Y:S01]  /*c570*/  F2FP.SATFINITE.E5M2.F32.PACK_AB_MERGE_C R65, R9, R8, R78 ;  /* 0x000000080941723e */ /* 0x000fe2000480604e */
[----:B------:R-:W-:Y:S01]  /*c580*/  FMUL R49, R70, R56 ;  /* 0x0000003846317220 */ /* 0x000fe20000400000 */
[----:B------:R-:W-:Y:S01]  /*c590*/  F2FP.SATFINITE.E5M2.F32.PACK_AB_MERGE_C R67, R2, R0, R3 ;  /* 0x000000000243723e */ /* 0x000fe20004806003 */
[C---:B------:R-:W-:Y:S01]  /*c5a0*/  FFMA R46, R73.reuse, R119, R46 ;  /* 0x00000077492e7223 */ /* 0x040fe2000000002e */
[----:B------:R-:W-:Y:S01]  /*c5b0*/  F2FP.F16.E5M2.UNPACK_B R154, R154.H1 ;  /* 0x0000009aff9a723e */ /* 0x000fe200030004ff */
[--C-:B------:R-:W-:Y:S02]  /*c5c0*/  HADD2.F32 R124, -RZ, R153.reuse.H0_H0 ;  /* 0x20000099ff7c7230 */ /* 0x100fe40000004100 */
[C---:B------:R-:W-:Y:S01]  /*c5d0*/  FFMA R47, R73.reuse, R120, R47 ;  /* 0x00000078492f7223 */ /* 0x040fe2000000002f */
[----:B------:R1:W-:Y:S01]  /*c5e0*/  STS.128 [R137+UR44+0xa400], R64 ;  /* 0x00a4004089007988 */ /* 0x0003e20008000c2c */
[----:B------:R-:W-:Y:S02]  /*c5f0*/  HADD2.F32 R125, -RZ, R153.H1_H1 ;  /* 0x30000099ff7d7230 */ /* 0x000fe40000004100 */
[C---:B------:R-:W-:Y:S01]  /*c600*/  FFMA R48, R73.reuse, R121, R48 ;  /* 0x0000007949307223 */ /* 0x040fe20000000030 */
[C---:B------:R-:W-:Y:S01]  /*c610*/  FFMA R49, R73.reuse, R122, R49 ;  /* 0x0000007a49317223 */ /* 0x040fe20000000031 */
[----:B------:R-:W-:Y:S01]  /*c620*/  F2FP.F16.E5M2.UNPACK_B R155, R155.H1 ;  /* 0x0000009bff9b723e */ /* 0x000fe200030004ff */
[C---:B------:R-:W-:Y:S01]  /*c630*/  FFMA R50, R73.reuse, R123, R50 ;  /* 0x0000007b49327223 */ /* 0x040fe20000000032 */
[----:B------:R-:W-:Y:S01]  /*c640*/  FMUL R54, R70, R61 ;  /* 0x0000003d46367220 */ /* 0x000fe20000400000 */
[--C-:B------:R-:W-:Y:S01]  /*c650*/  HADD2.F32 R128, -RZ, R154.reuse.H0_H0 ;  /* 0x2000009aff807230 */ /* 0x100fe20000004100 */
[----:B------:R1:W-:Y:S01]  /*c660*/  STS.128 [R179+0xa010], R16 ;  /* 0x00a01010b3007388 */ /* 0x0003e20000000c00 */
[----:B------:R-:W-:Y:S01]  /*c670*/  F2FP.SATFINITE.E5M2.F32.PACK_AB_MERGE_C R35, R36, R35, RZ ;  /* 0x000000232423723e */ /* 0x000fe200048060ff */
[C---:B------:R-:W-:Y:S01]  /*c680*/  FFMA R51, R73.reuse, R124, R51 ;  /* 0x0000007c49337223 */ /* 0x040fe20000000033 */
[----:B------:R-:W-:Y:S01]  /*c690*/  F2FP.SATFINITE.E5M2.F32.PACK_AB_MERGE_C R39, R40, R39, RZ ;  /* 0x000000272827723e */ /* 0x000fe200048060ff */
[----:B------:R-:W-:Y:S02]  /*c6a0*/  HADD2.F32 R129, -RZ, R154.H1_H1 ;  /* 0x3000009aff817230 */ /* 0x000fe40000004100 */
[C---:B------:R-:W-:Y:S01]  /*c6b0*/  FMUL R55, R70.reuse, R62 ;  /* 0x0000003e46377220 */ /* 0x040fe20000400000 */
[C---:B------:R-:W-:Y:S01]  /*c6c0*/  FFMA R52, R73.reuse, R125, R52 ;  /* 0x0000007d49347223 */ /* 0x040fe20000000034 */
[----:B------:R-:W-:Y:S01]  /*c6d0*/  FMUL R56, R70, R63 ;  /* 0x0000003f46387220 */ /* 0x000fe20000400000 */
[C---:B------:R-:W-:Y:S01]  /*c6e0*/  FFMA R53, R73.reuse, R126, R53 ;  /* 0x0000007e49357223 */ /* 0x040fe20000000035 */
[C---:B------:R-:W-:Y:S01]  /*c6f0*/  FFMA R54, R73.reuse, R127, R54 ;  /* 0x0000007f49367223 */ /* 0x040fe20000000036 */
[--C-:B------:R-:W-:Y:S02]  /*c700*/  HADD2.F32 R74, -RZ, R155.reuse.H0_H0 ;  /* 0x2000009bff4a7230 */ /* 0x100fe40000004100 */
[C---:B------:R-:W-:Y:S01]  /*c710*/  FFMA R55, R73.reuse, R128, R55 ;  /* 0x0000008049377223 */ /* 0x040fe20000000037 */
[----:B------:R-:W-:Y:S02]  /*c720*/  HADD2.F32 R131, -RZ, R155.H1_H1 ;  /* 0x3000009bff837230 */ /* 0x000fe40000004100 */
[C---:B------:R-:W-:Y:S01]  /*c730*/  FFMA R56, R73.reuse, R129, R56 ;  /* 0x0000008149387223 */ /* 0x040fe20000000038 */
[----:B------:R-:W-:Y:S01]  /*c740*/  F2FP.SATFINITE.E5M2.F32.PACK_AB_MERGE_C R43, R44, R43, RZ ;  /* 0x0000002b2c2b723e */ /* 0x000fe200048060ff */
[C---:B------:R-:W-:Y:S01]  /*c750*/  FFMA R57, R73.reuse, R72, R57 ;  /* 0x0000004849397223 */ /* 0x040fe20000000039 */
[C---:B------:R-:W-:Y:S01]  /*c760*/  FFMA R58, R73.reuse, R75, R58 ;  /* 0x0000004b493a7223 */ /* 0x040fe2000000003a */
[C---:B------:R-:W-:Y:S01]  /*c770*/  FFMA R59, R73.reuse, R74, R59 ;  /* 0x0000004a493b7223 */ /* 0x040fe2000000003b */
[----:B------:R-:W-:Y:S01]  /*c780*/  F2FP.SATFINITE.E5M2.F32.PACK_AB_MERGE_C R33, R34, R33, R35 ;  /* 0x000000212221723e */ /* 0x000fe20004806023 */
[----:B------:R-:W-:Y:S01]  /*c790*/  FFMA R60, R73, R131, R60 ;  /* 0x00000083493c7223 */ /* 0x000fe2000000003c */
[----:B------:R-:W-:Y:S02]  /*c7a0*/  F2FP.SATFINITE.E5M2.F32.PACK_AB_MERGE_C R32, R30, R29, R32 ;  /* 0x0000001d1e20723e */ /* 0x000fe40004806020 */
        /* <DEDUP_REMOVED lines=11> */
[----:B------:R-:W-:Y:S03]  /*c860*/  IADD3 R68, PT, PT, R68, 0x1, RZ ;  /* 0x0000000144447810 */ /* 0x000fe60007ffe0ff */
        /* <DEDUP_REMOVED lines=18> */
.L_x_161:
[----:B------:R-:W-:Y:S05]  /*c990*/  BSYNC.RECONVERGENT B0 ;  /* 0x0000000000007941 */ /* 0x000fea0003800200 */
.L_x_160:
[----:B------:R-:W-:Y:S01]  /*c9a0*/  R2UR UR4, R164 ;  /* 0x00000000a40472ca */ /* 0x000fe200000e0000 */
[----:B------:R-:W-:Y:S01]  /*c9b0*/  BAR.SYNC.DEFER_BLOCKING 0x1, 0x80 ;  /* 0x0042000000007b1d */ /* 0x000fe20000010000 */
[----:B------:R-:W-:Y:S01]  /*c9c0*/  ISETP.NE.AND P0, PT, R166, 0x2, PT ;  /* 0x00000002a600780c */ /* 0x000fe20003f05270 */
[----:B------:R-:W-:Y:S01]  /*c9d0*/  UISETP.NE.AND UP0, UPT, UR46, URZ, UPT ;  /* 0x000000ff2e00728c */ /* 0x000fe2000bf05270 */
[----:B------:R-:W-:Y:S01]  /*c9e0*/  ISETP.NE.AND P1, PT, R68, 0x2, PT ;  /* 0x000000024400780c */ /* 0x000fe20003f25270 */
[----:B------:R-:W-:Y:S01]  /*c9f0*/  UIADD3 UR16, UPT, UPT, UR38, UR61, URZ ;  /* 0x0000003d26107290 */ /* 0x000fe2000fffe0ff */
[----:B------:R-:W-:Y:S02]  /*ca00*/  SEL R0, RZ, 0x1, P0 ;  /* 0x00000001ff007807 */ /* 0x000fe40000000000 */
[----:B------:R-:W-:Y:S02]  /*ca10*/  SEL R3, RZ, 0x1, P1 ;  /* 0x00000001ff037807 */ /* 0x000fe40000800000 */
[----:B------:R-:W-:Y:S02]  /*ca20*/  LOP3.LUT R171, R171, R0, RZ, 0x3c, !PT ;  /* 0x00000000abab7212 */ /* 0x000fe400078e3cff */
[----:B------:R-:W-:Y:S01]  /*ca30*/  LOP3.LUT R172, R172, R3, RZ, 0x3c, !PT ;  /* 0x00000003acac7212 */ /* 0x000fe200078e3cff */
[----:B------:R-:W-:Y:S01]  /*ca40*/  UIADD3 UR20, UPT, UPT, UR37, UR4, URZ ;  /* 0x0000000425147290 */ /* 0x000fe2000fffe0ff */
[----:B------:R-:W-:Y:S02]  /*ca50*/  SEL R166, R166, RZ, P0 ;  /* 0x000000ffa6a67207 */ /* 0x000fe40000000000 */
[----:B------:R-:W-:Y:S01]  /*ca60*/  SEL R68, R68, RZ, P1 ;  /* 0x000000ff44447207 */ /* 0x000fe20000800000 */
[----:B------:R-:W-:Y:S01]  /*ca70*/  UMOV UR36, UR59 ;  /* 0x0000003b00247c82 */ /* 0x000fe20008000000 */
[----:B------:R-:W-:Y:S07]  /*ca80*/  BRA.U UP0, `(.L_x_162) ;  /* 0xffffff9900907547 */ /* 0x000fee000b83ffff */
[----:B------:R-:W-:Y:S05]  /*ca90*/  EXIT ;  /* 0x000000000000794d */ /* 0x000fea0003800000 */
.L_x_25:
[----:B--2---:R2:W3:Y:S02]  /*caa0*/  SYNCS.PHASECHK.TRANS64.TRYWAIT P0, [R3+URZ+0x200], R2 ;  /* 0x00020002030075a7 */ /* 0x0044e400080011ff */
[----:B---3--:R-:W-:Y:S05]  /*cab0*/  @!P0 NANOSLEEP.SYNCS 0x989680 ;  /* 0x009896800000895d */ /* 0x008fea0003900000 */
[----:B------:R-:W3:Y:S02]  /*cac0*/  @!P0 SYNCS.PHASECHK.TRANS64 P0, [R3+URZ+0x200], R2 ;  /* 0x00020002030085a7 */ /* 0x000ee400080010ff */
[----:B---3--:R-:W-:Y:S05]  /*cad0*/  @!P0 BRA `(.L_x_25) ;  /* 0xfffffffc00f08947 */ /* 0x008fea000383ffff */
[----:B------:R-:W-:Y:S05]  /*cae0*/  BRA `(.L_x_163) ;  /* 0xffffff5400047947 */ /* 0x000fea000383ffff */
.L_x_28:
[----:B-1----:R-:W-:-:S07]  /*caf0*/  MOV R0, UR33 ;  /* 0x0000002100007c02 */ /* 0x002fce0008000f00 */
.L_x_164:
[----:B-1----:R1:W2:Y:S02]  /*cb00*/  SYNCS.PHASECHK.TRANS64.TRYWAIT P0, [R0+URZ+0xb0], R3 ;  /* 0x0000b003000075a7 */ /* 0x0022a400080011ff */
[----:B--2---:R-:W-:Y:S05]  /*cb10*/  @!P0 NANOSLEEP.SYNCS 0x989680 ;  /* 0x009896800000895d */ /* 0x004fea0003900000 */
[----:B------:R-:W2:Y:S02]  /*cb20*/  @!P0 SYNCS.PHASECHK.TRANS64 P0, [R0+URZ+0xb0], R3 ;  /* 0x0000b003000085a7 */ /* 0x000ea400080010ff */
[----:B--2---:R-:W-:Y:S05]  /*cb30*/  @!P0 BRA `(.L_x_164) ;  /* 0xfffffffc00f08947 */ /* 0x004fea000383ffff */
[----:B------:R-:W-:Y:S05]  /*cb40*/  BRA `(.L_x_27) ;  /* 0xffffff54005c7947 */ /* 0x000fea000383ffff */
.L_x_35:
[----:B-1----:R-:W-:-:S07]  /*cb50*/  MOV R0, UR17 ;  /* 0x0000001100007c02 */ /* 0x002fce0008000f00 */
.L_x_165:
[----:B-1----:R1:W2:Y:S02]  /*cb60*/  SYNCS.PHASECHK.TRANS64.TRYWAIT P0, [R0+URZ+0xb0], R3 ;  /* 0x0000b003000075a7 */ /* 0x0022a400080011ff */
[----:B--2---:R-:W-:Y:S05]  /*cb70*/  @!P0 NANOSLEEP.SYNCS 0x989680 ;  /* 0x009896800000895d */ /* 0x004fea0003900000 */
[----:B------:R-:W2:Y:S02]  /*cb80*/  @!P0 SYNCS.PHASECHK.TRANS64 P0, [R0+URZ+0xb0], R3 ;  /* 0x0000b003000085a7 */ /* 0x000ea400080010ff */
[----:B--2---:R-:W-:Y:S05]  /*cb90*/  @!P0 BRA `(.L_x_165) ;  /* 0xfffffffc00f08947 */ /* 0x004fea000383ffff */
[----:B------:R-:W-:Y:S05]  /*cba0*/  BRA `(.L_x_34) ;  /* 0xffffff5800247947 */ /* 0x000fea000383ffff */
.L_x_40:
[----:B-1----:R1:W2:Y:S02]  /*cbb0*/  SYNCS.PHASECHK.TRANS64.TRYWAIT P0, [R3+URZ+0x1b0], R0 ;  /* 0x0001b000030075a7 */ /* 0x0022a400080011ff */
[----:B--2---:R-:W-:Y:S05]  /*cbc0*/  @!P0 NANOSLEEP.SYNCS 0x989680 ;  /* 0x009896800000895d */ /* 0x004fea0003900000 */
[----:B------:R-:W2:Y:S02]  /*cbd0*/  @!P0 SYNCS.PHASECHK.TRANS64 P0, [R3+URZ+0x1b0], R0 ;  /* 0x0001b000030085a7 */ /* 0x000ea400080010ff */
[----:B--2---:R-:W-:Y:S05]  /*cbe0*/  @!P0 BRA `(.L_x_40) ;  /* 0xfffffffc00f08947 */ /* 0x004fea000383ffff */
[----:B------:R-:W-:Y:S05]  /*cbf0*/  BRA `(.L_x_166) ;  /* 0xffffff5800d47947 */ /* 0x000fea000383ffff */
.L_x_44:
[----:B-1----:R-:W-:-:S07]  /*cc00*/  MOV R0, UR4 ;  /* 0x0000000400007c02 */ /* 0x002fce0008000f00 */
.L_x_167:
[----:B-1----:R1:W2:Y:S02]  /*cc10*/  SYNCS.PHASECHK.TRANS64.TRYWAIT P0, [R0+URZ], R3 ;  /* 0x00000003000075a7 */ /* 0x0022a400080011ff */
[----:B--2---:R-:W-:Y:S05]  /*cc20*/  @!P0 NANOSLEEP.SYNCS 0x989680 ;  /* 0x009896800000895d */ /* 0x004fea0003900000 */
[----:B------:R-:W2:Y:S02]  /*cc30*/  @!P0 SYNCS.PHASECHK.TRANS64 P0, [R0+URZ], R3 ;  /* 0x00000003000085a7 */ /* 0x000ea400080010ff */
[----:B--2---:R-:W-:Y:S05]  /*cc40*/  @!P0 BRA `(.L_x_167) ;  /* 0xfffffffc00f08947 */ /* 0x004fea000383ffff */
[----:B------:R-:W-:Y:S05]  /*cc50*/  BRA `(.L_x_168) ;  /* 0xffffff60007c7947 */ /* 0x000fea000383ffff */
.L_x_45:
[----:B------:R-:W-:-:S07]  /*cc60*/  MOV R0, UR5 ;  /* 0x0000000500007c02 */ /* 0x000fce0008000f00 */
.L_x_169:
[----:B-1----:R1:W2:Y:S02]  /*cc70*/  SYNCS.PHASECHK.TRANS64.TRYWAIT P0, [R0+URZ], R3 ;  /* 0x00000003000075a7 */ /* 0x0022a400080011ff */
[----:B--2---:R-:W-:Y:S05]  /*cc80*/  @!P0 NANOSLEEP.SYNCS 0x989680 ;  /* 0x009896800000895d */ /* 0x004fea0003900000 */
[----:B------:R-:W2:Y:S02]  /*cc90*/  @!P0 SYNCS.PHASECHK.TRANS64 P0, [R0+URZ], R3 ;  /* 0x00000003000085a7 */ /* 0x000ea400080010ff */
[----:B--2---:R-:W-:Y:S05]  /*cca0*/  @!P0 BRA `(.L_x_169) ;  /* 0xfffffffc00f08947 */ /* 0x004fea000383ffff */
[----:B------:R-:W-:Y:S05]  /*ccb0*/  BRA `(.L_x_170) ;  /* 0xffffff6000887947 */ /* 0x000fea000383ffff */
.L_x_46:
[----:B------:R-:W-:-:S07]  /*ccc0*/  MOV R0, UR5 ;  /* 0x0000000500007c02 */ /* 0x000fce0008000f00 */
.L_x_171:
[----:B-1----:R1:W2:Y:S02]  /*ccd0*/  SYNCS.PHASECHK.TRANS64.TRYWAIT P0, [R0+URZ], R3 ;  /* 0x00000003000075a7 */ /* 0x0022a400080011ff */
[----:B--2---:R-:W-:Y:S05]  /*cce0*/  @!P0 NANOSLEEP.SYNCS 0x989680 ;  /* 0x009896800000895d */ /* 0x004fea0003900000 */
[----:B------:R-:W2:Y:S02]  /*ccf0*/  @!P0 SYNCS.PHASECHK.TRANS64 P0, [R0+URZ], R3 ;  /* 0x00000003000085a7 */ /* 0x000ea400080010ff */
[----:B--2---:R-:W-:Y:S05]  /*cd00*/  @!P0 BRA `(.L_x_171) ;  /* 0xfffffffc00f08947 */ /* 0x004fea000383ffff */
[----:B------:R-:W-:Y:S05]  /*cd10*/  BRA `(.L_x_172) ;  /* 0xffffff6000947947 */ /* 0x000fea000383ffff */
.L_x_47:
[----:B------:R-:W-:-:S07]  /*cd20*/  MOV R0, UR5 ;  /* 0x0000000500007c02 */ /* 0x000fce0008000f00 */
.L_x_173:
[----:B-1----:R1:W2:Y:S02]  /*cd30*/  SYNCS.PHASECHK.TRANS64.TRYWAIT P0, [R0+URZ], R3 ;  /* 0x00000003000075a7 */ /* 0x0022a400080011ff */
[----:B--2---:R-:W-:Y:S05]  /*cd40*/  @!P0 NANOSLEEP.SYNCS 0x989680 ;  /* 0x009896800000895d */ /* 0x004fea0003900000 */
[----:B------:R-:W2:Y:S02]  /*cd50*/  @!P0 SYNCS.PHASECHK.TRANS64 P0, [R0+URZ], R3 ;  /* 0x00000003000085a7 */ /* 0x000ea400080010ff */
[----:B--2---:R-:W-:Y:S05]  /*cd60*/  @!P0 BRA `(.L_x_173) ;  /* 0xfffffffc00f08947 */ /* 0x004fea000383ffff */
[----:B------:R-:W-:Y:S05]  /*cd70*/  BRA `(.L_x_174) ;  /* 0xffffff6000a07947 */ /* 0x000fea000383ffff */
.L_x_48:
[----:B------:R-:W-:-:S07]  /*cd80*/  MOV R0, UR5 ;  /* 0x0000000500007c02 */ /* 0x000fce0008000f00 */
.L_x_175:
[----:B-1----:R1:W2:Y:S02]  /*cd90*/  SYNCS.PHASECHK.TRANS64.TRYWAIT P0, [R0+URZ], R3 ;  /* 0x00000003000075a7 */ /* 0x0022a400080011ff */
[----:B--2---:R-:W-:Y:S05]  /*cda0*/  @!P0 NANOSLEEP.SYNCS 0x989680 ;  /* 0x009896800000895d */ /* 0x004fea0003900000 */
[----:B------:R-:W2:Y:S02]  /*cdb0*/  @!P0 SYNCS.PHASECHK.TRANS64 P0, [R0+URZ], R3 ;  /* 0x00000003000085a7 */ /* 0x000ea400080010ff */
[----:B--2---:R-:W-:Y:S05]  /*cdc0*/  @!P0 BRA `(.L_x_175) ;  /* 0xfffffffc00f08947 */ /* 0x004fea000383ffff */
[----:B------:R-:W-:Y:S05]  /*cdd0*/  BRA `(.L_x_176) ;  /* 0xffffff6000ac7947 */ /* 0x000fea000383ffff */
.L_x_49:
[----:B------:R-:W-:-:S07]  /*cde0*/  MOV R0, UR5 ;  /* 0x0000000500007c02 */ /* 0x000fce0008000f00 */
.L_x_177:
[----:B-1----:R1:W2:Y:S02]  /*cdf0*/  SYNCS.PHASECHK.TRANS64.TRYWAIT P0, [R0+URZ], R3 ;  /* 0x00000003000075a7 */ /* 0x0022a400080011ff */
[----:B--2---:R-:W-:Y:S05]  /*ce00*/  @!P0 NANOSLEEP.SYNCS 0x989680 ;  /* 0x009896800000895d */ /* 0x004fea0003900000 */
[----:B------:R-:W2:Y:S02]  /*ce10*/  @!P0 SYNCS.PHASECHK.TRANS64 P0, [R0+URZ], R3 ;  /* 0x00000003000085a7 */ /* 0x000ea400080010ff */
[----:B--2---:R-:W-:Y:S05]  /*ce20*/  @!P0 BRA `(.L_x_177) ;  /* 0xfffffffc00f08947 */ /* 0x004fea000383ffff */
[----:B------:R-:W-:Y:S05]  /*ce30*/  BRA `(.L_x_178) ;  /* 0xffffff6000b87947 */ /* 0x000fea000383ffff */
.L_x_50:
[----:B------:R-:W-:-:S07]  /*ce40*/  MOV R0, UR5 ;  /* 0x0000000500007c02 */ /* 0x000fce0008000f00 */
.L_x_179:
[----:B-1----:R1:W2:Y:S02]  /*ce50*/  SYNCS.PHASECHK.TRANS64.TRYWAIT P0, [R0+URZ], R3 ;  /* 0x00000003000075a7 */ /* 0x0022a400080011ff */
[----:B--2---:R-:W-:Y:S05]  /*ce60*/  @!P0 NANOSLEEP.SYNCS 0x989680 ;  /* 0x009896800000895d */ /* 0x004fea0003900000 */
[----:B------:R-:W2:Y:S02]  /*ce70*/  @!P0 SYNCS.PHASECHK.TRANS64 P0, [R0+URZ], R3 ;  /* 0x00000003000085a7 */ /* 0x000ea400080010ff */
[----:B--2---:R-:W-:Y:S05]  /*ce80*/  @!P0 BRA `(.L_x_179) ;  /* 0xfffffffc00f08947 */ /* 0x004fea000383ffff */
[----:B------:R-:W-:Y:S05]  /*ce90*/  BRA `(.L_x_180) ;  /* 0xffffff6000c47947 */ /* 0x000fea000383ffff */
.L_x_51:
[----:B------:R-:W-:-:S07]  /*cea0*/  MOV R0, UR5 ;  /* 0x0000000500007c02 */ /* 0x000fce0008000f00 */
.L_x_181:
[----:B-1----:R1:W2:Y:S02]  /*ceb0*/  SYNCS.PHASECHK.TRANS64.TRYWAIT P0, [R0+URZ], R3 ;  /* 0x00000003000075a7 */ /* 0x0022a400080011ff */
[----:B--2---:R-:W-:Y:S05]  /*cec0*/  @!P0 NANOSLEEP.SYNCS 0x989680 ;  /* 0x009896800000895d */ /* 0x004fea0003900000 */
[----:B------:R-:W2:Y:S02]  /*ced0*/  @!P0 SYNCS.PHASECHK.TRANS64 P0, [R0+URZ], R3 ;  /* 0x00000003000085a7 */ /* 0x000ea400080010ff */
[----:B--2---:R-:W-:Y:S05]  /*cee0*/  @!P0 BRA `(.L_x_181) ;  /* 0xfffffffc00f08947 */ /* 0x004fea000383ffff */
[----:B------:R-:W-:Y:S05]  /*cef0*/  BRA `(.L_x_182) ;  /* 0xffffff6000d07947 */ /* 0x000fea000383ffff */
.L_x_52:
[----:B------:R-:W-:-:S07]  /*cf00*/  MOV R0, UR5 ;  /* 0x0000000500007c02 */ /* 0x000fce0008000f00 */
.L_x_183:
[----:B-1----:R1:W2:Y:S02]  /*cf10*/  SYNCS.PHASECHK.TRANS64.TRYWAIT P0, [R0+URZ], R3 ;  /* 0x00000003000075a7 */ /* 0x0022a400080011ff */
[----:B--2---:R-:W-:Y:S05]  /*cf20*/  @!P0 NANOSLEEP.SYNCS 0x989680 ;  /* 0x009896800000895d */ /* 0x004fea0003900000 */
[----:B------:R-:W2:Y:S02]  /*cf30*/  @!P0 SYNCS.PHASECHK.TRANS64 P0, [R0+URZ], R3 ;  /* 0x00000003000085a7 */ /* 0x000ea400080010ff */
[----:B--2---:R-:W-:Y:S05]  /*cf40*/  @!P0 BRA `(.L_x_183) ;  /* 0xfffffffc00f08947 */ /* 0x004fea000383ffff */
[----:B------:R-:W-:Y:S05]  /*cf50*/  BRA `(.L_x_184) ;  /* 0xffffff6000dc7947 */ /* 0x000fea000383ffff */
.L_x_53:
[----:B------:R-:W-:-:S07]  /*cf60*/  MOV R0, UR5 ;  /* 0x0000000500007c02 */ /* 0x000fce0008000f00 */
.L_x_185:
[----:B-1----:R1:W2:Y:S02]  /*cf70*/  SYNCS.PHASECHK.TRANS64.TRYWAIT P0, [R0+URZ], R3 ;  /* 0x00000003000075a7 */ /* 0x0022a400080011ff */
[----:B--2---:R-:W-:Y:S05]  /*cf80*/  @!P0 NANOSLEEP.SYNCS 0x989680 ;  /* 0x009896800000895d */ /* 0x004fea0003900000 */
[----:B------:R-:W2:Y:S02]  /*cf90*/  @!P0 SYNCS.PHASECHK.TRANS64 P0, [R0+URZ], R3 ;  /* 0x00000003000085a7 */ /* 0x000ea400080010ff */
[----:B--2---:R-:W-:Y:S05]  /*cfa0*/  @!P0 BRA `(.L_x_185) ;  /* 0xfffffffc00f08947 */ /* 0x004fea000383ffff */
[----:B------:R-:W-:Y:S05]  /*cfb0*/  BRA `(.L_x_186) ;  /* 0xffffff6000e87947 */ /* 0x000fea000383ffff */
.L_x_54:
[----:B------:R-:W-:-:S07]  /*cfc0*/  MOV R0, UR5 ;  /* 0x0000000500007c02 */ /* 0x000fce0008000f00 */
.L_x_187:
[----:B-1----:R1:W2:Y:S02]  /*cfd0*/  SYNCS.PHASECHK.TRANS64.TRYWAIT P0, [R0+URZ], R3 ;  /* 0x00000003000075a7 */ /* 0x0022a400080011ff */
[----:B--2---:R-:W-:Y:S05]  /*cfe0*/  @!P0 NANOSLEEP.SYNCS 0x989680 ;  /* 0x009896800000895d */ /* 0x004fea0003900000 */
[----:B------:R-:W2:Y:S02]  /*cff0*/  @!P0 SYNCS.PHASECHK.TRANS64 P0, [R0+URZ], R3 ;  /* 0x00000003000085a7 */ /* 0x000ea400080010ff */
[----:B--2---:R-:W-:Y:S05]  /*d000*/  @!P0 BRA `(.L_x_187) ;  /* 0xfffffffc00f08947 */ /* 0x004fea000383ffff */
[----:B------:R-:W-:Y:S05]  /*d010*/  BRA `(.L_x_188) ;  /* 0xffffff6000f47947 */ /* 0x000fea000383ffff */
.L_x_55:
[----:B------:R-:W-:-:S07]  /*d020*/  MOV R0, UR5 ;  /* 0x0000000500007c02 */ /* 0x000fce0008000f00 */
.L_x_189:
[----:B-1----:R1:W2:Y:S02]  /*d030*/  SYNCS.PHASECHK.TRANS64.TRYWAIT P0, [R0+URZ], R3 ;  /* 0x00000003000075a7 */ /* 0x0022a400080011ff */
[----:B--2---:R-:W-:Y:S05]  /*d040*/  @!P0 NANOSLEEP.SYNCS 0x989680 ;  /* 0x009896800000895d */ /* 0x004fea0003900000 */
[----:B------:R-:W2:Y:S02]  /*d050*/  @!P0 SYNCS.PHASECHK.TRANS64 P0, [R0+URZ], R3 ;  /* 0x00000003000085a7 */ /* 0x000ea400080010ff */
[----:B--2---:R-:W-:Y:S05]  /*d060*/  @!P0 BRA `(.L_x_189) ;  /* 0xfffffffc00f08947 */ /* 0x004fea000383ffff */
[----:B------:R-:W-:Y:S05]  /*d070*/  BRA `(.L_x_190) ;  /* 0xffffff6400007947 */ /* 0x000fea000383ffff */
.L_x_56:
[----:B------:R-:W-:-:S07]  /*d080*/  MOV R0, UR5 ;  /* 0x0000000500007c02 */ /* 0x000fce0008000f00 */
.L_x_191:
[----:B-1----:R1:W2:Y:S02]  /*d090*/  SYNCS.PHASECHK.TRANS64.TRYWAIT P0, [R0+URZ], R3 ;  /* 0x00000003000075a7 */ /* 0x0022a400080011ff */
[----:B--2---:R-:W-:Y:S05]  /*d0a0*/  @!P0 NANOSLEEP.SYNCS 0x989680 ;  /* 0x009896800000895d */ /* 0x004fea0003900000 */
[----:B------:R-:W2:Y:S02]  /*d0b0*/  @!P0 SYNCS.PHASECHK.TRANS64 P0, [R0+URZ], R3 ;  /* 0x00000003000085a7 */ /* 0x000ea400080010ff */
[----:B--2---:R-:W-:Y:S05]  /*d0c0*/  @!P0 BRA `(.L_x_191) ;  /* 0xfffffffc00f08947 */ /* 0x004fea000383ffff */
[----:B------:R-:W-:Y:S05]  /*d0d0*/  BRA `(.L_x_192) ;  /* 0xffffff64000c7947 */ /* 0x000fea000383ffff */
.L_x_57:
[----:B------:R-:W-:-:S07]  /*d0e0*/  MOV R0, UR5 ;  /* 0x0000000500007c02 */ /* 0x000fce0008000f00 */
.L_x_193:
[----:B-1----:R1:W2:Y:S02]  /*d0f0*/  SYNCS.PHASECHK.TRANS64.TRYWAIT P0, [R0+URZ], R3 ;  /* 0x00000003000075a7 */ /* 0x0022a400080011ff */
[----:B--2---:R-:W-:Y:S05]  /*d100*/  @!P0 NANOSLEEP.SYNCS 0x989680 ;  /* 0x009896800000895d */ /* 0x004fea0003900000 */
[----:B------:R-:W2:Y:S02]  /*d110*/  @!P0 SYNCS.PHASECHK.TRANS64 P0, [R0+URZ], R3 ;  /* 0x00000003000085a7 */ /* 0x000ea400080010ff */
[----:B--2---:R-:W-:Y:S05]  /*d120*/  @!P0 BRA `(.L_x_193) ;  /* 0xfffffffc00f08947 */ /* 0x004fea000383ffff */
[----:B------:R-:W-:Y:S05]  /*d130*/  BRA `(.L_x_194) ;  /* 0xffffff6400187947 */ /* 0x000fea000383ffff */
.L_x_58:
[----:B------:R-:W-:-:S07]  /*d140*/  MOV R0, UR5 ;  /* 0x0000000500007c02 */ /* 0x000fce0008000f00 */
.L_x_195:
[----:B-1----:R1:W2:Y:S02]  /*d150*/  SYNCS.PHASECHK.TRANS64.TRYWAIT P0, [R0+URZ], R3 ;  /* 0x00000003000075a7 */ /* 0x0022a400080011ff */
[----:B--2---:R-:W-:Y:S05]  /*d160*/  @!P0 NANOSLEEP.SYNCS 0x989680 ;  /* 0x009896800000895d */ /* 0x004fea0003900000 */
[----:B------:R-:W2:Y:S02]  /*d170*/  @!P0 SYNCS.PHASECHK.TRANS64 P0, [R0+URZ], R3 ;  /* 0x00000003000085a7 */ /* 0x000ea400080010ff */
[----:B--2---:R-:W-:Y:S05]  /*d180*/  @!P0 BRA `(.L_x_195) ;  /* 0xfffffffc00f08947 */ /* 0x004fea000383ffff */
[----:B------:R-:W-:Y:S05]  /*d190*/  BRA `(.L_x_196) ;  /* 0xffffff6400247947 */ /* 0x000fea000383ffff */
.L_x_59:
[----:B------:R-:W-:-:S07]  /*d1a0*/  MOV R0, UR5 ;  /* 0x0000000500007c02 */ /* 0x000fce0008000f00 */
.L_x_197:
[----:B-1----:R1:W2:Y:S02]  /*d1b0*/  SYNCS.PHASECHK.TRANS64.TRYWAIT P0, [R0+URZ], R3 ;  /* 0x00000003000075a7 */ /* 0x0022a400080011ff */
[----:B--2---:R-:W-:Y:S05]  /*d1c0*/  @!P0 NANOSLEEP.SYNCS 0x989680 ;  /* 0x009896800000895d */ /* 0x004fea0003900000 */
[----:B------:R-:W2:Y:S02]  /*d1d0*/  @!P0 SYNCS.PHASECHK.TRANS64 P0, [R0+URZ], R3 ;  /* 0x00000003000085a7 */ /* 0x000ea400080010ff */
[----:B--2---:R-:W-:Y:S05]  /*d1e0*/  @!P0 BRA `(.L_x_197) ;  /* 0xfffffffc00f08947 */ /* 0x004fea000383ffff */
[----:B------:R-:W-:Y:S05]  /*d1f0*/  BRA `(.L_x_198) ;  /* 0xffffff6400307947 */ /* 0x000fea000383ffff */
.L_x_60:
[----:B------:R-:W-:-:S07]  /*d200*/  MOV R0, UR5 ;  /* 0x0000000500007c02 */ /* 0x000fce0008000f00 */
.L_x_199:
[----:B-1----:R1:W2:Y:S02]  /*d210*/  SYNCS.PHASECHK.TRANS64.TRYWAIT P0, [R0+URZ], R3 ;  /* 0x00000003000075a7 */ /* 0x0022a400080011ff */
[----:B--2---:R-:W-:Y:S05]  /*d220*/  @!P0 NANOSLEEP.SYNCS 0x989680 ;  /* 0x009896800000895d */ /* 0x004fea0003900000 */
[----:B------:R-:W2:Y:S02]  /*d230*/  @!P0 SYNCS.PHASECHK.TRANS64 P0, [R0+URZ], R3 ;  /* 0x00000003000085a7 */ /* 0x000ea400080010ff */
[----:B--2---:R-:W-:Y:S05]  /*d240*/  @!P0 BRA `(.L_x_199) ;  /* 0xfffffffc00f08947 */ /* 0x004fea000383ffff */
[----:B------:R-:W-:Y:S05]  /*d250*/  BRA `(.L_x_200) ;  /* 0xffffff64003c7947 */ /* 0x000fea000383ffff */
.L_x_61:
[----:B------:R-:W-:-:S07]  /*d260*/  MOV R0, UR5 ;  /* 0x0000000500007c02 */ /* 0x000fce0008000f00 */
.L_x_201:
[----:B-1----:R1:W2:Y:S02]  /*d270*/  SYNCS.PHASECHK.TRANS64.TRYWAIT P0, [R0+URZ], R3 ;  /* 0x00000003000075a7 */ /* 0x0022a400080011ff */
[----:B--2---:R-:W-:Y:S05]  /*d280*/  @!P0 NANOSLEEP.SYNCS 0x989680 ;  /* 0x009896800000895d */ /* 0x004fea0003900000 */
[----:B------:R-:W2:Y:S02]  /*d290*/  @!P0 SYNCS.PHASECHK.TRANS64 P0, [R0+URZ], R3 ;  /* 0x00000003000085a7 */ /* 0x000ea400080010ff */
[----:B--2---:R-:W-:Y:S05]  /*d2a0*/  @!P0 BRA `(.L_x_201) ;  /* 0xfffffffc00f08947 */ /* 0x004fea000383ffff */
[----:B------:R-:W-:Y:S05]  /*d2b0*/  BRA `(.L_x_202) ;  /* 0xffffff6400487947 */ /* 0x000fea000383ffff */
.L_x_62:
[----:B------:R-:W-:-:S07]  /*d2c0*/  MOV R0, UR5 ;  /* 0x0000000500007c02 */ /* 0x000fce0008000f00 */
.L_x_203:
[----:B-1----:R1:W2:Y:S02]  /*d2d0*/  SYNCS.PHASECHK.TRANS64.TRYWAIT P0, [R0+URZ], R3 ;  /* 0x00000003000075a7 */ /* 0x0022a400080011ff */
[----:B--2---:R-:W-:Y:S05]  /*d2e0*/  @!P0 NANOSLEEP.SYNCS 0x989680 ;  /* 0x009896800000895d */ /* 0x004fea0003900000 */
[----:B------:R-:W2:Y:S02]  /*d2f0*/  @!P0 SYNCS.PHASECHK.TRANS64 P0, [R0+URZ], R3 ;  /* 0x00000003000085a7 */ /* 0x000ea400080010ff */
[----:B--2---:R-:W-:Y:S05]  /*d300*/  @!P0 BRA `(.L_x_203) ;  /* 0xfffffffc00f08947 */ /* 0x004fea000383ffff */
[----:B------:R-:W-:Y:S05]  /*d310*/  BRA `(.L_x_204) ;  /* 0xffffff6400547947 */ /* 0x000fea000383ffff */
.L_x_63:
[----:B------:R-:W-:-:S07]  /*d320*/  MOV R0, UR5 ;  /* 0x0000000500007c02 */ /* 0x000fce0008000f00 */
.L_x_205:
[----:B-1----:R1:W2:Y:S02]  /*d330*/  SYNCS.PHASECHK.TRANS64.TRYWAIT P0, [R0+URZ], R3 ;  /* 0x00000003000075a7 */ /* 0x0022a400080011ff */
[----:B--2---:R-:W-:Y:S05]  /*d340*/  @!P0 NANOSLEEP.SYNCS 0x989680 ;  /* 0x009896800000895d */ /* 0x004fea0003900000 */
[----:B------:R-:W2:Y:S02]  /*d350*/  @!P0 SYNCS.PHASECHK.TRANS64 P0, [R0+URZ], R3 ;  /* 0x00000003000085a7 */ /* 0x000ea400080010ff */
[----:B--2---:R-:W-:Y:S05]  /*d360*/  @!P0 BRA `(.L_x_205) ;  /* 0xfffffffc00f08947 */ /* 0x004fea000383ffff */
[----:B------:R-:W-:Y:S05]  /*d370*/  BRA `(.L_x_206) ;  /* 0xffffff6400607947 */ /* 0x000fea000383ffff */
.L_x_64:
[----:B------:R-:W-:-:S07]  /*d380*/  MOV R0, UR5 ;  /* 0x0000000500007c02 */ /* 0x000fce0008000f00 */
.L_x_207:
[----:B-1----:R1:W2:Y:S02]  /*d390*/  SYNCS.PHASECHK.TRANS64.TRYWAIT P0, [R0+URZ], R3 ;  /* 0x00000003000075a7 */ /* 0x0022a400080011ff */
[----:B--2---:R-:W-:Y:S05]  /*d3a0*/  @!P0 NANOSLEEP.SYNCS 0x989680 ;  /* 0x009896800000895d */ /* 0x004fea0003900000 */
[----:B------:R-:W2:Y:S02]  /*d3b0*/  @!P0 SYNCS.PHASECHK.TRANS64 P0, [R0+URZ], R3 ;  /* 0x00000003000085a7 */ /* 0x000ea400080010ff */
[----:B--2---:R-:W-:Y:S05]  /*d3c0*/  @!P0 BRA `(.L_x_207) ;  /* 0xfffffffc00f08947 */ /* 0x004fea000383ffff */
[----:B------:R-:W-:Y:S05]  /*d3d0*/  BRA `(.L_x_208) ;  /* 0xffffff64006c7947 */ /* 0x000fea000383ffff */
.L_x_67:
[----:B-1----:R1:W2:Y:S02]  /*d3e0*/  SYNCS.PHASECHK.TRANS64.TRYWAIT P0, [R2+URZ+0x1f0], R5 ;  /* 0x0001f005020075a7 */ /* 0x0022a400080011ff */
[----:B--2---:R-:W-:Y:S05]  /*d3f0*/  @!P0 NANOSLEEP.SYNCS 0x989680 ;  /* 0x009896800000895d */ /* 0x004fea0003900000 */
[----:B------:R-:W2:Y:S02]  /*d400*/  @!P0 SYNCS.PHASECHK.TRANS64 P0, [R2+URZ+0x1f0], R5 ;  /* 0x0001f005020085a7 */ /* 0x000ea400080010ff */
[----:B--2---:R-:W-:Y:S05]  /*d410*/  @!P0 BRA `(.L_x_67) ;  /* 0xfffffffc00f08947 */ /* 0x004fea000383ffff */
[----:B------:R-:W-:Y:S05]  /*d420*/  BRA `(.L_x_209) ;  /* 0xffffff6400c87947 */ /* 0x000fea000383ffff */
.L_x_68:
[----:B------:R-:W-:-:S07]  /*d430*/  MOV R2, UR4 ;  /* 0x0000000400027c02 */ /* 0x000fce0008000f00 */
.L_x_210:
[----:B-1----:R1:W2:Y:S02]  /*d440*/  SYNCS.PHASECHK.TRANS64.TRYWAIT P0, [R2+URZ+0x1c0], R5 ;  /* 0x0001c005020075a7 */ /* 0x0022a400080011ff */
[----:B--2---:R-:W-:Y:S05]  /*d450*/  @!P0 NANOSLEEP.SYNCS 0x989680 ;  /* 0x009896800000895d */ /* 0x004fea0003900000 */
[----:B------:R-:W2:Y:S02]  /*d460*/  @!P0 SYNCS.PHASECHK.TRANS64 P0, [R2+URZ+0x1c0], R5 ;  /* 0x0001c005020085a7 */ /* 0x000ea400080010ff */
[----:B--2---:R-:W-:Y:S05]  /*d470*/  @!P0 BRA `(.L_x_210) ;  /* 0xfffffffc00f08947 */ /* 0x004fea000383ffff */
[----:B------:R-:W-:Y:S05]  /*d480*/  BRA `(.L_x_211) ;  /* 0xffffff6400d87947 */ /* 0x000fea000383ffff */
.L_x_69:
[----:B-1----:R1:W2:Y:S02]  /*d490*/  SYNCS.PHASECHK.TRANS64.TRYWAIT P1, [R2+URZ+0x1b0], R5 ;  /* 0x0001b005020075a7 */ /* 0x0022a400080211ff */
[----:B--2---:R-:W-:Y:S05]  /*d4a0*/  @!P1 NANOSLEEP.SYNCS 0x989680 ;  /* 0x009896800000995d */ /* 0x004fea0003900000 */
[----:B------:R-:W2:Y:S02]  /*d4b0*/  @!P1 SYNCS.PHASECHK.TRANS64 P1, [R2+URZ+0x1b0], R5 ;  /* 0x0001b005020095a7 */ /* 0x000ea400080210ff */
[----:B--2---:R-:W-:Y:S05]  /*d4c0*/  @!P1 BRA `(.L_x_69) ;  /* 0xfffffffc00f09947 */ /* 0x004fea000383ffff */
[----:B------:R-:W-:Y:S05]  /*d4d0*/  BRA `(.L_x_212) ;  /* 0xffffff6800087947 */ /* 0x000fea000383ffff */
.L_x_72:
[----:B------:R-:W-:-:S07]  /*d4e0*/  MOV R0, UR4 ;  /* 0x0000000400007c02 */ /* 0x000fce0008000f00 */
.L_x_213:
[----:B-1----:R1:W2:Y:S02]  /*d4f0*/  SYNCS.PHASECHK.TRANS64.TRYWAIT P0, [R0+URZ+0x1c0], R3 ;  /* 0x0001c003000075a7 */ /* 0x0022a400080011ff */
[----:B--2---:R-:W-:Y:S05]  /*d500*/  @!P0 NANOSLEEP.SYNCS 0x989680 ;  /* 0x009896800000895d */ /* 0x004fea0003900000 */
[----:B------:R-:W2:Y:S02]  /*d510*/  @!P0 SYNCS.PHASECHK.TRANS64 P0, [R0+URZ+0x1c0], R3 ;  /* 0x0001c003000085a7 */ /* 0x000ea400080010ff */
[----:B--2---:R-:W-:Y:S05]  /*d520*/  @!P0 BRA `(.L_x_213) ;  /* 0xfffffffc00f08947 */ /* 0x004fea000383ffff */
[----:B------:R-:W-:Y:S05]  /*d530*/  BRA `(.L_x_71) ;  /* 0xffffff68005c7947 */ /* 0x000fea000383ffff */
.L_x_81:
[----:B-1----:R-:W-:-:S04]  /*d540*/  MOV R0, UR5 ;  /* 0x0000000500007c02 */ /* 0x002fc80008000f00 */
[----:B------:R1:W2:Y:S03]  /*d550*/  SYNCS.PHASECHK.TRANS64.TRYWAIT P0, [R0+URZ+0x8], R7 ;  /* 0x00000807000075a7 */ /* 0x0002a600080011ff */
[----:B--2---:R-:W-:Y:S05]  /*d560*/  @!P0 NANOSLEEP.SYNCS 0x989680 ;  /* 0x009896800000895d */ /* 0x004fea0003900000 */
[----:B------:R-:W2:Y:S02]  /*d570*/  @!P0 SYNCS.PHASECHK.TRANS64 P0, [R0+URZ+0x8], R7 ;  /* 0x00000807000085a7 */ /* 0x000ea400080010ff */
[----:B--2---:R-:W-:Y:S05]  /*d580*/  @!P0 BRA `(.L_x_81) ;  /* 0xfffffffc00ec8947 */ /* 0x004fea000383ffff */
[----:B------:R-:W-:Y:S05]  /*d590*/  BRA `(.L_x_80) ;  /* 0xffffff6c00107947 */ /* 0x000fea000383ffff */
.L_x_83:
[----:B------:R-:W-:Y:S01]  /*d5a0*/  BSSY B0, `(.L_x_214) ;  /* 0x0000006000007945 */ /* 0x000fe20003800000 */
[----:B------:R-:W-:-:S07]  /*d5b0*/  MOV R15, 0xffffffff ;  /* 0xffffffff000f7802 */ /* 0x000fce0000000f00 */
[----:B-1---5:R-:W-:Y:S05]  /*d5c0*/  WARPSYNC.COLLECTIVE R15, `(.L_x_215) ;  /* 0x000000000f0c7348 */ /* 0x022fea0003c00000 */
[----:B------:R-:W-:Y:S02]  /*d5d0*/  ELECT P6, UR79, PT ;  /* 0x00000000004f782f */ /* 0x000fe400038c0000 */
[----:B------:R-:W-:Y:S01]  /*d5e0*/  MOV R14, UR79 ;  /* 0x0000004f000e7c02 */ /* 0x000fe20008000f00 */
[----:B-1---5:R-:W-:Y:S10]  /*d5f0*/  ENDCOLLECTIVE ;  /* 0x000000000000791b */ /* 0x022ff40003800000 */
.L_x_215:
[----:B------:R-:W-:Y:S05]  /*d600*/  BSYNC B0 ;  /* 0x0000000000007941 */ /* 0x000fea0003800000 */
.L_x_214:
[----:B------:R-:W-:Y:S01]  /*d610*/  PLOP3.LUT P0, PT, P6, PT, PT, 0x80, 0x8 ;  /* 0x000000000008781c */ /* 0x000fe2000370f070 */
[----:B------:R-:W-:-:S12]  /*d620*/  BRA `(.L_x_216) ;  /* 0xffffff6c003c7947 */ /* 0x000fd8000383ffff */
.L_x_85:
[----:B-1----:R-:W-:-:S04]  /*d630*/  MOV R0, UR5 ;  /* 0x0000000500007c02 */ /* 0x002fc80008000f00 */
[----:B------:R1:W2:Y:S03]  /*d640*/  SYNCS.PHASECHK.TRANS64.TRYWAIT P0, [R0+URZ+0x8], R5 ;  /* 0x00000805000075a7 */ /* 0x0002a600080011ff */
[----:B--2---:R-:W-:Y:S05]  /*d650*/  @!P0 NANOSLEEP.SYNCS 0x989680 ;  /* 0x009896800000895d */ /* 0x004fea0003900000 */
[----:B------:R-:W2:Y:S02]  /*d660*/  @!P0 SYNCS.PHASECHK.TRANS64 P0, [R0+URZ+0x8], R5 ;  /* 0x00000805000085a7 */ /* 0x000ea400080010ff */
[----:B--2---:R-:W-:Y:S05]  /*d670*/  @!P0 BRA `(.L_x_85) ;  /* 0xfffffffc00ec8947 */ /* 0x004fea000383ffff */
[----:B------:R-:W-:Y:S05]  /*d680*/  BRA `(.L_x_84) ;  /* 0xffffff6c00407947 */ /* 0x000fea000383ffff */
.L_x_86:
[----:B-1----:R1:W2:Y:S02]  /*d690*/  SYNCS.PHASECHK.TRANS64.TRYWAIT P0, [R0+URZ+0x1b0], R5 ;  /* 0x0001b005000075a7 */ /* 0x0022a400080011ff */
[----:B--2---:R-:W-:Y:S05]  /*d6a0*/  @!P0 NANOSLEEP.SYNCS 0x989680 ;  /* 0x009896800000895d */ /* 0x004fea0003900000 */
[----:B------:R-:W2:Y:S02]  /*d6b0*/  @!P0 SYNCS.PHASECHK.TRANS64 P0, [R0+URZ+0x1b0], R5 ;  /* 0x0001b005000085a7 */ /* 0x000ea400080010ff */
[----:B--2---:R-:W-:Y:S05]  /*d6c0*/  @!P0 BRA `(.L_x_86) ;  /* 0xfffffffc00f08947 */ /* 0x004fea000383ffff */
[----:B------:R-:W-:Y:S05]  /*d6d0*/  BRA `(.L_x_217) ;  /* 0xffffff7000147947 */ /* 0x000fea000383ffff */
.L_x_88:
[----:B------:R-:W-:-:S07]  /*d6e0*/  MOV R0, UR19 ;  /* 0x0000001300007c02 */ /* 0x000fce0008000f00 */
.L_x_218:
[----:B-1----:R1:W2:Y:S02]  /*d6f0*/  SYNCS.PHASECHK.TRANS64.TRYWAIT P0, [R0+URZ+0x1e0], R5 ;  /* 0x0001e005000075a7 */ /* 0x0022a400080011ff */
[----:B--2---:R-:W-:Y:S05]  /*d700*/  @!P0 NANOSLEEP.SYNCS 0x989680 ;  /* 0x009896800000895d */ /* 0x004fea0003900000 */
[----:B------:R-:W2:Y:S02]  /*d710*/  @!P0 SYNCS.PHASECHK.TRANS64 P0, [R0+URZ+0x1e0], R5 ;  /* 0x0001e005000085a7 */ /* 0x000ea400080010ff */
[----:B--2---:R-:W-:Y:S05]  /*d720*/  @!P0 BRA `(.L_x_218) ;  /* 0xfffffffc00f08947 */ /* 0x004fea000383ffff */
[----:B------:R-:W-:Y:S05]  /*d730*/  BRA `(.L_x_219) ;  /* 0xffffff70005c7947 */ /* 0x000fea000383ffff */
.L_x_91:
[----:B------:R-:W-:Y:S07]  /*d740*/  MOV R0, UR6 ;  /* 0x0000000600007c02 */ /* 0x000fee0008000f00 */
.L_x_220:
[----:B-1----:R1:W2:Y:S02]  /*d750*/  SYNCS.PHASECHK.TRANS64.TRYWAIT P0, [R0+URZ], R5 ;  /* 0x00000005000075a7 */ /* 0x0022a400080011ff */
[----:B--2---:R-:W-:Y:S05]  /*d760*/  @!P0 NANOSLEEP.SYNCS 0x989680 ;  /* 0x009896800000895d */ /* 0x004fea0003900000 */
[----:B------:R-:W2:Y:S02]  /*d770*/  @!P0 SYNCS.PHASECHK.TRANS64 P0, [R0+URZ], R5 ;  /* 0x00000005000085a7 */ /* 0x000ea400080010ff */
[----:B--2---:R-:W-:Y:S05]  /*d780*/  @!P0 BRA `(.L_x_220) ;  /* 0xfffffffc00f08947 */ /* 0x004fea000383ffff */
[----:B------:R-:W-:Y:S05]  /*d790*/  BRA `(.L_x_90) ;  /* 0xffffff7000747947 */ /* 0x000fea000383ffff */
.L_x_95:
[----:B-1----:R-:W-:-:S07]  /*d7a0*/  MOV R0, UR4 ;  /* 0x0000000400007c02 */ /* 0x002fce0008000f00 */
.L_x_221:
[----:B-1----:R1:W2:Y:S02]  /*d7b0*/  SYNCS.PHASECHK.TRANS64.TRYWAIT P0, [R0+URZ], R3 ;  /* 0x00000003000075a7 */ /* 0x0022a400080011ff */
[----:B--2---:R-:W-:Y:S05]  /*d7c0*/  @!P0 NANOSLEEP.SYNCS 0x989680 ;  /* 0x009896800000895d */ /* 0x004fea0003900000 */
[----:B------:R-:W2:Y:S02]  /*d7d0*/  @!P0 SYNCS.PHASECHK.TRANS64 P0, [R0+URZ], R3 ;  /* 0x00000003000085a7 */ /* 0x000ea400080010ff */
[----:B--2---:R-:W-:Y:S05]  /*d7e0*/  @!P0 BRA `(.L_x_221) ;  /* 0xfffffffc00f08947 */ /* 0x004fea000383ffff */
[----:B------:R-:W-:Y:S05]  /*d7f0*/  BRA `(.L_x_222) ;  /* 0xffffff74002c7947 */ /* 0x000fea000383ffff */
.L_x_98:
[----:B------:R-:W-:-:S07]  /*d800*/  MOV R0, UR13 ;  /* 0x0000000d00007c02 */ /* 0x000fce0008000f00 */
.L_x_223:
[----:B-1----:R1:W2:Y:S02]  /*d810*/  SYNCS.PHASECHK.TRANS64.TRYWAIT P1, [R0+URZ+0x210], R3 ;  /* 0x00021003000075a7 */ /* 0x0022a400080211ff */
[----:B--2---:R-:W-:Y:S05]  /*d820*/  @!P1 NANOSLEEP.SYNCS 0x989680 ;  /* 0x009896800000995d */ /* 0x004fea0003900000 */
[----:B------:R-:W2:Y:S02]  /*d830*/  @!P1 SYNCS.PHASECHK.TRANS64 P1, [R0+URZ+0x210], R3 ;  /* 0x00021003000095a7 */ /* 0x000ea400080210ff */
[----:B--2---:R-:W-:Y:S05]  /*d840*/  @!P1 BRA `(.L_x_223) ;  /* 0xfffffffc00f09947 */ /* 0x004fea000383ffff */
[----:B------:R-:W-:Y:S05]  /*d850*/  BRA `(.L_x_224) ;  /* 0xffffff7400787947 */ /* 0x000fea000383ffff */
.L_x_103:
[----:B--2---:R2:W3:Y:S02]  /*d860*/  SYNCS.PHASECHK.TRANS64.TRYWAIT P0, [R12+URZ+0x1b0], R9 ;  /* 0x0001b0090c0075a7 */ /* 0x0044e400080011ff */
[----:B---3--:R-:W-:Y:S05]  /*d870*/  @!P0 NANOSLEEP.SYNCS 0x989680 ;  /* 0x009896800000895d */ /* 0x008fea0003900000 */
[----:B------:R-:W3:Y:S02]  /*d880*/  @!P0 SYNCS.PHASECHK.TRANS64 P0, [R12+URZ+0x1b0], R9 ;  /* 0x0001b0090c0085a7 */ /* 0x000ee400080010ff */
[----:B---3--:R-:W-:Y:S05]  /*d890*/  @!P0 BRA `(.L_x_103) ;  /* 0xfffffffc00f08947 */ /* 0x008fea000383ffff */
[----:B------:R-:W-:Y:S05]  /*d8a0*/  BRA `(.L_x_225) ;  /* 0xffffff7800a07947 */ /* 0x000fea000383ffff */
.L_x_106:
[----:B------:R-:W-:Y:S07]  /*d8b0*/  MOV R0, UR21 ;  /* 0x0000001500007c02 */ /* 0x000fee0008000f00 */
.L_x_226:
[----:B--2---:R2:W3:Y:S02]  /*d8c0*/  SYNCS.PHASECHK.TRANS64.TRYWAIT P2, [R0+URZ+0x1a8], R11 ;  /* 0x0001a80b000075a7 */ /* 0x0044e400080411ff */
[----:B---3--:R-:W-:Y:S05]  /*d8d0*/  @!P2 NANOSLEEP.SYNCS 0x989680 ;  /* 0x009896800000a95d */ /* 0x008fea0003900000 */
[----:B------:R-:W3:Y:S02]  /*d8e0*/  @!P2 SYNCS.PHASECHK.TRANS64 P2, [R0+URZ+0x1a8], R11 ;  /* 0x0001a80b0000a5a7 */ /* 0x000ee400080410ff */
[----:B---3--:R-:W-:Y:S05]  /*d8f0*/  @!P2 BRA `(.L_x_226) ;  /* 0xfffffffc00f0a947 */ /* 0x008fea000383ffff */
[----:B------:R-:W-:Y:S05]  /*d900*/  BRA `(.L_x_105) ;  /* 0xffffff8000087947 */ /* 0x000fea000383ffff */
.L_x_109:
[----:B--2---:R-:W-:Y:S07]  /*d910*/  MOV R0, UR21 ;  /* 0x0000001500007c02 */ /* 0x004fee0008000f00 */
.L_x_227:
[----:B--2---:R2:W3:Y:S02]  /*d920*/  SYNCS.PHASECHK.TRANS64.TRYWAIT P0, [R0+URZ+0x180], R9 ;  /* 0x00018009000075a7 */ /* 0x0044e400080011ff */
[----:B---3--:R-:W-:Y:S05]  /*d930*/  @!P0 NANOSLEEP.SYNCS 0x989680 ;  /* 0x009896800000895d */ /* 0x008fea0003900000 */
[----:B------:R-:W3:Y:S02]  /*d940*/  @!P0 SYNCS.PHASECHK.TRANS64 P0, [R0+URZ+0x180], R9 ;  /* 0x00018009000085a7 */ /* 0x000ee400080010ff */
[----:B---3--:R-:W-:Y:S05]  /*d950*/  @!P0 BRA `(.L_x_227) ;  /* 0xfffffffc00f08947 */ /* 0x008fea000383ffff */
[----:B------:R-:W-:Y:S05]  /*d960*/  BRA `(.L_x_228) ;  /* 0xffffff8000647947 */ /* 0x000fea000383ffff */
.L_x_110:
[----:B------:R-:W-:Y:S07]  /*d970*/  MOV R0, UR21 ;  /* 0x0000001500007c02 */ /* 0x000fee0008000f00 */
.L_x_229:
[----:B--2---:R2:W3:Y:S02]  /*d980*/  SYNCS.PHASECHK.TRANS64.TRYWAIT P0, [R0+URZ+0x188], R9 ;  /* 0x00018809000075a7 */ /* 0x0044e400080011ff */
[----:B---3--:R-:W-:Y:S05]  /*d990*/  @!P0 NANOSLEEP.SYNCS 0x989680 ;  /* 0x009896800000895d */ /* 0x008fea0003900000 */
[----:B------:R-:W3:Y:S02]  /*d9a0*/  @!P0 SYNCS.PHASECHK.TRANS64 P0, [R0+URZ+0x188], R9 ;  /* 0x00018809000085a7 */ /* 0x000ee400080010ff */
[----:B---3--:R-:W-:Y:S05]  /*d9b0*/  @!P0 BRA `(.L_x_229) ;  /* 0xfffffffc00f08947 */ /* 0x008fea000383ffff */
[----:B------:R-:W-:Y:S05]  /*d9c0*/  BRA `(.L_x_230) ;  /* 0xffffff8000a07947 */ /* 0x000fea000383ffff */
.L_x_111:
[----:B------:R-:W-:Y:S07]  /*d9d0*/  MOV R0, UR21 ;  /* 0x0000001500007c02 */ /* 0x000fee0008000f00 */
.L_x_231:
[----:B--2---:R2:W3:Y:S02]  /*d9e0*/  SYNCS.PHASECHK.TRANS64.TRYWAIT P0, [R0+URZ+0x190], R9 ;  /* 0x00019009000075a7 */ /* 0x0044e400080011ff */
[----:B---3--:R-:W-:Y:S05]  /*d9f0*/  @!P0 NANOSLEEP.SYNCS 0x989680 ;  /* 0x009896800000895d */ /* 0x008fea0003900000 */
[----:B------:R-:W3:Y:S02]  /*da00*/  @!P0 SYNCS.PHASECHK.TRANS64 P0, [R0+URZ+0x190], R9 ;  /* 0x00019009000085a7 */ /* 0x000ee400080010ff */
[----:B---3--:R-:W-:Y:S05]  /*da10*/  @!P0 BRA `(.L_x_231) ;  /* 0xfffffffc00f08947 */ /* 0x008fea000383ffff */
[----:B------:R-:W-:Y:S05]  /*da20*/  BRA `(.L_x_232) ;  /* 0xffffff8000e87947 */ /* 0x000fea000383ffff */
.L_x_112:
[----:B------:R-:W-:Y:S07]  /*da30*/  MOV R0, UR21 ;  /* 0x0000001500007c02 */ /* 0x000fee0008000f00 */
.L_x_233:
[----:B--2---:R2:W3:Y:S02]  /*da40*/  SYNCS.PHASECHK.TRANS64.TRYWAIT P0, [R0+URZ+0x198], R9 ;  /* 0x00019809000075a7 */ /* 0x0044e400080011ff */
[----:B---3--:R-:W-:Y:S05]  /*da50*/  @!P0 NANOSLEEP.SYNCS 0x989680 ;  /* 0x009896800000895d */ /* 0x008fea0003900000 */
[----:B------:R-:W3:Y:S02]  /*da60*/  @!P0 SYNCS.PHASECHK.TRANS64 P0, [R0+URZ+0x198], R9 ;  /* 0x00019809000085a7 */ /* 0x000ee400080010ff */
[----:B---3--:R-:W-:Y:S05]  /*da70*/  @!P0 BRA `(.L_x_233) ;  /* 0xfffffffc00f08947 */ /* 0x008fea000383ffff */
[----:B------:R-:W-:Y:S05]  /*da80*/  BRA `(.L_x_234) ;  /* 0xffffff84002c7947 */ /* 0x000fea000383ffff */
.L_x_114:
[----:B------:R-:W-:-:S07]  /*da90*/  MOV R0, UR21 ;  /* 0x0000001500007c02 */ /* 0x000fce0008000f00 */
.L_x_235:
[----:B---3--:R3:W4:Y:S02]  /*daa0*/  SYNCS.PHASECHK.TRANS64.TRYWAIT P0, [R0+URZ+0x180], R3 ;  /* 0x00018003000075a7 */ /* 0x00872400080011ff */
[----:B----4-:R-:W-:Y:S05]  /*dab0*/  @!P0 NANOSLEEP.SYNCS 0x989680 ;  /* 0x009896800000895d */ /* 0x010fea0003900000 */
[----:B------:R-:W4:Y:S02]  /*dac0*/  @!P0 SYNCS.PHASECHK.TRANS64 P0, [R0+URZ+0x180], R3 ;  /* 0x00018003000085a7 */ /* 0x000f2400080010ff */
[----:B----4-:R-:W-:Y:S05]  /*dad0*/  @!P0 BRA `(.L_x_235) ;  /* 0xfffffffc00f08947 */ /* 0x010fea000383ffff */
[----:B------:R-:W-:Y:S05]  /*dae0*/  BRA `(.L_x_236) ;  /* 0xffffff8400a07947 */ /* 0x000fea000383ffff */
.L_x_115:
[----:B---3--:R-:W-:-:S07]  /*daf0*/  MOV R0, UR21 ;  /* 0x0000001500007c02 */ /* 0x008fce0008000f00 */
.L_x_237:
[----:B---3--:R3:W4:Y:S02]  /*db00*/  SYNCS.PHASECHK.TRANS64.TRYWAIT P0, [R0+URZ+0x188], R3 ;  /* 0x00018803000075a7 */ /* 0x00872400080011ff */
[----:B----4-:R-:W-:Y:S05]  /*db10*/  @!P0 NANOSLEEP.SYNCS 0x989680 ;  /* 0x009896800000895d */ /* 0x010fea0003900000 */
[----:B------:R-:W4:Y:S02]  /*db20*/  @!P0 SYNCS.PHASECHK.TRANS64 P0, [R0+URZ+0x188], R3 ;  /* 0x00018803000085a7 */ /* 0x000f2400080010ff */
[----:B----4-:R-:W-:Y:S05]  /*db30*/  @!P0 BRA `(.L_x_237) ;  /* 0xfffffffc00f08947 */ /* 0x010fea000383ffff */
[----:B------:R-:W-:Y:S05]  /*db40*/  BRA `(.L_x_238) ;  /* 0xffffff8400907947 */ /* 0x000fea000383ffff */
.L_x_116:
[----:B---3--:R-:W-:-:S07]  /*db50*/  MOV R0, UR21 ;  /* 0x0000001500007c02 */ /* 0x008fce0008000f00 */
.L_x_239:
[----:B---3--:R3:W4:Y:S02]  /*db60*/  SYNCS.PHASECHK.TRANS64.TRYWAIT P0, [R0+URZ+0x190], R3 ;  /* 0x00019003000075a7 */ /* 0x00872400080011ff */
[----:B----4-:R-:W-:Y:S05]  /*db70*/  @!P0 NANOSLEEP.SYNCS 0x989680 ;  /* 0x009896800000895d */ /* 0x010fea0003900000 */
[----:B------:R-:W4:Y:S02]  /*db80*/  @!P0 SYNCS.PHASECHK.TRANS64 P0, [R0+URZ+0x190], R3 ;  /* 0x00019003000085a7 */ /* 0x000f2400080010ff */
[----:B----4-:R-:W-:Y:S05]  /*db90*/  @!P0 BRA `(.L_x_239) ;  /* 0xfffffffc00f08947 */ /* 0x010fea000383ffff */
[----:B------:R-:W-:Y:S05]  /*dba0*/  BRA `(.L_x_240) ;  /* 0xffffff8400807947 */ /* 0x000fea000383ffff */
.L_x_118:
[----:B--2---:R2:W4:Y:S02]  /*dbb0*/  SYNCS.PHASECHK.TRANS64.TRYWAIT P0, [R3+URZ+0x1b0], R0 ;  /* 0x0001b000030075a7 */ /* 0x00452400080011ff */
[----:B----4-:R-:W-:Y:S05]  /*dbc0*/  @!P0 NANOSLEEP.SYNCS 0x989680 ;  /* 0x009896800000895d */ /* 0x010fea0003900000 */
[----:B------:R-:W4:Y:S02]  /*dbd0*/  @!P0 SYNCS.PHASECHK.TRANS64 P0, [R3+URZ+0x1b0], R0 ;  /* 0x0001b000030085a7 */ /* 0x000f2400080010ff */
[----:B----4-:R-:W-:Y:S05]  /*dbe0*/  @!P0 BRA `(.L_x_118) ;  /* 0xfffffffc00f08947 */ /* 0x010fea000383ffff */
[----:B------:R-:W-:Y:S05]  /*dbf0*/  BRA `(.L_x_241) ;  /* 0xffffff8800487947 */ /* 0x000fea000383ffff */
.L_x_129:
[----:B-1----:R1:W2:Y:S02]  /*dc00*/  SYNCS.PHASECHK.TRANS64.TRYWAIT P1, [R3+URZ+0x160], R0 ;  /* 0x00016000030075a7 */ /* 0x0022a400080211ff */
[----:B--2---:R-:W-:Y:S05]  /*dc10*/  @!P1 NANOSLEEP.SYNCS 0x989680 ;  /* 0x009896800000995d */ /* 0x004fea0003900000 */
[----:B------:R-:W2:Y:S02]  /*dc20*/  @!P1 SYNCS.PHASECHK.TRANS64 P1, [R3+URZ+0x160], R0 ;  /* 0x00016000030095a7 */ /* 0x000ea400080210ff */
[----:B--2---:R-:W-:Y:S05]  /*dc30*/  @!P1 BRA `(.L_x_129) ;  /* 0xfffffffc00f09947 */ /* 0x004fea000383ffff */
[----:B------:R-:W-:Y:S05]  /*dc40*/  BRA `(.L_x_128) ;  /* 0xffffff9400b47947 */ /* 0x000fea000383ffff */
.L_x_131:
[----:B--2---:R2:W3:Y:S02]  /*dc50*/  SYNCS.PHASECHK.TRANS64.TRYWAIT P0, [R165+URZ+0x1d0], R2 ;  /* 0x0001d002a50075a7 */ /* 0x0044e400080011ff */
[----:B---3--:R-:W-:Y:S05]  /*dc60*/  @!P0 NANOSLEEP.SYNCS 0x989680 ;  /* 0x009896800000895d */ /* 0x008fea0003900000 */
[----:B------:R-:W3:Y:S02]  /*dc70*/  @!P0 SYNCS.PHASECHK.TRANS64 P0, [R165+URZ+0x1d0], R2 ;  /* 0x0001d002a50085a7 */ /* 0x000ee400080010ff */
[----:B---3--:R-:W-:Y:S05]  /*dc80*/  @!P0 BRA `(.L_x_131) ;  /* 0xfffffffc00f08947 */ /* 0x008fea000383ffff */
[----:B------:R-:W-:Y:S05]  /*dc90*/  BRA `(.L_x_130) ;  /* 0xffffff9800107947 */ /* 0x000fea000383ffff */
.L_x_140:
[----:B--2---:R2:W3:Y:S02]  /*dca0*/  SYNCS.PHASECHK.TRANS64.TRYWAIT P0, [R191+URZ+0x160], R0 ;  /* 0x00016000bf0075a7 */ /* 0x0044e400080011ff */
[----:B---3--:R-:W-:Y:S05]  /*dcb0*/  @!P0 NANOSLEEP.SYNCS 0x989680 ;  /* 0x009896800000895d */ /* 0x008fea0003900000 */
[----:B------:R-:W3:Y:S02]  /*dcc0*/  @!P0 SYNCS.PHASECHK.TRANS64 P0, [R191+URZ+0x160], R0 ;  /* 0x00016000bf0085a7 */ /* 0x000ee400080010ff */
[----:B---3--:R-:W-:Y:S05]  /*dcd0*/  @!P0 BRA `(.L_x_140) ;  /* 0xfffffffc00f08947 */ /* 0x008fea000383ffff */
[----:B------:R-:W-:Y:S05]  /*dce0*/  BRA `(.L_x_139) ;  /* 0xffffffac001c7947 */ /* 0x000fea000383ffff */
.L_x_149:
[----:B--2---:R2:W3:Y:S02]  /*dcf0*/  SYNCS.PHASECHK.TRANS64.TRYWAIT P0, [R0+URZ+0x160], R9 ;  /* 0x00016009000075a7 */ /* 0x0044e400080011ff */
[----:B---3--:R-:W-:Y:S05]  /*dd00*/  @!P0 NANOSLEEP.SYNCS 0x989680 ;  /* 0x009896800000895d */ /* 0x008fea0003900000 */
[----:B------:R-:W3:Y:S02]  /*dd10*/  @!P0 SYNCS.PHASECHK.TRANS64 P0, [R0+URZ+0x160], R9 ;  /* 0x00016009000085a7 */ /* 0x000ee400080010ff */
[----:B---3--:R-:W-:Y:S05]  /*dd20*/  @!P0 BRA `(.L_x_149) ;  /* 0xfffffffc00f08947 */ /* 0x008fea000383ffff */
[----:B------:R-:W-:Y:S05]  /*dd30*/  BRA `(.L_x_148) ;  /* 0xffffffc000747947 */ /* 0x000fea000383ffff */
.L_x_158:
[----:B--2---:R2:W3:Y:S02]  /*dd40*/  SYNCS.PHASECHK.TRANS64.TRYWAIT P0, [R0+URZ+0x160], R7 ;  /* 0x00016007000075a7 */ /* 0x0044e400080011ff */
[----:B---3--:R-:W-:Y:S05]  /*dd50*/  @!P0 NANOSLEEP.SYNCS 0x989680 ;  /* 0x009896800000895d */ /* 0x008fea0003900000 */
[----:B------:R-:W3:Y:S02]  /*dd60*/  @!P0 SYNCS.PHASECHK.TRANS64 P0, [R0+URZ+0x160], R7 ;  /* 0x00016007000085a7 */ /* 0x000ee400080010ff */
[----:B---3--:R-:W-:Y:S05]  /*dd70*/  @!P0 BRA `(.L_x_158) ;  /* 0xfffffffc00f08947 */ /* 0x008fea000383ffff */
[----:B------:R-:W-:Y:S05]  /*dd80*/  BRA `(.L_x_157) ;  /* 0xffffffd400d87947 */ /* 0x000fea000383ffff */
        .weak           $__internal_0_$__cuda_sm10x_tcgen05_guardrail_trap_col_being_dealloced_not_returned_by_alloc
        .type           $__internal_0_$__cuda_sm10x_tcgen05_guardrail_trap_col_being_dealloced_not_returned_by_alloc,@function
        .size           $__internal_0_$__cuda_sm10x_tcgen05_guardrail_trap_col_being_dealloced_not_returned_by_alloc,($__internal_1_$__cuda_sm10x_tcgen05_guardrail_trap_phase_invalid_during_alloc - $__internal_0_$__cuda_sm10x_tcgen05_guardrail_trap_col_being_dealloced_not_returned_by_alloc)
$__internal_0_$__cuda_sm10x_tcgen05_guardrail_trap_col_being_dealloced_not_returned_by_alloc:
[----:B------:R-:W-:Y:S05]  /*dd90*/  BPT.TRAP 0x1 ;  /* 0x000000040000795c */ /* 0x000fea0000300000 */
[----:B------:R-:W-:-:S04]  /*dda0*/  HFMA2 R3, -RZ, RZ, 0, 0 ;  /* 0x00000000ff037431 */ /* 0x000fc800000001ff */
[----:B------:R-:W-:Y:S05]  /*ddb0*/  RET.REL.NODEC R2 `(_ZN7cutlass13device_kernelINS_4gemm6kernel13GemmUniversalIN4cute5tupleIJiiiiEEENS1_10collective13CollectiveMmaINS1_35MainloopSm100TmaUmmaWarpSpecializedILi22ELi2ELi2ENS5_IJNS4_1CILi4EEESB_NSA_ILi1EEEEEEEENS5_IJNSA_ILi256EEESF_NSA_ILi32EEEEEENS_12float_e5m2_tENS5_IJlSC_lEEESI_SJ_NS4_8TiledMMAINS4_8MMA_AtomIJNS4_10MMA_TraitsINS4_25SM100_MMA_F8F6F4_2x1SM_SSEJSI_SI_fSF_SF_NS4_17integral_constantINS4_4UMMA5MajorELSQ_0EEESR_NSO_INSP_7ScaleInELSS_0EEEST_EEEEEENS4_6LayoutINS5_IJSC_SC_SC_EEENS5_IJNSA_ILi0EEESY_SY_EEEEENS5_IJNS4_10UnderscoreES11_S11_EEEEENS4_28SM100_TMA_2SM_LOAD_MULTICASTENS4_14ComposedLayoutINS4_7SwizzleILi1ELi4ELi3EEENS4_18smem_ptr_flag_bitsILi8EEENSW_INS5_IJNSA_ILi8EEESG_EEENS5_IJSG_SC_EEEEEEEvNS4_8identityES14_S1E_vS1F_EENS_8epilogue10collective18CollectiveEpilogueINS1H_23Sm100TmaWarpSpecializedILi4ELi2ELi64ELb0ELb0EEEJNS5_IJNSA_ILi128EEESF_SG_EEENS5_IJNSW_IS1M_SC_EENSW_INSA_ILi64EEESC_EEEEESI_SJ_SI_SJ_NS1H_6fusion15FusionCallbacksIS1L_NS1S_17LinearCombinationISI_fSI_fLNS_15FloatRoundStyleE2EEES1N_S1R_JEEENS4_5SM1004TMEM4LOAD26SM100_TMEM_LOAD_32dp32b64xENS4_13SM90_TMA_LOADENS15_INS16_ILi2ELi4ELi3EEES19_NSW_INS5_IJS1A_S1P_EEENS5_IJS1P_SC_EEEEEEENS4_39AutoVectorizingCopyWithAssumedAlignmentILi128EEENS4_14SM90_TMA_STOREES27_S29_S29_EEEvvEEEEvNT_6ParamsE) ;  /* 0xffffff2002907950 */ /* 0x000fea0003c3ffff */
        .weak           $__internal_1_$__cuda_sm10x_tcgen05_guardrail_trap_phase_invalid_during_alloc
        .type           $__internal_1_$__cuda_sm10x_tcgen05_guardrail_trap_phase_invalid_during_alloc,@function
        .size           $__internal_1_$__cuda_sm10x_tcgen05_guardrail_trap_phase_invalid_during_alloc,($__internal_2_$__cuda_sm10x_tcgen05_guardrail_trap_unallocated_columns_being_dealloced - $__internal_1_$__cuda_sm10x_tcgen05_guardrail_trap_phase_invalid_during_alloc)
$__internal_1_$__cuda_sm10x_tcgen05_guardrail_trap_phase_invalid_during_alloc:
[----:B------:R-:W-:Y:S05]  /*ddc0*/  BPT.TRAP 0x1 ;  /* 0x000000040000795c */ /* 0x000fea0000300000 */
[----:B------:R-:W-:-:S04]  /*ddd0*/  MOV R5, 0x0 ;  /* 0x0000000000057802 */ /* 0x000fc80000000f00 */
[----:B------:R-:W-:Y:S05]  /*dde0*/  RET.REL.NODEC R4 `(_ZN7cutlass13device_kernelINS_4gemm6kernel13GemmUniversalIN4cute5tupleIJiiiiEEENS1_10collective13CollectiveMmaINS1_35MainloopSm100TmaUmmaWarpSpecializedILi22ELi2ELi2ENS5_IJNS4_1CILi4EEESB_NSA_ILi1EEEEEEEENS5_IJNSA_ILi256EEESF_NSA_ILi32EEEEEENS_12float_e5m2_tENS5_IJlSC_lEEESI_SJ_NS4_8TiledMMAINS4_8MMA_AtomIJNS4_10MMA_TraitsINS4_25SM100_MMA_F8F6F4_2x1SM_SSEJSI_SI_fSF_SF_NS4_17integral_constantINS4_4UMMA5MajorELSQ_0EEESR_NSO_INSP_7ScaleInELSS_0EEEST_EEEEEENS4_6LayoutINS5_IJSC_SC_SC_EEENS5_IJNSA_ILi0EEESY_SY_EEEEENS5_IJNS4_10UnderscoreES11_S11_EEEEENS4_28SM100_TMA_2SM_LOAD_MULTICASTENS4_14ComposedLayoutINS4_7SwizzleILi1ELi4ELi3EEENS4_18smem_ptr_flag_bitsILi8EEENSW_INS5_IJNSA_ILi8EEESG_EEENS5_IJSG_SC_EEEEEEEvNS4_8identityES14_S1E_vS1F_EENS_8epilogue10collective18CollectiveEpilogueINS1H_23Sm100TmaWarpSpecializedILi4ELi2ELi64ELb0ELb0EEEJNS5_IJNSA_ILi128EEESF_SG_EEENS5_IJNSW_IS1M_SC_EENSW_INSA_ILi64EEESC_EEEEESI_SJ_SI_SJ_NS1H_6fusion15FusionCallbacksIS1L_NS1S_17LinearCombinationISI_fSI_fLNS_15FloatRoundStyleE2EEES1N_S1R_JEEENS4_5SM1004TMEM4LOAD26SM100_TMEM_LOAD_32dp32b64xENS4_13SM90_TMA_LOADENS15_INS16_ILi2ELi4ELi3EEES19_NSW_INS5_IJS1A_S1P_EEENS5_IJS1P_SC_EEEEEEENS4_39AutoVectorizingCopyWithAssumedAlignmentILi128EEENS4_14SM90_TMA_STOREES27_S29_S29_EEEvvEEEEvNT_6ParamsE) ;  /* 0xffffff2004847950 */ /* 0x000fea0003c3ffff */
        .weak           $__internal_2_$__cuda_sm10x_tcgen05_guardrail_trap_unallocated_columns_being_dealloced
        .type           $__internal_2_$__cuda_sm10x_tcgen05_guardrail_trap_unallocated_columns_being_dealloced,@function
        .size           $__internal_2_$__cuda_sm10x_tcgen05_guardrail_trap_unallocated_columns_being_dealloced,(.L_x_243 - $__internal_2_$__cuda_sm10x_tcgen05_guardrail_trap_unallocated_columns_being_dealloced)
$__internal_2_$__cuda_sm10x_tcgen05_guardrail_trap_unallocated_columns_being_dealloced:
[----:B------:R-:W-:Y:S05]  /*ddf0*/  BPT.TRAP 0x1 ;  /* 0x000000040000795c */ /* 0x000fea0000300000 */
[----:B------:R-:W-:-:S04]  /*de00*/  HFMA2 R3, -RZ, RZ, 0, 0 ;  /* 0x00000000ff037431 */ /* 0x000fc800000001ff */
[----:B------:R-:W-:Y:S05]  /*de10*/  RET.REL.NODEC R2 `(_ZN7cutlass13device_kernelINS_4gemm6kernel13GemmUniversalIN4cute5tupleIJiiiiEEENS1_10collective13CollectiveMmaINS1_35MainloopSm100TmaUmmaWarpSpecializedILi22ELi2ELi2ENS5_IJNS4_1CILi4EEESB_NSA_ILi1EEEEEEEENS5_IJNSA_ILi256EEESF_NSA_ILi32EEEEEENS_12float_e5m2_tENS5_IJlSC_lEEESI_SJ_NS4_8TiledMMAINS4_8MMA_AtomIJNS4_10MMA_TraitsINS4_25SM100_MMA_F8F6F4_2x1SM_SSEJSI_SI_fSF_SF_NS4_17integral_constantINS4_4UMMA5MajorELSQ_0EEESR_NSO_INSP_7ScaleInELSS_0EEEST_EEEEEENS4_6LayoutINS5_IJSC_SC_SC_EEENS5_IJNSA_ILi0EEESY_SY_EEEEENS5_IJNS4_10UnderscoreES11_S11_EEEEENS4_28SM100_TMA_2SM_LOAD_MULTICASTENS4_14ComposedLayoutINS4_7SwizzleILi1ELi4ELi3EEENS4_18smem_ptr_flag_bitsILi8EEENSW_INS5_IJNSA_ILi8EEESG_EEENS5_IJSG_SC_EEEEEEEvNS4_8identityES14_S1E_vS1F_EENS_8epilogue10collective18CollectiveEpilogueINS1H_23Sm100TmaWarpSpecializedILi4ELi2ELi64ELb0ELb0EEEJNS5_IJNSA_ILi128EEESF_SG_EEENS5_IJNSW_IS1M_SC_EENSW_INSA_ILi64EEESC_EEEEESI_SJ_SI_SJ_NS1H_6fusion15FusionCallbacksIS1L_NS1S_17LinearCombinationISI_fSI_fLNS_15FloatRoundStyleE2EEES1N_S1R_JEEENS4_5SM1004TMEM4LOAD26SM100_TMEM_LOAD_32dp32b64xENS4_13SM90_TMA_LOADENS15_INS16_ILi2ELi4ELi3EEES19_NSW_INS5_IJS1A_S1P_EEENS5_IJS1P_SC_EEEEEEENS4_39AutoVectorizingCopyWithAssumedAlignmentILi128EEENS4_14SM90_TMA_STOREES27_S29_S29_EEEvvEEEEvNT_6ParamsE) ;  /* 0xffffff2002787950 */ /* 0x000fea0003c3ffff */
.L_x_242:
[----:B------:R-:W-:-:S00]  /*de20*/  BRA `(.L_x_242) ;  /* 0xfffffffc00fc7947 */ /* 0x000fc0000383ffff */
[----:B------:R-:W-:-:S00]  /*de30*/  NOP ;  /* 0x0000000000007918 */ /* 0x000fc00000000000 */
        /* <DEDUP_REMOVED lines=12> */
.L_x_243:


//--------------------- .nv.global.init           --------------------------
	.section	.nv.global.init,"aw",@progbits
.nv.global.init:
	.type		$str$27,@object
	.size		$str$27,($str$28 - $str$27)
$str$27:
        /*0000*/ 	.byte	0x28, 0x61, 0x64, 0x64, 0x72, 0x65, 0x73, 0x73, 0x20, 0x26, 0x20, 0x6d, 0x61, 0x73, 0x6b, 0x29
        /*0010*/ 	.byte	0x20, 0x3d, 0x3d, 0x20, 0x30, 0x00
	.type		$str$28,@object
	.size		$str$28,($str$26 - $str$28)
$str$28:
        /*0016*/ 	.byte	0x2f, 0x74, 0x6d, 0x70, 0x2f, 0x63, 0x75, 0x74, 0x6c, 0x61, 0x73, 0x73, 0x5f, 0x73, 0x77, 0x65
        /*0026*/ 	.byte	0x65, 0x70, 0x5f, 0x73, 0x72, 0x63, 0x2f, 0x69, 0x6e, 0x63, 0x6c, 0x75, 0x64, 0x65, 0x2f, 0x63
        /*0036*/ 	.byte	0x75, 0x74, 0x65, 0x2f, 0x70, 0x6f, 0x69, 0x6e, 0x74, 0x65, 0x72, 0x5f, 0x66, 0x6c, 0x61, 0x67
        /*0046*/ 	.byte	0x67, 0x65, 0x64, 0x2e, 0x68, 0x70, 0x70, 0x00
	.type		$str$26,@object
	.size		$str$26,($str$25 - $str$26)
$str$26:
        /*004e*/ 	.byte	0x2f, 0x74, 0x6d, 0x70, 0x2f, 0x63, 0x75, 0x74, 0x6c, 0x61, 0x73, 0x73, 0x5f, 0x73, 0x77, 0x65
        /*005e*/ 	.byte	0x65, 0x70, 0x5f, 0x73, 0x72, 0x63, 0x2f, 0x69, 0x6e, 0x63, 0x6c, 0x75, 0x64, 0x65, 0x2f, 0x63
        /*006e*/ 	.byte	0x75, 0x74, 0x65, 0x2f, 0x61, 0x74, 0x6f, 0x6d, 0x2f, 0x63, 0x6f, 0x70, 0x79, 0x5f, 0x74, 0x72
        /*007e*/ 	.byte	0x61, 0x69, 0x74, 0x73, 0x5f, 0x73, 0x6d, 0x31, 0x30, 0x30, 0x2e, 0x68, 0x70, 0x70, 0x00
	.type		$str$25,@object
	.size		$str$25,(__unnamed_1 - $str$25)
$str$25:
        /*008d*/ 	.byte	0x28, 0x28, 0x75, 0x69, 0x6e, 0x74, 0x33, 0x32, 0x5f, 0x74, 0x28, 0x74, 0x68, 0x72, 0x65, 0x61
        /*009d*/ 	.byte	0x64, 0x49, 0x64, 0x78, 0x2e, 0x78, 0x29, 0x20, 0x2f, 0x20, 0x33, 0x32, 0x29, 0x20, 0x25, 0x20
        /*00ad*/ 	.byte	0x34, 0x29, 0x20, 0x3d, 0x3d, 0x20, 0x28, 0x28, 0x28, 0x74, 0x6d, 0x65, 0x6d, 0x5f, 0x61, 0x64
        /*00bd*/ 	.byte	0x64, 0x72, 0x20, 0x3e, 0x3e, 0x20, 0x31, 0x36, 0x29, 0x20, 0x2f, 0x20, 0x33, 0x32, 0x29, 0x20
        /*00cd*/ 	.byte	0x25, 0x20, 0x34, 0x29, 0x00
	.type		__unnamed_1,@object
	.size		__unnamed_1,(__unnamed_2 - __unnamed_1)
__unnamed_1:
        /*00d2*/ 	.byte	0x61, 0x75, 0x74, 0x6f, 0x20, 0x63, 0x75, 0x74, 0x65, 0x3a, 0x3a, 0x61, 0x73, 0x5f, 0x70, 0x6f
        /* <DEDUP_REMOVED lines=24> */
        /*0262*/ 	.byte	0x43, 0x3c, 0x38, 0x31, 0x39, 0x32, 0x3e, 0x3e, 0x3e, 0x3e, 0x5d, 0x00
	.type		__unnamed_2,@object
	.size		__unnamed_2,(__unnamed_3 - __unnamed_2)
__unnamed_2:
        /* <DEDUP_REMOVED lines=26> */
	.type		__unnamed_3,@object
	.size		__unnamed_3,(.L_3 - __unnamed_3)
__unnamed_3:
        /* <DEDUP_REMOVED lines=42> */
        /*06aa*/ 	.byte	0x3e, 0x3e, 0x3e, 0x3e, 0x5d, 0x00
.L_3:


//--------------------- .nv.shared._ZN7cutlass13device_kernelINS_4gemm6kernel13GemmUniversalIN4cute5tupleIJiiiiEEENS1_10collective13CollectiveMmaINS1_35MainloopSm100TmaUmmaWarpSpecializedILi22ELi2ELi2ENS5_IJNS4_1CILi4EEESB_NSA_ILi1EEEEEEEENS5_IJNSA_ILi256EEESF_NSA_ILi32EEEEEENS_12float_e5m2_tENS5_IJlSC_lEEESI_SJ_NS4_8TiledMMAINS4_8MMA_AtomIJNS4_10MMA_TraitsINS4_25SM100_MMA_F8F6F4_2x1SM_SSEJSI_SI_fSF_SF_NS4_17integral_constantINS4_4UMMA5MajorELSQ_0EEESR_NSO_INSP_7ScaleInELSS_0EEEST_EEEEEENS4_6LayoutINS5_IJSC_SC_SC_EEENS5_IJNSA_ILi0EEESY_SY_EEEEENS5_IJNS4_10UnderscoreES11_S11_EEEEENS4_28SM100_TMA_2SM_LOAD_MULTICASTENS4_14ComposedLayoutINS4_7SwizzleILi1ELi4ELi3EEENS4_18smem_ptr_flag_bitsILi8EEENSW_INS5_IJNSA_ILi8EEESG_EEENS5_IJSG_SC_EEEEEEEvNS4_8identityES14_S1E_vS1F_EENS_8epilogue10collective18CollectiveEpilogueINS1H_23Sm100TmaWarpSpecializedILi4ELi2ELi64ELb0ELb0EEEJNS5_IJNSA_ILi128EEESF_SG_EEENS5_IJNSW_IS1M_SC_EENSW_INSA_ILi64EEESC_EEEEESI_SJ_SI_SJ_NS1H_6fusion15FusionCallbacksIS1L_NS1S_17LinearCombinationISI_fSI_fLNS_15FloatRoundStyleE2EEES1N_S1R_JEEENS4_5SM1004TMEM4LOAD26SM100_TMEM_LOAD_32dp32b64xENS4_13SM90_TMA_LOADENS15_INS16_ILi2ELi4ELi3EEES19_NSW_INS5_IJS1A_S1P_EEENS5_IJS1P_SC_EEEEEEENS4_39AutoVectorizingCopyWithAssumedAlignmentILi128EEENS4_14SM90_TMA_STOREES27_S29_S29_EEEvvEEEEvNT_6ParamsE --------------------------
	.section	.nv.shared._ZN7cutlass13device_kernelINS_4gemm6kernel13GemmUniversalIN4cute5tupleIJiiiiEEENS1_10collective13CollectiveMmaINS1_35MainloopSm100TmaUmmaWarpSpecializedILi22ELi2ELi2ENS5_IJNS4_1CILi4EEESB_NSA_ILi1EEEEEEEENS5_IJNSA_ILi256EEESF_NSA_ILi32EEEEEENS_12float_e5m2_tENS5_IJlSC_lEEESI_SJ_NS4_8TiledMMAINS4_8MMA_AtomIJNS4_10MMA_TraitsINS4_25SM100_MMA_F8F6F4_2x1SM_SSEJSI_SI_fSF_SF_NS4_17integral_constantINS4_4UMMA5MajorELSQ_0EEESR_NSO_INSP_7ScaleInELSS_0EEEST_EEEEEENS4_6LayoutINS5_IJSC_SC_SC_EEENS5_IJNSA_ILi0EEESY_SY_EEEEENS5_IJNS4_10UnderscoreES11_S11_EEEEENS4_28SM100_TMA_2SM_LOAD_MULTICASTENS4_14ComposedLayoutINS4_7SwizzleILi1ELi4ELi3EEENS4_18smem_ptr_flag_bitsILi8EEENSW_INS5_IJNSA_ILi8EEESG_EEENS5_IJSG_SC_EEEEEEEvNS4_8identityES14_S1E_vS1F_EENS_8epilogue10collective18CollectiveEpilogueINS1H_23Sm100TmaWarpSpecializedILi4ELi2ELi64ELb0ELb0EEEJNS5_IJNSA_ILi128EEESF_SG_EEENS5_IJNSW_IS1M_SC_EENSW_INSA_ILi64EEESC_EEEEESI_SJ_SI_SJ_NS1H_6fusion15FusionCallbacksIS1L_NS1S_17LinearCombinationISI_fSI_fLNS_15FloatRoundStyleE2EEES1N_S1R_JEEENS4_5SM1004TMEM4LOAD26SM100_TMEM_LOAD_32dp32b64xENS4_13SM90_TMA_LOADENS15_INS16_ILi2ELi4ELi3EEES19_NSW_INS5_IJS1A_S1P_EEENS5_IJS1P_SC_EEEEEEENS4_39AutoVectorizingCopyWithAssumedAlignmentILi128EEENS4_14SM90_TMA_STOREES27_S29_S29_EEEvvEEEEvNT_6ParamsE,"aw",@nobits
	.sectionflags	@""
	.align	16
	.zero		1024


//--------------------- .nv.shared.reserved.0     --------------------------
	.section	.nv.shared.reserved.0,"aw",@nobits
	.weak		__nv_reservedSMEM_offset_0_alias
	.size		__nv_reservedSMEM_offset_0_alias, 0, 64
	.other		__nv_reservedSMEM_offset_0_alias,@"STO_CUDA_RESERVED_SHARED STV_DEFAULT"
__nv_reservedSMEM_offset_0_alias:
	.zero		0
.nv.shared.reserved.0:
	.zero		64
	.weak		__nv_reservedSMEM_tcgen05_partition
	.type		__nv_reservedSMEM_tcgen05_partition,@object
	.size		__nv_reservedSMEM_tcgen05_partition,(.L_0 - __nv_reservedSMEM_tcgen05_partition)
__nv_reservedSMEM_tcgen05_partition:
	.zero		32
.L_0:


//--------------------- .nv.global                --------------------------
	.section	.nv.global,"aw",@nobits
.nv.global:
	.type		_ZN40_INTERNAL_18430318_4_k_cu_98753835_183954cute1_E,@object
	.size		_ZN40_INTERNAL_18430318_4_k_cu_98753835_183954cute1_E,(_ZN40_INTERNAL_18430318_4_k_cu_98753835_183954cuda3std3__45__cpo6cbeginE - _ZN40_INTERNAL_18430318_4_k_cu_98753835_183954cute1_E)
_ZN40_INTERNAL_18430318_4_k_cu_98753835_183954cute1_E:
	.zero		1
	.type		_ZN40_INTERNAL_18430318_4_k_cu_98753835_183954cuda3std3__45__cpo6cbeginE,@object
	.size		_ZN40_INTERNAL_18430318_4_k_cu_98753835_183954cuda3std3__45__cpo6cbeginE,(_ZN40_INTERNAL_18430318_4_k_cu_98753835_183954cuda3std3__48in_placeE - _ZN40_INTERNAL_18430318_4_k_cu_98753835_183954cuda3std3__45__cpo6cbeginE)
_ZN40_INTERNAL_18430318_4_k_cu_98753835_183954cuda3std3__45__cpo6cbeginE:
	.zero		1
	.type		_ZN40_INTERNAL_18430318_4_k_cu_98753835_183954cuda3std3__48in_placeE,@object
	.size		_ZN40_INTERNAL_18430318_4_k_cu_98753835_183954cuda3std3__48in_placeE,(_ZN40_INTERNAL_18430318_4_k_cu_98753835_183954cuda3std6ranges3__45__cpo9iter_moveE - _ZN40_INTERNAL_18430318_4_k_cu_98753835_183954cuda3std3__48in_placeE)
_ZN40_INTERNAL_18430318_4_k_cu_98753835_183954cuda3std3__48in_placeE:
	.zero		1
	.type		_ZN40_INTERNAL_18430318_4_k_cu_98753835_183954cuda3std6ranges3__45__cpo9iter_moveE,@object
	.size		_ZN40_INTERNAL_18430318_4_k_cu_98753835_183954cuda3std6ranges3__45__cpo9iter_moveE,(_ZN40_INTERNAL_18430318_4_k_cu_98753835_183954cuda3std3__45__cpo5beginE - _ZN40_INTERNAL_18430318_4_k_cu_98753835_183954cuda3std6ranges3__45__cpo9iter_moveE)
_ZN40_INTERNAL_18430318_4_k_cu_98753835_183954cuda3std6ranges3__45__cpo9iter_moveE:
	.zero		1
	.type		_ZN40_INTERNAL_18430318_4_k_cu_98753835_183954cuda3std3__45__cpo5beginE,@object
	.size		_ZN40_INTERNAL_18430318_4_k_cu_98753835_183954cuda3std3__45__cpo5beginE,(_ZN40_INTERNAL_18430318_4_k_cu_98753835_183954cuda3std3__442_GLOBAL__N__18430318_4_k_cu_98753835_183956ignoreE - _ZN40_INTERNAL_18430318_4_k_cu_98753835_183954cuda3std3__45__cpo5beginE)
_ZN40_INTERNAL_18430318_4_k_cu_98753835_183954cuda3std3__45__cpo5beginE:
	.zero		1
	.type		_ZN40_INTERNAL_18430318_4_k_cu_98753835_183954cuda3std3__442_GLOBAL__N__18430318_4_k_cu_98753835_183956ignoreE,@object
	.size		_ZN40_INTERNAL_18430318_4_k_cu_98753835_183954cuda3std3__442_GLOBAL__N__18430318_4_k_cu_98753835_183956ignoreE,(_ZN40_INTERNAL_18430318_4_k_cu_98753835_183954cute7productE - _ZN40_INTERNAL_18430318_4_k_cu_98753835_183954cuda3std3__442_GLOBAL__N__18430318_4_k_cu_98753835_183956ignoreE)
_ZN40_INTERNAL_18430318_4_k_cu_98753835_183954cuda3std3__442_GLOBAL__N__18430318_4_k_cu_98753835_183956ignoreE:
	.zero		1
	.type		_ZN40_INTERNAL_18430318_4_k_cu_98753835_183954cute7productE,@object
	.size		_ZN40_INTERNAL_18430318_4_k_cu_98753835_183954cute7productE,(_ZN40_INTERNAL_18430318_4_k_cu_98753835_183954cuda3std3__45__cpo3endE - _ZN40_INTERNAL_18430318_4_k_cu_98753835_183954cute7productE)
_ZN40_INTERNAL_18430318_4_k_cu_98753835_183954cute7productE:
	.zero		1
	.type		_ZN40_INTERNAL_18430318_4_k_cu_98753835_183954cuda3std3__45__cpo3endE,@object
	.size		_ZN40_INTERNAL_18430318_4_k_cu_98753835_183954cuda3std3__45__cpo3endE,(_ZN40_INTERNAL_18430318_4_k_cu_98753835_183954cuda3std3__419piecewise_constructE - _ZN40_INTERNAL_18430318_4_k_cu_98753835_183954cuda3std3__45__cpo3endE)
_ZN40_INTERNAL_18430318_4_k_cu_98753835_183954cuda3std3__45__cpo3endE:
	.zero		1
	.type		_ZN40_INTERNAL_18430318_4_k_cu_98753835_183954cuda3std3__419piecewise_constructE,@object
	.size		_ZN40_INTERNAL_18430318_4_k_cu_98753835_183954cuda3std3__419piecewise_constructE,(_ZN40_INTERNAL_18430318_4_k_cu_98753835_183954cuda3std3__45__cpo4cendE - _ZN40_INTERNAL_18430318_4_k_cu_98753835_183954cuda3std3__419piecewise_constructE)
_ZN40_INTERNAL_18430318_4_k_cu_98753835_183954cuda3std3__419piecewise_constructE:
	.zero		1
	.type		_ZN40_INTERNAL_18430318_4_k_cu_98753835_183954cuda3std3__45__cpo4cendE,@object
	.size		_ZN40_INTERNAL_18430318_4_k_cu_98753835_183954cuda3std3__45__cpo4cendE,(_ZN40_INTERNAL_18430318_4_k_cu_98753835_183954cuda3std6ranges3__45__cpo4swapE - _ZN40_INTERNAL_18430318_4_k_cu_98753835_183954cuda3std3__45__cpo4cendE)
_ZN40_INTERNAL_18430318_4_k_cu_98753835_183954cuda3std3__45__cpo4cendE:
	.zero		1
	.type		_ZN40_INTERNAL_18430318_4_k_cu_98753835_183954cuda3std6ranges3__45__cpo4swapE,@object
	.size		_ZN40_INTERNAL_18430318_4_k_cu_98753835_183954cuda3std6ranges3__45__cpo4swapE,(.L_11 - _ZN40_INTERNAL_18430318_4_k_cu_98753835_183954cuda3std6ranges3__45__cpo4swapE)
_ZN40_INTERNAL_18430318_4_k_cu_98753835_183954cuda3std6ranges3__45__cpo4swapE:
	.zero		1
.L_11:


//--------------------- .nv.constant0._ZN7cutlass13device_kernelINS_4gemm6kernel13GemmUniversalIN4cute5tupleIJiiiiEEENS1_10collective13CollectiveMmaINS1_35MainloopSm100TmaUmmaWarpSpecializedILi22ELi2ELi2ENS5_IJNS4_1CILi4EEESB_NSA_ILi1EEEEEEEENS5_IJNSA_ILi256EEESF_NSA_ILi32EEEEEENS_12float_e5m2_tENS5_IJlSC_lEEESI_SJ_NS4_8TiledMMAINS4_8MMA_AtomIJNS4_10MMA_TraitsINS4_25SM100_MMA_F8F6F4_2x1SM_SSEJSI_SI_fSF_SF_NS4_17integral_constantINS4_4UMMA5MajorELSQ_0EEESR_NSO_INSP_7ScaleInELSS_0EEEST_EEEEEENS4_6LayoutINS5_IJSC_SC_SC_EEENS5_IJNSA_ILi0EEESY_SY_EEEEENS5_IJNS4_10UnderscoreES11_S11_EEEEENS4_28SM100_TMA_2SM_LOAD_MULTICASTENS4_14ComposedLayoutINS4_7SwizzleILi1ELi4ELi3EEENS4_18smem_ptr_flag_bitsILi8EEENSW_INS5_IJNSA_ILi8EEESG_EEENS5_IJSG_SC_EEEEEEEvNS4_8identityES14_S1E_vS1F_EENS_8epilogue10collective18CollectiveEpilogueINS1H_23Sm100TmaWarpSpecializedILi4ELi2ELi64ELb0ELb0EEEJNS5_IJNSA_ILi128EEESF_SG_EEENS5_IJNSW_IS1M_SC_EENSW_INSA_ILi64EEESC_EEEEESI_SJ_SI_SJ_NS1H_6fusion15FusionCallbacksIS1L_NS1S_17LinearCombinationISI_fSI_fLNS_15FloatRoundStyleE2EEES1N_S1R_JEEENS4_5SM1004TMEM4LOAD26SM100_TMEM_LOAD_32dp32b64xENS4_13SM90_TMA_LOADENS15_INS16_ILi2ELi4ELi3EEES19_NSW_INS5_IJS1A_S1P_EEENS5_IJS1P_SC_EEEEEEENS4_39AutoVectorizingCopyWithAssumedAlignmentILi128EEENS4_14SM90_TMA_STOREES27_S29_S29_EEEvvEEEEvNT_6ParamsE --------------------------
	.section	.nv.constant0._ZN7cutlass13device_kernelINS_4gemm6kernel13GemmUniversalIN4cute5tupleIJiiiiEEENS1_10collective13CollectiveMmaINS1_35MainloopSm100TmaUmmaWarpSpecializedILi22ELi2ELi2ENS5_IJNS4_1CILi4EEESB_NSA_ILi1EEEEEEEENS5_IJNSA_ILi256EEESF_NSA_ILi32EEEEEENS_12float_e5m2_tENS5_IJlSC_lEEESI_SJ_NS4_8TiledMMAINS4_8MMA_AtomIJNS4_10MMA_TraitsINS4_25SM100_MMA_F8F6F4_2x1SM_SSEJSI_SI_fSF_SF_NS4_17integral_constantINS4_4UMMA5MajorELSQ_0EEESR_NSO_INSP_7ScaleInELSS_0EEEST_EEEEEENS4_6LayoutINS5_IJSC_SC_SC_EEENS5_IJNSA_ILi0EEESY_SY_EEEEENS5_IJNS4_10UnderscoreES11_S11_EEEEENS4_28SM100_TMA_2SM_LOAD_MULTICASTENS4_14ComposedLayoutINS4_7SwizzleILi1ELi4ELi3EEENS4_18smem_ptr_flag_bitsILi8EEENSW_INS5_IJNSA_ILi8EEESG_EEENS5_IJSG_SC_EEEEEEEvNS4_8identityES14_S1E_vS1F_EENS_8epilogue10collective18CollectiveEpilogueINS1H_23Sm100TmaWarpSpecializedILi4ELi2ELi64ELb0ELb0EEEJNS5_IJNSA_ILi128EEESF_SG_EEENS5_IJNSW_IS1M_SC_EENSW_INSA_ILi64EEESC_EEEEESI_SJ_SI_SJ_NS1H_6fusion15FusionCallbacksIS1L_NS1S_17LinearCombinationISI_fSI_fLNS_15FloatRoundStyleE2EEES1N_S1R_JEEENS4_5SM1004TMEM4LOAD26SM100_TMEM_LOAD_32dp32b64xENS4_13SM90_TMA_LOADENS15_INS16_ILi2ELi4ELi3EEES19_NSW_INS5_IJS1A_S1P_EEENS5_IJS1P_SC_EEEEEEENS4_39AutoVectorizingCopyWithAssumedAlignmentILi128EEENS4_14SM90_TMA_STOREES27_S29_S29_EEEvvEEEEvNT_6ParamsE,"a",@progbits
	.sectionflags	@""
	.align	4
.nv.constant0._ZN7cutlass13device_kernelINS_4gemm6kernel13GemmUniversalIN4cute5tupleIJiiiiEEENS1_10collective13CollectiveMmaINS1_35MainloopSm100TmaUmmaWarpSpecializedILi22ELi2ELi2ENS5_IJNS4_1CILi4EEESB_NSA_ILi1EEEEEEEENS5_IJNSA_ILi256EEESF_NSA_ILi32EEEEEENS_12float_e5m2_tENS5_IJlSC_lEEESI_SJ_NS4_8TiledMMAINS4_8MMA_AtomIJNS4_10MMA_TraitsINS4_25SM100_MMA_F8F6F4_2x1SM_SSEJSI_SI_fSF_SF_NS4_17integral_constantINS4_4UMMA5MajorELSQ_0EEESR_NSO_INSP_7ScaleInELSS_0EEEST_EEEEEENS4_6LayoutINS5_IJSC_SC_SC_EEENS5_IJNSA_ILi0EEESY_SY_EEEEENS5_IJNS4_10UnderscoreES11_S11_EEEEENS4_28SM100_TMA_2SM_LOAD_MULTICASTENS4_14ComposedLayoutINS4_7SwizzleILi1ELi4ELi3EEENS4_18smem_ptr_flag_bitsILi8EEENSW_INS5_IJNSA_ILi8EEESG_EEENS5_IJSG_SC_EEEEEEEvNS4_8identityES14_S1E_vS1F_EENS_8epilogue10collective18CollectiveEpilogueINS1H_23Sm100TmaWarpSpecializedILi4ELi2ELi64ELb0ELb0EEEJNS5_IJNSA_ILi128EEESF_SG_EEENS5_IJNSW_IS1M_SC_EENSW_INSA_ILi64EEESC_EEEEESI_SJ_SI_SJ_NS1H_6fusion15FusionCallbacksIS1L_NS1S_17LinearCombinationISI_fSI_fLNS_15FloatRoundStyleE2EEES1N_S1R_JEEENS4_5SM1004TMEM4LOAD26SM100_TMEM_LOAD_32dp32b64xENS4_13SM90_TMA_LOADENS15_INS16_ILi2ELi4ELi3EEES19_NSW_INS5_IJS1A_S1P_EEENS5_IJS1P_SC_EEEEEEENS4_39AutoVectorizingCopyWithAssumedAlignmentILi128EEENS4_14SM90_TMA_STOREES27_S29_S29_EEEvvEEEEvNT_6ParamsE:
	.zero		2944


//--------------------- SYMBOLS --------------------------

	.type		.nv.reservedSmem.offset0,@object
	.size		.nv.reservedSmem.offset0,0x4
	.type		.nv.reservedSmem.cap,@object
	.size		.nv.reservedSmem.cap,0x4
	.type		__assertfail,@function
